//
// Generated by NVIDIA NVVM Compiler
//
// Compiler Build ID: CL-36424714
// Cuda compilation tools, release 13.0, V13.0.88
// Based on NVVM 20.0.0
//

.version 9.0
.target sm_100
.address_size 64

	// .globl	_Z9init_distPii
// _ZZ10phase1_calPiiiiE1S has been demoted
// _ZZ10phase2_calPiiiiE1S has been demoted
// _ZZ10phase2_calPiiiiE7S_pivot has been demoted
// _ZZ10phase3_calPiiiiE11S_pivot_row has been demoted
// _ZZ10phase3_calPiiiiE11S_pivot_col has been demoted

.visible .entry _Z9init_distPii(
	.param .u64 .ptr .align 1 _Z9init_distPii_param_0,
	.param .u32 _Z9init_distPii_param_1
)
{
	.reg .pred 	%p<13>;
	.reg .b32 	%r<34>;
	.reg .b64 	%rd<15>;

	ld.param.u64 	%rd1, [_Z9init_distPii_param_0];
	ld.param.u32 	%r3, [_Z9init_distPii_param_1];
	mov.u32 	%r4, %tid.y;
	mov.u32 	%r2, %tid.x;
	max.u32 	%r5, %r2, %r4;
	setp.gt.u32 	%p1, %r5, 77;
	@%p1 bra 	$L__BB0_2;
	cvta.to.global.u64 	%rd2, %rd1;
	mov.u32 	%r6, %ctaid.x;
	mov.u32 	%r7, %ctaid.y;
	mad.lo.s32 	%r8, %r6, 78, %r2;
	mad.lo.s32 	%r9, %r7, 78, %r4;
	setp.eq.s32 	%p2, %r9, %r8;
	selp.b32 	%r10, 0, 1073741823, %p2;
	mad.lo.s32 	%r11, %r9, %r3, %r8;
	mul.wide.s32 	%rd3, %r11, 4;
	add.s64 	%rd4, %rd2, %rd3;
	st.global.u32 	[%rd4], %r10;
	add.s32 	%r12, %r8, 39;
	setp.eq.s32 	%p3, %r9, %r12;
	selp.b32 	%r13, 0, 1073741823, %p3;
	st.global.u32 	[%rd4+156], %r13;
	add.s32 	%r14, %r9, 13;
	mul.lo.s32 	%r15, %r3, 13;
	setp.eq.s32 	%p4, %r14, %r8;
	selp.b32 	%r16, 0, 1073741823, %p4;
	add.s32 	%r17, %r11, %r15;
	mul.wide.s32 	%rd5, %r17, 4;
	add.s64 	%rd6, %rd2, %rd5;
	st.global.u32 	[%rd6], %r16;
	setp.eq.s32 	%p5, %r14, %r12;
	selp.b32 	%r18, 0, 1073741823, %p5;
	st.global.u32 	[%rd6+156], %r18;
	add.s32 	%r19, %r9, 26;
	setp.eq.s32 	%p6, %r19, %r8;
	selp.b32 	%r20, 0, 1073741823, %p6;
	add.s32 	%r21, %r17, %r15;
	mul.wide.s32 	%rd7, %r21, 4;
	add.s64 	%rd8, %rd2, %rd7;
	st.global.u32 	[%rd8], %r20;
	setp.eq.s32 	%p7, %r19, %r12;
	selp.b32 	%r22, 0, 1073741823, %p7;
	st.global.u32 	[%rd8+156], %r22;
	add.s32 	%r23, %r9, 39;
	setp.eq.s32 	%p8, %r23, %r8;
	selp.b32 	%r24, 0, 1073741823, %p8;
	add.s32 	%r25, %r21, %r15;
	mul.wide.s32 	%rd9, %r25, 4;
	add.s64 	%rd10, %rd2, %rd9;
	st.global.u32 	[%rd10], %r24;
	st.global.u32 	[%rd10+156], %r10;
	add.s32 	%r26, %r9, 52;
	setp.eq.s32 	%p9, %r26, %r8;
	selp.b32 	%r27, 0, 1073741823, %p9;
	add.s32 	%r28, %r25, %r15;
	mul.wide.s32 	%rd11, %r28, 4;
	add.s64 	%rd12, %rd2, %rd11;
	st.global.u32 	[%rd12], %r27;
	setp.eq.s32 	%p10, %r26, %r12;
	selp.b32 	%r29, 0, 1073741823, %p10;
	st.global.u32 	[%rd12+156], %r29;
	add.s32 	%r30, %r9, 65;
	setp.eq.s32 	%p11, %r30, %r8;
	selp.b32 	%r31, 0, 1073741823, %p11;
	add.s32 	%r32, %r28, %r15;
	mul.wide.s32 	%rd13, %r32, 4;
	add.s64 	%rd14, %rd2, %rd13;
	st.global.u32 	[%rd14], %r31;
	setp.eq.s32 	%p12, %r30, %r12;
	selp.b32 	%r33, 0, 1073741823, %p12;
	st.global.u32 	[%rd14+156], %r33;
$L__BB0_2:
	ret;

}
	// .globl	_Z9dist_fillPiS_ii
.visible .entry _Z9dist_fillPiS_ii(
	.param .u64 .ptr .align 1 _Z9dist_fillPiS_ii_param_0,
	.param .u64 .ptr .align 1 _Z9dist_fillPiS_ii_param_1,
	.param .u32 _Z9dist_fillPiS_ii_param_2,
	.param .u32 _Z9dist_fillPiS_ii_param_3
)
{
	.reg .pred 	%p<2>;
	.reg .b32 	%r<12>;
	.reg .b64 	%rd<9>;

	ld.param.u64 	%rd1, [_Z9dist_fillPiS_ii_param_0];
	ld.param.u64 	%rd2, [_Z9dist_fillPiS_ii_param_1];
	ld.param.u32 	%r2, [_Z9dist_fillPiS_ii_param_2];
	ld.param.u32 	%r3, [_Z9dist_fillPiS_ii_param_3];
	mov.u32 	%r4, %ctaid.x;
	mov.u32 	%r5, %ntid.x;
	mov.u32 	%r6, %tid.x;
	mad.lo.s32 	%r1, %r4, %r5, %r6;
	setp.ge.s32 	%p1, %r1, %r3;
	@%p1 bra 	$L__BB1_2;
	cvta.to.global.u64 	%rd3, %rd2;
	cvta.to.global.u64 	%rd4, %rd1;
	mul.lo.s32 	%r7, %r1, 3;
	mul.wide.s32 	%rd5, %r7, 4;
	add.s64 	%rd6, %rd3, %rd5;
	ld.global.u32 	%r8, [%rd6];
	ld.global.u32 	%r9, [%rd6+4];
	ld.global.u32 	%r10, [%rd6+8];
	mad.lo.s32 	%r11, %r8, %r2, %r9;
	mul.wide.s32 	%rd7, %r11, 4;
	add.s64 	%rd8, %rd4, %rd7;
	st.global.u32 	[%rd8], %r10;
$L__BB1_2:
	ret;

}
	// .globl	_Z10phase1_calPiiii
.visible .entry _Z10phase1_calPiiii(
	.param .u64 .ptr .align 1 _Z10phase1_calPiiii_param_0,
	.param .u32 _Z10phase1_calPiiii_param_1,
	.param .u32 _Z10phase1_calPiiii_param_2,
	.param .u32 _Z10phase1_calPiiii_param_3
)
{
	.reg .pred 	%p<3>;
	.reg .b32 	%r<103>;
	.reg .b64 	%rd<15>;
	// demoted variable
	.shared .align 4 .b8 _ZZ10phase1_calPiiiiE1S[24336];
	ld.param.u64 	%rd7, [_Z10phase1_calPiiii_param_0];
	ld.param.u32 	%r22, [_Z10phase1_calPiiii_param_1];
	ld.param.u32 	%r23, [_Z10phase1_calPiiii_param_2];
	ld.param.u32 	%r24, [_Z10phase1_calPiiii_param_3];
	mov.u32 	%r1, %tid.x;
	mov.u32 	%r25, %tid.y;
	max.u32 	%r26, %r1, %r25;
	setp.gt.u32 	%p1, %r26, 77;
	@%p1 bra 	$L__BB2_4;
	cvta.to.global.u64 	%rd8, %rd7;
	mul.lo.s32 	%r28, %r24, %r23;
	add.s32 	%r29, %r28, %r1;
	add.s32 	%r30, %r28, %r25;
	mad.lo.s32 	%r31, %r30, %r22, %r29;
	mov.u32 	%r32, _ZZ10phase1_calPiiiiE1S;
	mad.lo.s32 	%r3, %r25, 312, %r32;
	mul.wide.s32 	%rd9, %r31, 4;
	add.s64 	%rd1, %rd8, %rd9;
	ld.global.u32 	%r33, [%rd1];
	shl.b32 	%r34, %r1, 2;
	add.s32 	%r4, %r3, %r34;
	st.shared.u32 	[%r4], %r33;
	ld.global.u32 	%r35, [%rd1+156];
	st.shared.u32 	[%r4+156], %r35;
	mul.lo.s32 	%r36, %r22, 13;
	add.s32 	%r37, %r31, %r36;
	mul.wide.s32 	%rd10, %r37, 4;
	add.s64 	%rd2, %rd8, %rd10;
	ld.global.u32 	%r38, [%rd2];
	st.shared.u32 	[%r4+4056], %r38;
	ld.global.u32 	%r39, [%rd2+156];
	st.shared.u32 	[%r4+4212], %r39;
	add.s32 	%r40, %r37, %r36;
	mul.wide.s32 	%rd11, %r40, 4;
	add.s64 	%rd3, %rd8, %rd11;
	ld.global.u32 	%r41, [%rd3];
	st.shared.u32 	[%r4+8112], %r41;
	ld.global.u32 	%r42, [%rd3+156];
	st.shared.u32 	[%r4+8268], %r42;
	add.s32 	%r43, %r40, %r36;
	mul.wide.s32 	%rd12, %r43, 4;
	add.s64 	%rd4, %rd8, %rd12;
	ld.global.u32 	%r44, [%rd4];
	st.shared.u32 	[%r4+12168], %r44;
	ld.global.u32 	%r45, [%rd4+156];
	st.shared.u32 	[%r4+12324], %r45;
	add.s32 	%r46, %r43, %r36;
	mul.wide.s32 	%rd13, %r46, 4;
	add.s64 	%rd5, %rd8, %rd13;
	ld.global.u32 	%r47, [%rd5];
	st.shared.u32 	[%r4+16224], %r47;
	ld.global.u32 	%r48, [%rd5+156];
	st.shared.u32 	[%r4+16380], %r48;
	add.s32 	%r49, %r46, %r36;
	mul.wide.s32 	%rd14, %r49, 4;
	add.s64 	%rd6, %rd8, %rd14;
	ld.global.u32 	%r50, [%rd6];
	st.shared.u32 	[%r4+20280], %r50;
	ld.global.u32 	%r51, [%rd6+156];
	st.shared.u32 	[%r4+20436], %r51;
	bar.sync 	0;
	add.s32 	%r101, %r32, %r34;
	mov.b32 	%r102, 12168;
$L__BB2_2:
	bar.sync 	0;
	add.s32 	%r52, %r3, %r102;
	ld.shared.u32 	%r53, [%r52+-12168];
	ld.shared.u32 	%r54, [%r101];
	add.s32 	%r55, %r54, %r53;
	ld.shared.u32 	%r56, [%r4];
	min.s32 	%r8, %r55, %r56;
	st.shared.u32 	[%r4], %r8;
	ld.shared.u32 	%r57, [%r52+-12168];
	ld.shared.u32 	%r58, [%r101+156];
	add.s32 	%r59, %r58, %r57;
	ld.shared.u32 	%r60, [%r4+156];
	min.s32 	%r9, %r59, %r60;
	st.shared.u32 	[%r4+156], %r9;
	ld.shared.u32 	%r61, [%r52+-8112];
	ld.shared.u32 	%r62, [%r101];
	add.s32 	%r63, %r62, %r61;
	ld.shared.u32 	%r64, [%r4+4056];
	min.s32 	%r10, %r63, %r64;
	st.shared.u32 	[%r4+4056], %r10;
	ld.shared.u32 	%r65, [%r52+-8112];
	ld.shared.u32 	%r66, [%r101+156];
	add.s32 	%r67, %r66, %r65;
	ld.shared.u32 	%r68, [%r4+4212];
	min.s32 	%r11, %r67, %r68;
	st.shared.u32 	[%r4+4212], %r11;
	ld.shared.u32 	%r69, [%r52+-4056];
	ld.shared.u32 	%r70, [%r101];
	add.s32 	%r71, %r70, %r69;
	ld.shared.u32 	%r72, [%r4+8112];
	min.s32 	%r12, %r71, %r72;
	st.shared.u32 	[%r4+8112], %r12;
	ld.shared.u32 	%r73, [%r52+-4056];
	ld.shared.u32 	%r74, [%r101+156];
	add.s32 	%r75, %r74, %r73;
	ld.shared.u32 	%r76, [%r4+8268];
	min.s32 	%r13, %r75, %r76;
	st.shared.u32 	[%r4+8268], %r13;
	ld.shared.u32 	%r77, [%r52];
	ld.shared.u32 	%r78, [%r101];
	add.s32 	%r79, %r78, %r77;
	ld.shared.u32 	%r80, [%r4+12168];
	min.s32 	%r14, %r79, %r80;
	st.shared.u32 	[%r4+12168], %r14;
	ld.shared.u32 	%r81, [%r52];
	ld.shared.u32 	%r82, [%r101+156];
	add.s32 	%r83, %r82, %r81;
	ld.shared.u32 	%r84, [%r4+12324];
	min.s32 	%r15, %r83, %r84;
	st.shared.u32 	[%r4+12324], %r15;
	ld.shared.u32 	%r85, [%r52+4056];
	ld.shared.u32 	%r86, [%r101];
	add.s32 	%r87, %r86, %r85;
	ld.shared.u32 	%r88, [%r4+16224];
	min.s32 	%r16, %r87, %r88;
	st.shared.u32 	[%r4+16224], %r16;
	ld.shared.u32 	%r89, [%r52+4056];
	ld.shared.u32 	%r90, [%r101+156];
	add.s32 	%r91, %r90, %r89;
	ld.shared.u32 	%r92, [%r4+16380];
	min.s32 	%r17, %r91, %r92;
	st.shared.u32 	[%r4+16380], %r17;
	ld.shared.u32 	%r93, [%r52+8112];
	ld.shared.u32 	%r94, [%r101];
	add.s32 	%r95, %r94, %r93;
	ld.shared.u32 	%r96, [%r4+20280];
	min.s32 	%r18, %r95, %r96;
	st.shared.u32 	[%r4+20280], %r18;
	ld.shared.u32 	%r97, [%r52+8112];
	ld.shared.u32 	%r98, [%r101+156];
	add.s32 	%r99, %r98, %r97;
	ld.shared.u32 	%r100, [%r4+20436];
	min.s32 	%r19, %r99, %r100;
	st.shared.u32 	[%r4+20436], %r19;
	add.s32 	%r102, %r102, 4;
	add.s32 	%r101, %r101, 312;
	setp.ne.s32 	%p2, %r102, 12480;
	@%p2 bra 	$L__BB2_2;
	st.global.u32 	[%rd1], %r8;
	st.global.u32 	[%rd1+156], %r9;
	st.global.u32 	[%rd2], %r10;
	st.global.u32 	[%rd2+156], %r11;
	st.global.u32 	[%rd3], %r12;
	st.global.u32 	[%rd3+156], %r13;
	st.global.u32 	[%rd4], %r14;
	st.global.u32 	[%rd4+156], %r15;
	st.global.u32 	[%rd5], %r16;
	st.global.u32 	[%rd5+156], %r17;
	st.global.u32 	[%rd6], %r18;
	st.global.u32 	[%rd6+156], %r19;
$L__BB2_4:
	ret;

}
	// .globl	_Z10phase2_calPiiii
.visible .entry _Z10phase2_calPiiii(
	.param .u64 .ptr .align 1 _Z10phase2_calPiiii_param_0,
	.param .u32 _Z10phase2_calPiiii_param_1,
	.param .u32 _Z10phase2_calPiiii_param_2,
	.param .u32 _Z10phase2_calPiiii_param_3
)
{
	.reg .pred 	%p<7>;
	.reg .b32 	%r<9445>;
	.reg .b64 	%rd<27>;
	// demoted variable
	.shared .align 4 .b8 _ZZ10phase2_calPiiiiE1S[24336];
	// demoted variable
	.shared .align 4 .b8 _ZZ10phase2_calPiiiiE7S_pivot[24336];
	ld.param.u64 	%rd7, [_Z10phase2_calPiiii_param_0];
	ld.param.u32 	%r2818, [_Z10phase2_calPiiii_param_1];
	ld.param.u32 	%r2819, [_Z10phase2_calPiiii_param_3];
	mov.u32 	%r1, %ctaid.y;
	mov.u32 	%r2, %ctaid.x;
	setp.ne.s32 	%p2, %r1, %r2819;
	setp.eq.s32 	%p3, %r2, %r2819;
	and.pred  	%p1, %p3, %p2;
	xor.pred  	%p4, %p3, %p2;
	@%p4 bra 	$L__BB3_2811;
	mov.u32 	%r3, %tid.x;
	mov.u32 	%r2820, %tid.y;
	max.u32 	%r2821, %r3, %r2820;
	setp.gt.u32 	%p5, %r2821, 77;
	@%p5 bra 	$L__BB3_2811;
	cvta.to.global.u64 	%rd8, %rd7;
	mad.lo.s32 	%r2822, %r2, 78, %r3;
	mad.lo.s32 	%r2823, %r1, 78, %r2820;
	mul.lo.s32 	%r2824, %r2819, 78;
	add.s32 	%r2825, %r2824, %r2820;
	add.s32 	%r2826, %r2824, %r3;
	mad.lo.s32 	%r2827, %r2823, %r2818, %r2822;
	mad.lo.s32 	%r2828, %r2825, %r2818, %r2826;
	mul.lo.s32 	%r2829, %r2820, 312;
	mov.u32 	%r2830, _ZZ10phase2_calPiiiiE7S_pivot;
	add.s32 	%r5, %r2830, %r2829;
	mov.u32 	%r2831, _ZZ10phase2_calPiiiiE1S;
	add.s32 	%r6, %r2831, %r2829;
	mul.wide.s32 	%rd9, %r2827, 4;
	add.s64 	%rd1, %rd8, %rd9;
	ld.global.u32 	%r2832, [%rd1];
	shl.b32 	%r2833, %r3, 2;
	add.s32 	%r7, %r6, %r2833;
	st.shared.u32 	[%r7], %r2832;
	mul.wide.s32 	%rd10, %r2828, 4;
	add.s64 	%rd11, %rd8, %rd10;
	ld.global.u32 	%r2834, [%rd11];
	add.s32 	%r2835, %r5, %r2833;
	st.shared.u32 	[%r2835], %r2834;
	ld.global.u32 	%r2836, [%rd1+156];
	st.shared.u32 	[%r7+156], %r2836;
	ld.global.u32 	%r2837, [%rd11+156];
	st.shared.u32 	[%r2835+156], %r2837;
	mul.lo.s32 	%r2838, %r2818, 13;
	add.s32 	%r2839, %r2827, %r2838;
	add.s32 	%r2840, %r2828, %r2838;
	mul.wide.s32 	%rd12, %r2839, 4;
	add.s64 	%rd2, %rd8, %rd12;
	ld.global.u32 	%r2841, [%rd2];
	st.shared.u32 	[%r7+4056], %r2841;
	mul.wide.s32 	%rd13, %r2840, 4;
	add.s64 	%rd14, %rd8, %rd13;
	ld.global.u32 	%r2842, [%rd14];
	st.shared.u32 	[%r2835+4056], %r2842;
	ld.global.u32 	%r2843, [%rd2+156];
	st.shared.u32 	[%r7+4212], %r2843;
	ld.global.u32 	%r2844, [%rd14+156];
	st.shared.u32 	[%r2835+4212], %r2844;
	add.s32 	%r2845, %r2839, %r2838;
	add.s32 	%r2846, %r2840, %r2838;
	mul.wide.s32 	%rd15, %r2845, 4;
	add.s64 	%rd3, %rd8, %rd15;
	ld.global.u32 	%r2847, [%rd3];
	st.shared.u32 	[%r7+8112], %r2847;
	mul.wide.s32 	%rd16, %r2846, 4;
	add.s64 	%rd17, %rd8, %rd16;
	ld.global.u32 	%r2848, [%rd17];
	st.shared.u32 	[%r2835+8112], %r2848;
	ld.global.u32 	%r2849, [%rd3+156];
	st.shared.u32 	[%r7+8268], %r2849;
	ld.global.u32 	%r2850, [%rd17+156];
	st.shared.u32 	[%r2835+8268], %r2850;
	add.s32 	%r2851, %r2845, %r2838;
	add.s32 	%r2852, %r2846, %r2838;
	mul.wide.s32 	%rd18, %r2851, 4;
	add.s64 	%rd4, %rd8, %rd18;
	ld.global.u32 	%r2853, [%rd4];
	st.shared.u32 	[%r7+12168], %r2853;
	mul.wide.s32 	%rd19, %r2852, 4;
	add.s64 	%rd20, %rd8, %rd19;
	ld.global.u32 	%r2854, [%rd20];
	st.shared.u32 	[%r2835+12168], %r2854;
	ld.global.u32 	%r2855, [%rd4+156];
	st.shared.u32 	[%r7+12324], %r2855;
	ld.global.u32 	%r2856, [%rd20+156];
	st.shared.u32 	[%r2835+12324], %r2856;
	add.s32 	%r2857, %r2851, %r2838;
	add.s32 	%r2858, %r2852, %r2838;
	mul.wide.s32 	%rd21, %r2857, 4;
	add.s64 	%rd5, %rd8, %rd21;
	ld.global.u32 	%r2859, [%rd5];
	st.shared.u32 	[%r7+16224], %r2859;
	mul.wide.s32 	%rd22, %r2858, 4;
	add.s64 	%rd23, %rd8, %rd22;
	ld.global.u32 	%r2860, [%rd23];
	st.shared.u32 	[%r2835+16224], %r2860;
	ld.global.u32 	%r2861, [%rd5+156];
	st.shared.u32 	[%r7+16380], %r2861;
	ld.global.u32 	%r2862, [%rd23+156];
	st.shared.u32 	[%r2835+16380], %r2862;
	add.s32 	%r2863, %r2857, %r2838;
	add.s32 	%r2864, %r2858, %r2838;
	mul.wide.s32 	%rd24, %r2863, 4;
	add.s64 	%rd6, %rd8, %rd24;
	ld.global.u32 	%r2865, [%rd6];
	st.shared.u32 	[%r7+20280], %r2865;
	mul.wide.s32 	%rd25, %r2864, 4;
	add.s64 	%rd26, %rd8, %rd25;
	ld.global.u32 	%r2866, [%rd26];
	st.shared.u32 	[%r2835+20280], %r2866;
	ld.global.u32 	%r2867, [%rd6+156];
	st.shared.u32 	[%r7+20436], %r2867;
	ld.global.u32 	%r2868, [%rd26+156];
	st.shared.u32 	[%r2835+20436], %r2868;
	bar.sync 	0;
	add.s32 	%r8, %r2830, %r2833;
	add.s32 	%r9, %r2831, %r2833;
	not.pred 	%p6, %p1;
	@%p6 bra 	$L__BB3_4;
	ld.shared.u32 	%r2873, [%r6];
	ld.shared.u32 	%r2874, [%r7];
	ld.shared.u32 	%r2875, [%r8];
	add.s32 	%r2876, %r2875, %r2873;
	min.s32 	%r8509, %r2874, %r2876;
	bra.uni 	$L__BB3_5;
$L__BB3_4:
	ld.shared.u32 	%r2869, [%r5];
	ld.shared.u32 	%r2870, [%r7];
	ld.shared.u32 	%r2871, [%r9];
	add.s32 	%r2872, %r2871, %r2869;
	min.s32 	%r8509, %r2870, %r2872;
$L__BB3_5:
	st.shared.u32 	[%r7], %r8509;
	@%p1 bra 	$L__BB3_7;
	ld.shared.u32 	%r2877, [%r5];
	ld.shared.u32 	%r2878, [%r7+156];
	ld.shared.u32 	%r2879, [%r9+156];
	add.s32 	%r2880, %r2879, %r2877;
	min.s32 	%r8510, %r2878, %r2880;
	bra.uni 	$L__BB3_8;
$L__BB3_7:
	ld.shared.u32 	%r2881, [%r6];
	ld.shared.u32 	%r2882, [%r7+156];
	ld.shared.u32 	%r2883, [%r8+156];
	add.s32 	%r2884, %r2883, %r2881;
	min.s32 	%r8510, %r2882, %r2884;
$L__BB3_8:
	st.shared.u32 	[%r7+156], %r8510;
	@%p1 bra 	$L__BB3_10;
	ld.shared.u32 	%r2885, [%r5+4056];
	ld.shared.u32 	%r2886, [%r7+4056];
	ld.shared.u32 	%r2887, [%r9];
	add.s32 	%r2888, %r2887, %r2885;
	min.s32 	%r8511, %r2886, %r2888;
	bra.uni 	$L__BB3_11;
$L__BB3_10:
	ld.shared.u32 	%r2889, [%r6+4056];
	ld.shared.u32 	%r2890, [%r7+4056];
	ld.shared.u32 	%r2891, [%r8];
	add.s32 	%r2892, %r2891, %r2889;
	min.s32 	%r8511, %r2890, %r2892;
$L__BB3_11:
	st.shared.u32 	[%r7+4056], %r8511;
	@%p1 bra 	$L__BB3_13;
	ld.shared.u32 	%r2893, [%r5+4056];
	ld.shared.u32 	%r2894, [%r7+4212];
	ld.shared.u32 	%r2895, [%r9+156];
	add.s32 	%r2896, %r2895, %r2893;
	min.s32 	%r8512, %r2894, %r2896;
	bra.uni 	$L__BB3_14;
$L__BB3_13:
	ld.shared.u32 	%r2897, [%r6+4056];
	ld.shared.u32 	%r2898, [%r7+4212];
	ld.shared.u32 	%r2899, [%r8+156];
	add.s32 	%r2900, %r2899, %r2897;
	min.s32 	%r8512, %r2898, %r2900;
$L__BB3_14:
	st.shared.u32 	[%r7+4212], %r8512;
	@%p1 bra 	$L__BB3_16;
	ld.shared.u32 	%r2901, [%r5+8112];
	ld.shared.u32 	%r2902, [%r7+8112];
	ld.shared.u32 	%r2903, [%r9];
	add.s32 	%r2904, %r2903, %r2901;
	min.s32 	%r8513, %r2902, %r2904;
	bra.uni 	$L__BB3_17;
$L__BB3_16:
	ld.shared.u32 	%r2905, [%r6+8112];
	ld.shared.u32 	%r2906, [%r7+8112];
	ld.shared.u32 	%r2907, [%r8];
	add.s32 	%r2908, %r2907, %r2905;
	min.s32 	%r8513, %r2906, %r2908;
$L__BB3_17:
	st.shared.u32 	[%r7+8112], %r8513;
	@%p1 bra 	$L__BB3_19;
	ld.shared.u32 	%r2909, [%r5+8112];
	ld.shared.u32 	%r2910, [%r7+8268];
	ld.shared.u32 	%r2911, [%r9+156];
	add.s32 	%r2912, %r2911, %r2909;
	min.s32 	%r8514, %r2910, %r2912;
	bra.uni 	$L__BB3_20;
$L__BB3_19:
	ld.shared.u32 	%r2913, [%r6+8112];
	ld.shared.u32 	%r2914, [%r7+8268];
	ld.shared.u32 	%r2915, [%r8+156];
	add.s32 	%r2916, %r2915, %r2913;
	min.s32 	%r8514, %r2914, %r2916;
$L__BB3_20:
	st.shared.u32 	[%r7+8268], %r8514;
	@%p1 bra 	$L__BB3_22;
	ld.shared.u32 	%r2917, [%r5+12168];
	ld.shared.u32 	%r2918, [%r7+12168];
	ld.shared.u32 	%r2919, [%r9];
	add.s32 	%r2920, %r2919, %r2917;
	min.s32 	%r8515, %r2918, %r2920;
	bra.uni 	$L__BB3_23;
$L__BB3_22:
	ld.shared.u32 	%r2921, [%r6+12168];
	ld.shared.u32 	%r2922, [%r7+12168];
	ld.shared.u32 	%r2923, [%r8];
	add.s32 	%r2924, %r2923, %r2921;
	min.s32 	%r8515, %r2922, %r2924;
$L__BB3_23:
	st.shared.u32 	[%r7+12168], %r8515;
	@%p1 bra 	$L__BB3_25;
	ld.shared.u32 	%r2925, [%r5+12168];
	ld.shared.u32 	%r2926, [%r7+12324];
	ld.shared.u32 	%r2927, [%r9+156];
	add.s32 	%r2928, %r2927, %r2925;
	min.s32 	%r8516, %r2926, %r2928;
	bra.uni 	$L__BB3_26;
$L__BB3_25:
	ld.shared.u32 	%r2929, [%r6+12168];
	ld.shared.u32 	%r2930, [%r7+12324];
	ld.shared.u32 	%r2931, [%r8+156];
	add.s32 	%r2932, %r2931, %r2929;
	min.s32 	%r8516, %r2930, %r2932;
$L__BB3_26:
	st.shared.u32 	[%r7+12324], %r8516;
	@%p1 bra 	$L__BB3_28;
	ld.shared.u32 	%r2933, [%r5+16224];
	ld.shared.u32 	%r2934, [%r7+16224];
	ld.shared.u32 	%r2935, [%r9];
	add.s32 	%r2936, %r2935, %r2933;
	min.s32 	%r8517, %r2934, %r2936;
	bra.uni 	$L__BB3_29;
$L__BB3_28:
	ld.shared.u32 	%r2937, [%r6+16224];
	ld.shared.u32 	%r2938, [%r7+16224];
	ld.shared.u32 	%r2939, [%r8];
	add.s32 	%r2940, %r2939, %r2937;
	min.s32 	%r8517, %r2938, %r2940;
$L__BB3_29:
	st.shared.u32 	[%r7+16224], %r8517;
	@%p1 bra 	$L__BB3_31;
	ld.shared.u32 	%r2941, [%r5+16224];
	ld.shared.u32 	%r2942, [%r7+16380];
	ld.shared.u32 	%r2943, [%r9+156];
	add.s32 	%r2944, %r2943, %r2941;
	min.s32 	%r8518, %r2942, %r2944;
	bra.uni 	$L__BB3_32;
$L__BB3_31:
	ld.shared.u32 	%r2945, [%r6+16224];
	ld.shared.u32 	%r2946, [%r7+16380];
	ld.shared.u32 	%r2947, [%r8+156];
	add.s32 	%r2948, %r2947, %r2945;
	min.s32 	%r8518, %r2946, %r2948;
$L__BB3_32:
	st.shared.u32 	[%r7+16380], %r8518;
	@%p1 bra 	$L__BB3_34;
	ld.shared.u32 	%r2949, [%r5+20280];
	ld.shared.u32 	%r2950, [%r7+20280];
	ld.shared.u32 	%r2951, [%r9];
	add.s32 	%r2952, %r2951, %r2949;
	min.s32 	%r8519, %r2950, %r2952;
	bra.uni 	$L__BB3_35;
$L__BB3_34:
	ld.shared.u32 	%r2953, [%r6+20280];
	ld.shared.u32 	%r2954, [%r7+20280];
	ld.shared.u32 	%r2955, [%r8];
	add.s32 	%r2956, %r2955, %r2953;
	min.s32 	%r8519, %r2954, %r2956;
$L__BB3_35:
	st.shared.u32 	[%r7+20280], %r8519;
	@%p1 bra 	$L__BB3_37;
	ld.shared.u32 	%r2957, [%r5+20280];
	ld.shared.u32 	%r2958, [%r7+20436];
	ld.shared.u32 	%r2959, [%r9+156];
	add.s32 	%r2960, %r2959, %r2957;
	min.s32 	%r8520, %r2958, %r2960;
	bra.uni 	$L__BB3_38;
$L__BB3_37:
	ld.shared.u32 	%r2961, [%r6+20280];
	ld.shared.u32 	%r2962, [%r7+20436];
	ld.shared.u32 	%r2963, [%r8+156];
	add.s32 	%r2964, %r2963, %r2961;
	min.s32 	%r8520, %r2962, %r2964;
$L__BB3_38:
	st.shared.u32 	[%r7+20436], %r8520;
	@%p1 bra 	$L__BB3_40;
	ld.shared.u32 	%r2965, [%r5+4];
	ld.shared.u32 	%r2966, [%r9+312];
	add.s32 	%r2967, %r2966, %r2965;
	min.s32 	%r8521, %r8509, %r2967;
	bra.uni 	$L__BB3_41;
$L__BB3_40:
	ld.shared.u32 	%r2968, [%r6+4];
	ld.shared.u32 	%r2969, [%r8+312];
	add.s32 	%r2970, %r2969, %r2968;
	min.s32 	%r8521, %r8509, %r2970;
$L__BB3_41:
	st.shared.u32 	[%r7], %r8521;
	@%p1 bra 	$L__BB3_43;
	ld.shared.u32 	%r2971, [%r5+4];
	ld.shared.u32 	%r2972, [%r9+468];
	add.s32 	%r2973, %r2972, %r2971;
	min.s32 	%r8522, %r8510, %r2973;
	bra.uni 	$L__BB3_44;
$L__BB3_43:
	ld.shared.u32 	%r2974, [%r6+4];
	ld.shared.u32 	%r2975, [%r8+468];
	add.s32 	%r2976, %r2975, %r2974;
	min.s32 	%r8522, %r8510, %r2976;
$L__BB3_44:
	st.shared.u32 	[%r7+156], %r8522;
	@%p1 bra 	$L__BB3_46;
	ld.shared.u32 	%r2977, [%r5+4060];
	ld.shared.u32 	%r2978, [%r9+312];
	add.s32 	%r2979, %r2978, %r2977;
	min.s32 	%r8523, %r8511, %r2979;
	bra.uni 	$L__BB3_47;
$L__BB3_46:
	ld.shared.u32 	%r2980, [%r6+4060];
	ld.shared.u32 	%r2981, [%r8+312];
	add.s32 	%r2982, %r2981, %r2980;
	min.s32 	%r8523, %r8511, %r2982;
$L__BB3_47:
	st.shared.u32 	[%r7+4056], %r8523;
	@%p1 bra 	$L__BB3_49;
	ld.shared.u32 	%r2983, [%r5+4060];
	ld.shared.u32 	%r2984, [%r9+468];
	add.s32 	%r2985, %r2984, %r2983;
	min.s32 	%r8524, %r8512, %r2985;
	bra.uni 	$L__BB3_50;
$L__BB3_49:
	ld.shared.u32 	%r2986, [%r6+4060];
	ld.shared.u32 	%r2987, [%r8+468];
	add.s32 	%r2988, %r2987, %r2986;
	min.s32 	%r8524, %r8512, %r2988;
$L__BB3_50:
	st.shared.u32 	[%r7+4212], %r8524;
	@%p1 bra 	$L__BB3_52;
	ld.shared.u32 	%r2989, [%r5+8116];
	ld.shared.u32 	%r2990, [%r9+312];
	add.s32 	%r2991, %r2990, %r2989;
	min.s32 	%r8525, %r8513, %r2991;
	bra.uni 	$L__BB3_53;
$L__BB3_52:
	ld.shared.u32 	%r2992, [%r6+8116];
	ld.shared.u32 	%r2993, [%r8+312];
	add.s32 	%r2994, %r2993, %r2992;
	min.s32 	%r8525, %r8513, %r2994;
$L__BB3_53:
	st.shared.u32 	[%r7+8112], %r8525;
	@%p1 bra 	$L__BB3_55;
	ld.shared.u32 	%r2995, [%r5+8116];
	ld.shared.u32 	%r2996, [%r9+468];
	add.s32 	%r2997, %r2996, %r2995;
	min.s32 	%r8526, %r8514, %r2997;
	bra.uni 	$L__BB3_56;
$L__BB3_55:
	ld.shared.u32 	%r2998, [%r6+8116];
	ld.shared.u32 	%r2999, [%r8+468];
	add.s32 	%r3000, %r2999, %r2998;
	min.s32 	%r8526, %r8514, %r3000;
$L__BB3_56:
	st.shared.u32 	[%r7+8268], %r8526;
	@%p1 bra 	$L__BB3_58;
	ld.shared.u32 	%r3001, [%r5+12172];
	ld.shared.u32 	%r3002, [%r9+312];
	add.s32 	%r3003, %r3002, %r3001;
	min.s32 	%r8527, %r8515, %r3003;
	bra.uni 	$L__BB3_59;
$L__BB3_58:
	ld.shared.u32 	%r3004, [%r6+12172];
	ld.shared.u32 	%r3005, [%r8+312];
	add.s32 	%r3006, %r3005, %r3004;
	min.s32 	%r8527, %r8515, %r3006;
$L__BB3_59:
	st.shared.u32 	[%r7+12168], %r8527;
	@%p1 bra 	$L__BB3_61;
	ld.shared.u32 	%r3007, [%r5+12172];
	ld.shared.u32 	%r3008, [%r9+468];
	add.s32 	%r3009, %r3008, %r3007;
	min.s32 	%r8528, %r8516, %r3009;
	bra.uni 	$L__BB3_62;
$L__BB3_61:
	ld.shared.u32 	%r3010, [%r6+12172];
	ld.shared.u32 	%r3011, [%r8+468];
	add.s32 	%r3012, %r3011, %r3010;
	min.s32 	%r8528, %r8516, %r3012;
$L__BB3_62:
	st.shared.u32 	[%r7+12324], %r8528;
	@%p1 bra 	$L__BB3_64;
	ld.shared.u32 	%r3013, [%r5+16228];
	ld.shared.u32 	%r3014, [%r9+312];
	add.s32 	%r3015, %r3014, %r3013;
	min.s32 	%r8529, %r8517, %r3015;
	bra.uni 	$L__BB3_65;
$L__BB3_64:
	ld.shared.u32 	%r3016, [%r6+16228];
	ld.shared.u32 	%r3017, [%r8+312];
	add.s32 	%r3018, %r3017, %r3016;
	min.s32 	%r8529, %r8517, %r3018;
$L__BB3_65:
	st.shared.u32 	[%r7+16224], %r8529;
	@%p1 bra 	$L__BB3_67;
	ld.shared.u32 	%r3019, [%r5+16228];
	ld.shared.u32 	%r3020, [%r9+468];
	add.s32 	%r3021, %r3020, %r3019;
	min.s32 	%r8530, %r8518, %r3021;
	bra.uni 	$L__BB3_68;
$L__BB3_67:
	ld.shared.u32 	%r3022, [%r6+16228];
	ld.shared.u32 	%r3023, [%r8+468];
	add.s32 	%r3024, %r3023, %r3022;
	min.s32 	%r8530, %r8518, %r3024;
$L__BB3_68:
	st.shared.u32 	[%r7+16380], %r8530;
	@%p1 bra 	$L__BB3_70;
	ld.shared.u32 	%r3025, [%r5+20284];
	ld.shared.u32 	%r3026, [%r9+312];
	add.s32 	%r3027, %r3026, %r3025;
	min.s32 	%r8531, %r8519, %r3027;
	bra.uni 	$L__BB3_71;
$L__BB3_70:
	ld.shared.u32 	%r3028, [%r6+20284];
	ld.shared.u32 	%r3029, [%r8+312];
	add.s32 	%r3030, %r3029, %r3028;
	min.s32 	%r8531, %r8519, %r3030;
$L__BB3_71:
	st.shared.u32 	[%r7+20280], %r8531;
	@%p1 bra 	$L__BB3_73;
	ld.shared.u32 	%r3031, [%r5+20284];
	ld.shared.u32 	%r3032, [%r9+468];
	add.s32 	%r3033, %r3032, %r3031;
	min.s32 	%r8532, %r8520, %r3033;
	bra.uni 	$L__BB3_74;
$L__BB3_73:
	ld.shared.u32 	%r3034, [%r6+20284];
	ld.shared.u32 	%r3035, [%r8+468];
	add.s32 	%r3036, %r3035, %r3034;
	min.s32 	%r8532, %r8520, %r3036;
$L__BB3_74:
	@%p1 bra 	$L__BB3_76;
	ld.shared.u32 	%r3037, [%r5+8];
	ld.shared.u32 	%r3038, [%r9+624];
	add.s32 	%r3039, %r3038, %r3037;
	min.s32 	%r8533, %r8521, %r3039;
	bra.uni 	$L__BB3_77;
$L__BB3_76:
	ld.shared.u32 	%r3040, [%r6+8];
	ld.shared.u32 	%r3041, [%r8+624];
	add.s32 	%r3042, %r3041, %r3040;
	min.s32 	%r8533, %r8521, %r3042;
$L__BB3_77:
	st.shared.u32 	[%r7], %r8533;
	@%p1 bra 	$L__BB3_79;
	ld.shared.u32 	%r3043, [%r5+8];
	ld.shared.u32 	%r3044, [%r9+780];
	add.s32 	%r3045, %r3044, %r3043;
	min.s32 	%r8534, %r8522, %r3045;
	bra.uni 	$L__BB3_80;
$L__BB3_79:
	ld.shared.u32 	%r3046, [%r6+8];
	ld.shared.u32 	%r3047, [%r8+780];
	add.s32 	%r3048, %r3047, %r3046;
	min.s32 	%r8534, %r8522, %r3048;
$L__BB3_80:
	st.shared.u32 	[%r7+156], %r8534;
	@%p1 bra 	$L__BB3_82;
	ld.shared.u32 	%r3049, [%r5+4064];
	ld.shared.u32 	%r3050, [%r9+624];
	add.s32 	%r3051, %r3050, %r3049;
	min.s32 	%r8535, %r8523, %r3051;
	bra.uni 	$L__BB3_83;
$L__BB3_82:
	ld.shared.u32 	%r3052, [%r6+4064];
	ld.shared.u32 	%r3053, [%r8+624];
	add.s32 	%r3054, %r3053, %r3052;
	min.s32 	%r8535, %r8523, %r3054;
$L__BB3_83:
	st.shared.u32 	[%r7+4056], %r8535;
	@%p1 bra 	$L__BB3_85;
	ld.shared.u32 	%r3055, [%r5+4064];
	ld.shared.u32 	%r3056, [%r9+780];
	add.s32 	%r3057, %r3056, %r3055;
	min.s32 	%r8536, %r8524, %r3057;
	bra.uni 	$L__BB3_86;
$L__BB3_85:
	ld.shared.u32 	%r3058, [%r6+4064];
	ld.shared.u32 	%r3059, [%r8+780];
	add.s32 	%r3060, %r3059, %r3058;
	min.s32 	%r8536, %r8524, %r3060;
$L__BB3_86:
	st.shared.u32 	[%r7+4212], %r8536;
	@%p1 bra 	$L__BB3_88;
	ld.shared.u32 	%r3061, [%r5+8120];
	ld.shared.u32 	%r3062, [%r9+624];
	add.s32 	%r3063, %r3062, %r3061;
	min.s32 	%r8537, %r8525, %r3063;
	bra.uni 	$L__BB3_89;
$L__BB3_88:
	ld.shared.u32 	%r3064, [%r6+8120];
	ld.shared.u32 	%r3065, [%r8+624];
	add.s32 	%r3066, %r3065, %r3064;
	min.s32 	%r8537, %r8525, %r3066;
$L__BB3_89:
	st.shared.u32 	[%r7+8112], %r8537;
	@%p1 bra 	$L__BB3_91;
	ld.shared.u32 	%r3067, [%r5+8120];
	ld.shared.u32 	%r3068, [%r9+780];
	add.s32 	%r3069, %r3068, %r3067;
	min.s32 	%r8538, %r8526, %r3069;
	bra.uni 	$L__BB3_92;
$L__BB3_91:
	ld.shared.u32 	%r3070, [%r6+8120];
	ld.shared.u32 	%r3071, [%r8+780];
	add.s32 	%r3072, %r3071, %r3070;
	min.s32 	%r8538, %r8526, %r3072;
$L__BB3_92:
	st.shared.u32 	[%r7+8268], %r8538;
	@%p1 bra 	$L__BB3_94;
	ld.shared.u32 	%r3073, [%r5+12176];
	ld.shared.u32 	%r3074, [%r9+624];
	add.s32 	%r3075, %r3074, %r3073;
	min.s32 	%r8539, %r8527, %r3075;
	bra.uni 	$L__BB3_95;
$L__BB3_94:
	ld.shared.u32 	%r3076, [%r6+12176];
	ld.shared.u32 	%r3077, [%r8+624];
	add.s32 	%r3078, %r3077, %r3076;
	min.s32 	%r8539, %r8527, %r3078;
$L__BB3_95:
	st.shared.u32 	[%r7+12168], %r8539;
	@%p1 bra 	$L__BB3_97;
	ld.shared.u32 	%r3079, [%r5+12176];
	ld.shared.u32 	%r3080, [%r9+780];
	add.s32 	%r3081, %r3080, %r3079;
	min.s32 	%r8540, %r8528, %r3081;
	bra.uni 	$L__BB3_98;
$L__BB3_97:
	ld.shared.u32 	%r3082, [%r6+12176];
	ld.shared.u32 	%r3083, [%r8+780];
	add.s32 	%r3084, %r3083, %r3082;
	min.s32 	%r8540, %r8528, %r3084;
$L__BB3_98:
	st.shared.u32 	[%r7+12324], %r8540;
	@%p1 bra 	$L__BB3_100;
	ld.shared.u32 	%r3085, [%r5+16232];
	ld.shared.u32 	%r3086, [%r9+624];
	add.s32 	%r3087, %r3086, %r3085;
	min.s32 	%r8541, %r8529, %r3087;
	bra.uni 	$L__BB3_101;
$L__BB3_100:
	ld.shared.u32 	%r3088, [%r6+16232];
	ld.shared.u32 	%r3089, [%r8+624];
	add.s32 	%r3090, %r3089, %r3088;
	min.s32 	%r8541, %r8529, %r3090;
$L__BB3_101:
	st.shared.u32 	[%r7+16224], %r8541;
	@%p1 bra 	$L__BB3_103;
	ld.shared.u32 	%r3091, [%r5+16232];
	ld.shared.u32 	%r3092, [%r9+780];
	add.s32 	%r3093, %r3092, %r3091;
	min.s32 	%r8542, %r8530, %r3093;
	bra.uni 	$L__BB3_104;
$L__BB3_103:
	ld.shared.u32 	%r3094, [%r6+16232];
	ld.shared.u32 	%r3095, [%r8+780];
	add.s32 	%r3096, %r3095, %r3094;
	min.s32 	%r8542, %r8530, %r3096;
$L__BB3_104:
	st.shared.u32 	[%r7+16380], %r8542;
	@%p1 bra 	$L__BB3_106;
	ld.shared.u32 	%r3097, [%r5+20288];
	ld.shared.u32 	%r3098, [%r9+624];
	add.s32 	%r3099, %r3098, %r3097;
	min.s32 	%r8543, %r8531, %r3099;
	bra.uni 	$L__BB3_107;
$L__BB3_106:
	ld.shared.u32 	%r3100, [%r6+20288];
	ld.shared.u32 	%r3101, [%r8+624];
	add.s32 	%r3102, %r3101, %r3100;
	min.s32 	%r8543, %r8531, %r3102;
$L__BB3_107:
	st.shared.u32 	[%r7+20280], %r8543;
	@%p1 bra 	$L__BB3_109;
	ld.shared.u32 	%r3103, [%r5+20288];
	ld.shared.u32 	%r3104, [%r9+780];
	add.s32 	%r3105, %r3104, %r3103;
	min.s32 	%r8544, %r8532, %r3105;
	bra.uni 	$L__BB3_110;
$L__BB3_109:
	ld.shared.u32 	%r3106, [%r6+20288];
	ld.shared.u32 	%r3107, [%r8+780];
	add.s32 	%r3108, %r3107, %r3106;
	min.s32 	%r8544, %r8532, %r3108;
$L__BB3_110:
	st.shared.u32 	[%r7+20436], %r8544;
	@%p1 bra 	$L__BB3_112;
	ld.shared.u32 	%r3109, [%r5+12];
	ld.shared.u32 	%r3110, [%r9+936];
	add.s32 	%r3111, %r3110, %r3109;
	min.s32 	%r8545, %r8533, %r3111;
	bra.uni 	$L__BB3_113;
$L__BB3_112:
	ld.shared.u32 	%r3112, [%r6+12];
	ld.shared.u32 	%r3113, [%r8+936];
	add.s32 	%r3114, %r3113, %r3112;
	min.s32 	%r8545, %r8533, %r3114;
$L__BB3_113:
	st.shared.u32 	[%r7], %r8545;
	@%p1 bra 	$L__BB3_115;
	ld.shared.u32 	%r3115, [%r5+12];
	ld.shared.u32 	%r3116, [%r9+1092];
	add.s32 	%r3117, %r3116, %r3115;
	min.s32 	%r8546, %r8534, %r3117;
	bra.uni 	$L__BB3_116;
$L__BB3_115:
	ld.shared.u32 	%r3118, [%r6+12];
	ld.shared.u32 	%r3119, [%r8+1092];
	add.s32 	%r3120, %r3119, %r3118;
	min.s32 	%r8546, %r8534, %r3120;
$L__BB3_116:
	st.shared.u32 	[%r7+156], %r8546;
	@%p1 bra 	$L__BB3_118;
	ld.shared.u32 	%r3121, [%r5+4068];
	ld.shared.u32 	%r3122, [%r9+936];
	add.s32 	%r3123, %r3122, %r3121;
	min.s32 	%r8547, %r8535, %r3123;
	bra.uni 	$L__BB3_119;
$L__BB3_118:
	ld.shared.u32 	%r3124, [%r6+4068];
	ld.shared.u32 	%r3125, [%r8+936];
	add.s32 	%r3126, %r3125, %r3124;
	min.s32 	%r8547, %r8535, %r3126;
$L__BB3_119:
	st.shared.u32 	[%r7+4056], %r8547;
	@%p1 bra 	$L__BB3_121;
	ld.shared.u32 	%r3127, [%r5+4068];
	ld.shared.u32 	%r3128, [%r9+1092];
	add.s32 	%r3129, %r3128, %r3127;
	min.s32 	%r8548, %r8536, %r3129;
	bra.uni 	$L__BB3_122;
$L__BB3_121:
	ld.shared.u32 	%r3130, [%r6+4068];
	ld.shared.u32 	%r3131, [%r8+1092];
	add.s32 	%r3132, %r3131, %r3130;
	min.s32 	%r8548, %r8536, %r3132;
$L__BB3_122:
	st.shared.u32 	[%r7+4212], %r8548;
	@%p1 bra 	$L__BB3_124;
	ld.shared.u32 	%r3133, [%r5+8124];
	ld.shared.u32 	%r3134, [%r9+936];
	add.s32 	%r3135, %r3134, %r3133;
	min.s32 	%r8549, %r8537, %r3135;
	bra.uni 	$L__BB3_125;
$L__BB3_124:
	ld.shared.u32 	%r3136, [%r6+8124];
	ld.shared.u32 	%r3137, [%r8+936];
	add.s32 	%r3138, %r3137, %r3136;
	min.s32 	%r8549, %r8537, %r3138;
$L__BB3_125:
	st.shared.u32 	[%r7+8112], %r8549;
	@%p1 bra 	$L__BB3_127;
	ld.shared.u32 	%r3139, [%r5+8124];
	ld.shared.u32 	%r3140, [%r9+1092];
	add.s32 	%r3141, %r3140, %r3139;
	min.s32 	%r8550, %r8538, %r3141;
	bra.uni 	$L__BB3_128;
$L__BB3_127:
	ld.shared.u32 	%r3142, [%r6+8124];
	ld.shared.u32 	%r3143, [%r8+1092];
	add.s32 	%r3144, %r3143, %r3142;
	min.s32 	%r8550, %r8538, %r3144;
$L__BB3_128:
	st.shared.u32 	[%r7+8268], %r8550;
	@%p1 bra 	$L__BB3_130;
	ld.shared.u32 	%r3145, [%r5+12180];
	ld.shared.u32 	%r3146, [%r9+936];
	add.s32 	%r3147, %r3146, %r3145;
	min.s32 	%r8551, %r8539, %r3147;
	bra.uni 	$L__BB3_131;
$L__BB3_130:
	ld.shared.u32 	%r3148, [%r6+12180];
	ld.shared.u32 	%r3149, [%r8+936];
	add.s32 	%r3150, %r3149, %r3148;
	min.s32 	%r8551, %r8539, %r3150;
$L__BB3_131:
	st.shared.u32 	[%r7+12168], %r8551;
	@%p1 bra 	$L__BB3_133;
	ld.shared.u32 	%r3151, [%r5+12180];
	ld.shared.u32 	%r3152, [%r9+1092];
	add.s32 	%r3153, %r3152, %r3151;
	min.s32 	%r8552, %r8540, %r3153;
	bra.uni 	$L__BB3_134;
$L__BB3_133:
	ld.shared.u32 	%r3154, [%r6+12180];
	ld.shared.u32 	%r3155, [%r8+1092];
	add.s32 	%r3156, %r3155, %r3154;
	min.s32 	%r8552, %r8540, %r3156;
$L__BB3_134:
	st.shared.u32 	[%r7+12324], %r8552;
	@%p1 bra 	$L__BB3_136;
	ld.shared.u32 	%r3157, [%r5+16236];
	ld.shared.u32 	%r3158, [%r9+936];
	add.s32 	%r3159, %r3158, %r3157;
	min.s32 	%r8553, %r8541, %r3159;
	bra.uni 	$L__BB3_137;
$L__BB3_136:
	ld.shared.u32 	%r3160, [%r6+16236];
	ld.shared.u32 	%r3161, [%r8+936];
	add.s32 	%r3162, %r3161, %r3160;
	min.s32 	%r8553, %r8541, %r3162;
$L__BB3_137:
	st.shared.u32 	[%r7+16224], %r8553;
	@%p1 bra 	$L__BB3_139;
	ld.shared.u32 	%r3163, [%r5+16236];
	ld.shared.u32 	%r3164, [%r9+1092];
	add.s32 	%r3165, %r3164, %r3163;
	min.s32 	%r8554, %r8542, %r3165;
	bra.uni 	$L__BB3_140;
$L__BB3_139:
	ld.shared.u32 	%r3166, [%r6+16236];
	ld.shared.u32 	%r3167, [%r8+1092];
	add.s32 	%r3168, %r3167, %r3166;
	min.s32 	%r8554, %r8542, %r3168;
$L__BB3_140:
	st.shared.u32 	[%r7+16380], %r8554;
	@%p1 bra 	$L__BB3_142;
	ld.shared.u32 	%r3169, [%r5+20292];
	ld.shared.u32 	%r3170, [%r9+936];
	add.s32 	%r3171, %r3170, %r3169;
	min.s32 	%r8555, %r8543, %r3171;
	bra.uni 	$L__BB3_143;
$L__BB3_142:
	ld.shared.u32 	%r3172, [%r6+20292];
	ld.shared.u32 	%r3173, [%r8+936];
	add.s32 	%r3174, %r3173, %r3172;
	min.s32 	%r8555, %r8543, %r3174;
$L__BB3_143:
	st.shared.u32 	[%r7+20280], %r8555;
	@%p1 bra 	$L__BB3_145;
	ld.shared.u32 	%r3175, [%r5+20292];
	ld.shared.u32 	%r3176, [%r9+1092];
	add.s32 	%r3177, %r3176, %r3175;
	min.s32 	%r8556, %r8544, %r3177;
	bra.uni 	$L__BB3_146;
$L__BB3_145:
	ld.shared.u32 	%r3178, [%r6+20292];
	ld.shared.u32 	%r3179, [%r8+1092];
	add.s32 	%r3180, %r3179, %r3178;
	min.s32 	%r8556, %r8544, %r3180;
$L__BB3_146:
	@%p1 bra 	$L__BB3_148;
	ld.shared.u32 	%r3181, [%r5+16];
	ld.shared.u32 	%r3182, [%r9+1248];
	add.s32 	%r3183, %r3182, %r3181;
	min.s32 	%r8557, %r8545, %r3183;
	bra.uni 	$L__BB3_149;
$L__BB3_148:
	ld.shared.u32 	%r3184, [%r6+16];
	ld.shared.u32 	%r3185, [%r8+1248];
	add.s32 	%r3186, %r3185, %r3184;
	min.s32 	%r8557, %r8545, %r3186;
$L__BB3_149:
	st.shared.u32 	[%r7], %r8557;
	@%p1 bra 	$L__BB3_151;
	ld.shared.u32 	%r3187, [%r5+16];
	ld.shared.u32 	%r3188, [%r9+1404];
	add.s32 	%r3189, %r3188, %r3187;
	min.s32 	%r8558, %r8546, %r3189;
	bra.uni 	$L__BB3_152;
$L__BB3_151:
	ld.shared.u32 	%r3190, [%r6+16];
	ld.shared.u32 	%r3191, [%r8+1404];
	add.s32 	%r3192, %r3191, %r3190;
	min.s32 	%r8558, %r8546, %r3192;
$L__BB3_152:
	st.shared.u32 	[%r7+156], %r8558;
	@%p1 bra 	$L__BB3_154;
	ld.shared.u32 	%r3193, [%r5+4072];
	ld.shared.u32 	%r3194, [%r9+1248];
	add.s32 	%r3195, %r3194, %r3193;
	min.s32 	%r8559, %r8547, %r3195;
	bra.uni 	$L__BB3_155;
$L__BB3_154:
	ld.shared.u32 	%r3196, [%r6+4072];
	ld.shared.u32 	%r3197, [%r8+1248];
	add.s32 	%r3198, %r3197, %r3196;
	min.s32 	%r8559, %r8547, %r3198;
$L__BB3_155:
	st.shared.u32 	[%r7+4056], %r8559;
	@%p1 bra 	$L__BB3_157;
	ld.shared.u32 	%r3199, [%r5+4072];
	ld.shared.u32 	%r3200, [%r9+1404];
	add.s32 	%r3201, %r3200, %r3199;
	min.s32 	%r8560, %r8548, %r3201;
	bra.uni 	$L__BB3_158;
$L__BB3_157:
	ld.shared.u32 	%r3202, [%r6+4072];
	ld.shared.u32 	%r3203, [%r8+1404];
	add.s32 	%r3204, %r3203, %r3202;
	min.s32 	%r8560, %r8548, %r3204;
$L__BB3_158:
	st.shared.u32 	[%r7+4212], %r8560;
	@%p1 bra 	$L__BB3_160;
	ld.shared.u32 	%r3205, [%r5+8128];
	ld.shared.u32 	%r3206, [%r9+1248];
	add.s32 	%r3207, %r3206, %r3205;
	min.s32 	%r8561, %r8549, %r3207;
	bra.uni 	$L__BB3_161;
$L__BB3_160:
	ld.shared.u32 	%r3208, [%r6+8128];
	ld.shared.u32 	%r3209, [%r8+1248];
	add.s32 	%r3210, %r3209, %r3208;
	min.s32 	%r8561, %r8549, %r3210;
$L__BB3_161:
	st.shared.u32 	[%r7+8112], %r8561;
	@%p1 bra 	$L__BB3_163;
	ld.shared.u32 	%r3211, [%r5+8128];
	ld.shared.u32 	%r3212, [%r9+1404];
	add.s32 	%r3213, %r3212, %r3211;
	min.s32 	%r8562, %r8550, %r3213;
	bra.uni 	$L__BB3_164;
$L__BB3_163:
	ld.shared.u32 	%r3214, [%r6+8128];
	ld.shared.u32 	%r3215, [%r8+1404];
	add.s32 	%r3216, %r3215, %r3214;
	min.s32 	%r8562, %r8550, %r3216;
$L__BB3_164:
	st.shared.u32 	[%r7+8268], %r8562;
	@%p1 bra 	$L__BB3_166;
	ld.shared.u32 	%r3217, [%r5+12184];
	ld.shared.u32 	%r3218, [%r9+1248];
	add.s32 	%r3219, %r3218, %r3217;
	min.s32 	%r8563, %r8551, %r3219;
	bra.uni 	$L__BB3_167;
$L__BB3_166:
	ld.shared.u32 	%r3220, [%r6+12184];
	ld.shared.u32 	%r3221, [%r8+1248];
	add.s32 	%r3222, %r3221, %r3220;
	min.s32 	%r8563, %r8551, %r3222;
$L__BB3_167:
	st.shared.u32 	[%r7+12168], %r8563;
	@%p1 bra 	$L__BB3_169;
	ld.shared.u32 	%r3223, [%r5+12184];
	ld.shared.u32 	%r3224, [%r9+1404];
	add.s32 	%r3225, %r3224, %r3223;
	min.s32 	%r8564, %r8552, %r3225;
	bra.uni 	$L__BB3_170;
$L__BB3_169:
	ld.shared.u32 	%r3226, [%r6+12184];
	ld.shared.u32 	%r3227, [%r8+1404];
	add.s32 	%r3228, %r3227, %r3226;
	min.s32 	%r8564, %r8552, %r3228;
$L__BB3_170:
	st.shared.u32 	[%r7+12324], %r8564;
	@%p1 bra 	$L__BB3_172;
	ld.shared.u32 	%r3229, [%r5+16240];
	ld.shared.u32 	%r3230, [%r9+1248];
	add.s32 	%r3231, %r3230, %r3229;
	min.s32 	%r8565, %r8553, %r3231;
	bra.uni 	$L__BB3_173;
$L__BB3_172:
	ld.shared.u32 	%r3232, [%r6+16240];
	ld.shared.u32 	%r3233, [%r8+1248];
	add.s32 	%r3234, %r3233, %r3232;
	min.s32 	%r8565, %r8553, %r3234;
$L__BB3_173:
	st.shared.u32 	[%r7+16224], %r8565;
	@%p1 bra 	$L__BB3_175;
	ld.shared.u32 	%r3235, [%r5+16240];
	ld.shared.u32 	%r3236, [%r9+1404];
	add.s32 	%r3237, %r3236, %r3235;
	min.s32 	%r8566, %r8554, %r3237;
	bra.uni 	$L__BB3_176;
$L__BB3_175:
	ld.shared.u32 	%r3238, [%r6+16240];
	ld.shared.u32 	%r3239, [%r8+1404];
	add.s32 	%r3240, %r3239, %r3238;
	min.s32 	%r8566, %r8554, %r3240;
$L__BB3_176:
	st.shared.u32 	[%r7+16380], %r8566;
	@%p1 bra 	$L__BB3_178;
	ld.shared.u32 	%r3241, [%r5+20296];
	ld.shared.u32 	%r3242, [%r9+1248];
	add.s32 	%r3243, %r3242, %r3241;
	min.s32 	%r8567, %r8555, %r3243;
	bra.uni 	$L__BB3_179;
$L__BB3_178:
	ld.shared.u32 	%r3244, [%r6+20296];
	ld.shared.u32 	%r3245, [%r8+1248];
	add.s32 	%r3246, %r3245, %r3244;
	min.s32 	%r8567, %r8555, %r3246;
$L__BB3_179:
	st.shared.u32 	[%r7+20280], %r8567;
	@%p1 bra 	$L__BB3_181;
	ld.shared.u32 	%r3247, [%r5+20296];
	ld.shared.u32 	%r3248, [%r9+1404];
	add.s32 	%r3249, %r3248, %r3247;
	min.s32 	%r8568, %r8556, %r3249;
	bra.uni 	$L__BB3_182;
$L__BB3_181:
	ld.shared.u32 	%r3250, [%r6+20296];
	ld.shared.u32 	%r3251, [%r8+1404];
	add.s32 	%r3252, %r3251, %r3250;
	min.s32 	%r8568, %r8556, %r3252;
$L__BB3_182:
	st.shared.u32 	[%r7+20436], %r8568;
	@%p1 bra 	$L__BB3_184;
	ld.shared.u32 	%r3253, [%r5+20];
	ld.shared.u32 	%r3254, [%r9+1560];
	add.s32 	%r3255, %r3254, %r3253;
	min.s32 	%r8569, %r8557, %r3255;
	bra.uni 	$L__BB3_185;
$L__BB3_184:
	ld.shared.u32 	%r3256, [%r6+20];
	ld.shared.u32 	%r3257, [%r8+1560];
	add.s32 	%r3258, %r3257, %r3256;
	min.s32 	%r8569, %r8557, %r3258;
$L__BB3_185:
	st.shared.u32 	[%r7], %r8569;
	@%p1 bra 	$L__BB3_187;
	ld.shared.u32 	%r3259, [%r5+20];
	ld.shared.u32 	%r3260, [%r9+1716];
	add.s32 	%r3261, %r3260, %r3259;
	min.s32 	%r8570, %r8558, %r3261;
	bra.uni 	$L__BB3_188;
$L__BB3_187:
	ld.shared.u32 	%r3262, [%r6+20];
	ld.shared.u32 	%r3263, [%r8+1716];
	add.s32 	%r3264, %r3263, %r3262;
	min.s32 	%r8570, %r8558, %r3264;
$L__BB3_188:
	st.shared.u32 	[%r7+156], %r8570;
	@%p1 bra 	$L__BB3_190;
	ld.shared.u32 	%r3265, [%r5+4076];
	ld.shared.u32 	%r3266, [%r9+1560];
	add.s32 	%r3267, %r3266, %r3265;
	min.s32 	%r8571, %r8559, %r3267;
	bra.uni 	$L__BB3_191;
$L__BB3_190:
	ld.shared.u32 	%r3268, [%r6+4076];
	ld.shared.u32 	%r3269, [%r8+1560];
	add.s32 	%r3270, %r3269, %r3268;
	min.s32 	%r8571, %r8559, %r3270;
$L__BB3_191:
	st.shared.u32 	[%r7+4056], %r8571;
	@%p1 bra 	$L__BB3_193;
	ld.shared.u32 	%r3271, [%r5+4076];
	ld.shared.u32 	%r3272, [%r9+1716];
	add.s32 	%r3273, %r3272, %r3271;
	min.s32 	%r8572, %r8560, %r3273;
	bra.uni 	$L__BB3_194;
$L__BB3_193:
	ld.shared.u32 	%r3274, [%r6+4076];
	ld.shared.u32 	%r3275, [%r8+1716];
	add.s32 	%r3276, %r3275, %r3274;
	min.s32 	%r8572, %r8560, %r3276;
$L__BB3_194:
	st.shared.u32 	[%r7+4212], %r8572;
	@%p1 bra 	$L__BB3_196;
	ld.shared.u32 	%r3277, [%r5+8132];
	ld.shared.u32 	%r3278, [%r9+1560];
	add.s32 	%r3279, %r3278, %r3277;
	min.s32 	%r8573, %r8561, %r3279;
	bra.uni 	$L__BB3_197;
$L__BB3_196:
	ld.shared.u32 	%r3280, [%r6+8132];
	ld.shared.u32 	%r3281, [%r8+1560];
	add.s32 	%r3282, %r3281, %r3280;
	min.s32 	%r8573, %r8561, %r3282;
$L__BB3_197:
	st.shared.u32 	[%r7+8112], %r8573;
	@%p1 bra 	$L__BB3_199;
	ld.shared.u32 	%r3283, [%r5+8132];
	ld.shared.u32 	%r3284, [%r9+1716];
	add.s32 	%r3285, %r3284, %r3283;
	min.s32 	%r8574, %r8562, %r3285;
	bra.uni 	$L__BB3_200;
$L__BB3_199:
	ld.shared.u32 	%r3286, [%r6+8132];
	ld.shared.u32 	%r3287, [%r8+1716];
	add.s32 	%r3288, %r3287, %r3286;
	min.s32 	%r8574, %r8562, %r3288;
$L__BB3_200:
	st.shared.u32 	[%r7+8268], %r8574;
	@%p1 bra 	$L__BB3_202;
	ld.shared.u32 	%r3289, [%r5+12188];
	ld.shared.u32 	%r3290, [%r9+1560];
	add.s32 	%r3291, %r3290, %r3289;
	min.s32 	%r8575, %r8563, %r3291;
	bra.uni 	$L__BB3_203;
$L__BB3_202:
	ld.shared.u32 	%r3292, [%r6+12188];
	ld.shared.u32 	%r3293, [%r8+1560];
	add.s32 	%r3294, %r3293, %r3292;
	min.s32 	%r8575, %r8563, %r3294;
$L__BB3_203:
	st.shared.u32 	[%r7+12168], %r8575;
	@%p1 bra 	$L__BB3_205;
	ld.shared.u32 	%r3295, [%r5+12188];
	ld.shared.u32 	%r3296, [%r9+1716];
	add.s32 	%r3297, %r3296, %r3295;
	min.s32 	%r8576, %r8564, %r3297;
	bra.uni 	$L__BB3_206;
$L__BB3_205:
	ld.shared.u32 	%r3298, [%r6+12188];
	ld.shared.u32 	%r3299, [%r8+1716];
	add.s32 	%r3300, %r3299, %r3298;
	min.s32 	%r8576, %r8564, %r3300;
$L__BB3_206:
	st.shared.u32 	[%r7+12324], %r8576;
	@%p1 bra 	$L__BB3_208;
	ld.shared.u32 	%r3301, [%r5+16244];
	ld.shared.u32 	%r3302, [%r9+1560];
	add.s32 	%r3303, %r3302, %r3301;
	min.s32 	%r8577, %r8565, %r3303;
	bra.uni 	$L__BB3_209;
$L__BB3_208:
	ld.shared.u32 	%r3304, [%r6+16244];
	ld.shared.u32 	%r3305, [%r8+1560];
	add.s32 	%r3306, %r3305, %r3304;
	min.s32 	%r8577, %r8565, %r3306;
$L__BB3_209:
	st.shared.u32 	[%r7+16224], %r8577;
	@%p1 bra 	$L__BB3_211;
	ld.shared.u32 	%r3307, [%r5+16244];
	ld.shared.u32 	%r3308, [%r9+1716];
	add.s32 	%r3309, %r3308, %r3307;
	min.s32 	%r8578, %r8566, %r3309;
	bra.uni 	$L__BB3_212;
$L__BB3_211:
	ld.shared.u32 	%r3310, [%r6+16244];
	ld.shared.u32 	%r3311, [%r8+1716];
	add.s32 	%r3312, %r3311, %r3310;
	min.s32 	%r8578, %r8566, %r3312;
$L__BB3_212:
	st.shared.u32 	[%r7+16380], %r8578;
	@%p1 bra 	$L__BB3_214;
	ld.shared.u32 	%r3313, [%r5+20300];
	ld.shared.u32 	%r3314, [%r9+1560];
	add.s32 	%r3315, %r3314, %r3313;
	min.s32 	%r8579, %r8567, %r3315;
	bra.uni 	$L__BB3_215;
$L__BB3_214:
	ld.shared.u32 	%r3316, [%r6+20300];
	ld.shared.u32 	%r3317, [%r8+1560];
	add.s32 	%r3318, %r3317, %r3316;
	min.s32 	%r8579, %r8567, %r3318;
$L__BB3_215:
	st.shared.u32 	[%r7+20280], %r8579;
	@%p1 bra 	$L__BB3_217;
	ld.shared.u32 	%r3319, [%r5+20300];
	ld.shared.u32 	%r3320, [%r9+1716];
	add.s32 	%r3321, %r3320, %r3319;
	min.s32 	%r8580, %r8568, %r3321;
	bra.uni 	$L__BB3_218;
$L__BB3_217:
	ld.shared.u32 	%r3322, [%r6+20300];
	ld.shared.u32 	%r3323, [%r8+1716];
	add.s32 	%r3324, %r3323, %r3322;
	min.s32 	%r8580, %r8568, %r3324;
$L__BB3_218:
	@%p1 bra 	$L__BB3_220;
	ld.shared.u32 	%r3325, [%r5+24];
	ld.shared.u32 	%r3326, [%r9+1872];
	add.s32 	%r3327, %r3326, %r3325;
	min.s32 	%r8581, %r8569, %r3327;
	bra.uni 	$L__BB3_221;
$L__BB3_220:
	ld.shared.u32 	%r3328, [%r6+24];
	ld.shared.u32 	%r3329, [%r8+1872];
	add.s32 	%r3330, %r3329, %r3328;
	min.s32 	%r8581, %r8569, %r3330;
$L__BB3_221:
	st.shared.u32 	[%r7], %r8581;
	@%p1 bra 	$L__BB3_223;
	ld.shared.u32 	%r3331, [%r5+24];
	ld.shared.u32 	%r3332, [%r9+2028];
	add.s32 	%r3333, %r3332, %r3331;
	min.s32 	%r8582, %r8570, %r3333;
	bra.uni 	$L__BB3_224;
$L__BB3_223:
	ld.shared.u32 	%r3334, [%r6+24];
	ld.shared.u32 	%r3335, [%r8+2028];
	add.s32 	%r3336, %r3335, %r3334;
	min.s32 	%r8582, %r8570, %r3336;
$L__BB3_224:
	st.shared.u32 	[%r7+156], %r8582;
	@%p1 bra 	$L__BB3_226;
	ld.shared.u32 	%r3337, [%r5+4080];
	ld.shared.u32 	%r3338, [%r9+1872];
	add.s32 	%r3339, %r3338, %r3337;
	min.s32 	%r8583, %r8571, %r3339;
	bra.uni 	$L__BB3_227;
$L__BB3_226:
	ld.shared.u32 	%r3340, [%r6+4080];
	ld.shared.u32 	%r3341, [%r8+1872];
	add.s32 	%r3342, %r3341, %r3340;
	min.s32 	%r8583, %r8571, %r3342;
$L__BB3_227:
	st.shared.u32 	[%r7+4056], %r8583;
	@%p1 bra 	$L__BB3_229;
	ld.shared.u32 	%r3343, [%r5+4080];
	ld.shared.u32 	%r3344, [%r9+2028];
	add.s32 	%r3345, %r3344, %r3343;
	min.s32 	%r8584, %r8572, %r3345;
	bra.uni 	$L__BB3_230;
$L__BB3_229:
	ld.shared.u32 	%r3346, [%r6+4080];
	ld.shared.u32 	%r3347, [%r8+2028];
	add.s32 	%r3348, %r3347, %r3346;
	min.s32 	%r8584, %r8572, %r3348;
$L__BB3_230:
	st.shared.u32 	[%r7+4212], %r8584;
	@%p1 bra 	$L__BB3_232;
	ld.shared.u32 	%r3349, [%r5+8136];
	ld.shared.u32 	%r3350, [%r9+1872];
	add.s32 	%r3351, %r3350, %r3349;
	min.s32 	%r8585, %r8573, %r3351;
	bra.uni 	$L__BB3_233;
$L__BB3_232:
	ld.shared.u32 	%r3352, [%r6+8136];
	ld.shared.u32 	%r3353, [%r8+1872];
	add.s32 	%r3354, %r3353, %r3352;
	min.s32 	%r8585, %r8573, %r3354;
$L__BB3_233:
	st.shared.u32 	[%r7+8112], %r8585;
	@%p1 bra 	$L__BB3_235;
	ld.shared.u32 	%r3355, [%r5+8136];
	ld.shared.u32 	%r3356, [%r9+2028];
	add.s32 	%r3357, %r3356, %r3355;
	min.s32 	%r8586, %r8574, %r3357;
	bra.uni 	$L__BB3_236;
$L__BB3_235:
	ld.shared.u32 	%r3358, [%r6+8136];
	ld.shared.u32 	%r3359, [%r8+2028];
	add.s32 	%r3360, %r3359, %r3358;
	min.s32 	%r8586, %r8574, %r3360;
$L__BB3_236:
	st.shared.u32 	[%r7+8268], %r8586;
	@%p1 bra 	$L__BB3_238;
	ld.shared.u32 	%r3361, [%r5+12192];
	ld.shared.u32 	%r3362, [%r9+1872];
	add.s32 	%r3363, %r3362, %r3361;
	min.s32 	%r8587, %r8575, %r3363;
	bra.uni 	$L__BB3_239;
$L__BB3_238:
	ld.shared.u32 	%r3364, [%r6+12192];
	ld.shared.u32 	%r3365, [%r8+1872];
	add.s32 	%r3366, %r3365, %r3364;
	min.s32 	%r8587, %r8575, %r3366;
$L__BB3_239:
	st.shared.u32 	[%r7+12168], %r8587;
	@%p1 bra 	$L__BB3_241;
	ld.shared.u32 	%r3367, [%r5+12192];
	ld.shared.u32 	%r3368, [%r9+2028];
	add.s32 	%r3369, %r3368, %r3367;
	min.s32 	%r8588, %r8576, %r3369;
	bra.uni 	$L__BB3_242;
$L__BB3_241:
	ld.shared.u32 	%r3370, [%r6+12192];
	ld.shared.u32 	%r3371, [%r8+2028];
	add.s32 	%r3372, %r3371, %r3370;
	min.s32 	%r8588, %r8576, %r3372;
$L__BB3_242:
	st.shared.u32 	[%r7+12324], %r8588;
	@%p1 bra 	$L__BB3_244;
	ld.shared.u32 	%r3373, [%r5+16248];
	ld.shared.u32 	%r3374, [%r9+1872];
	add.s32 	%r3375, %r3374, %r3373;
	min.s32 	%r8589, %r8577, %r3375;
	bra.uni 	$L__BB3_245;
$L__BB3_244:
	ld.shared.u32 	%r3376, [%r6+16248];
	ld.shared.u32 	%r3377, [%r8+1872];
	add.s32 	%r3378, %r3377, %r3376;
	min.s32 	%r8589, %r8577, %r3378;
$L__BB3_245:
	st.shared.u32 	[%r7+16224], %r8589;
	@%p1 bra 	$L__BB3_247;
	ld.shared.u32 	%r3379, [%r5+16248];
	ld.shared.u32 	%r3380, [%r9+2028];
	add.s32 	%r3381, %r3380, %r3379;
	min.s32 	%r8590, %r8578, %r3381;
	bra.uni 	$L__BB3_248;
$L__BB3_247:
	ld.shared.u32 	%r3382, [%r6+16248];
	ld.shared.u32 	%r3383, [%r8+2028];
	add.s32 	%r3384, %r3383, %r3382;
	min.s32 	%r8590, %r8578, %r3384;
$L__BB3_248:
	st.shared.u32 	[%r7+16380], %r8590;
	@%p1 bra 	$L__BB3_250;
	ld.shared.u32 	%r3385, [%r5+20304];
	ld.shared.u32 	%r3386, [%r9+1872];
	add.s32 	%r3387, %r3386, %r3385;
	min.s32 	%r8591, %r8579, %r3387;
	bra.uni 	$L__BB3_251;
$L__BB3_250:
	ld.shared.u32 	%r3388, [%r6+20304];
	ld.shared.u32 	%r3389, [%r8+1872];
	add.s32 	%r3390, %r3389, %r3388;
	min.s32 	%r8591, %r8579, %r3390;
$L__BB3_251:
	st.shared.u32 	[%r7+20280], %r8591;
	@%p1 bra 	$L__BB3_253;
	ld.shared.u32 	%r3391, [%r5+20304];
	ld.shared.u32 	%r3392, [%r9+2028];
	add.s32 	%r3393, %r3392, %r3391;
	min.s32 	%r8592, %r8580, %r3393;
	bra.uni 	$L__BB3_254;
$L__BB3_253:
	ld.shared.u32 	%r3394, [%r6+20304];
	ld.shared.u32 	%r3395, [%r8+2028];
	add.s32 	%r3396, %r3395, %r3394;
	min.s32 	%r8592, %r8580, %r3396;
$L__BB3_254:
	st.shared.u32 	[%r7+20436], %r8592;
	@%p1 bra 	$L__BB3_256;
	ld.shared.u32 	%r3397, [%r5+28];
	ld.shared.u32 	%r3398, [%r9+2184];
	add.s32 	%r3399, %r3398, %r3397;
	min.s32 	%r8593, %r8581, %r3399;
	bra.uni 	$L__BB3_257;
$L__BB3_256:
	ld.shared.u32 	%r3400, [%r6+28];
	ld.shared.u32 	%r3401, [%r8+2184];
	add.s32 	%r3402, %r3401, %r3400;
	min.s32 	%r8593, %r8581, %r3402;
$L__BB3_257:
	st.shared.u32 	[%r7], %r8593;
	@%p1 bra 	$L__BB3_259;
	ld.shared.u32 	%r3403, [%r5+28];
	ld.shared.u32 	%r3404, [%r9+2340];
	add.s32 	%r3405, %r3404, %r3403;
	min.s32 	%r8594, %r8582, %r3405;
	bra.uni 	$L__BB3_260;
$L__BB3_259:
	ld.shared.u32 	%r3406, [%r6+28];
	ld.shared.u32 	%r3407, [%r8+2340];
	add.s32 	%r3408, %r3407, %r3406;
	min.s32 	%r8594, %r8582, %r3408;
$L__BB3_260:
	st.shared.u32 	[%r7+156], %r8594;
	@%p1 bra 	$L__BB3_262;
	ld.shared.u32 	%r3409, [%r5+4084];
	ld.shared.u32 	%r3410, [%r9+2184];
	add.s32 	%r3411, %r3410, %r3409;
	min.s32 	%r8595, %r8583, %r3411;
	bra.uni 	$L__BB3_263;
$L__BB3_262:
	ld.shared.u32 	%r3412, [%r6+4084];
	ld.shared.u32 	%r3413, [%r8+2184];
	add.s32 	%r3414, %r3413, %r3412;
	min.s32 	%r8595, %r8583, %r3414;
$L__BB3_263:
	st.shared.u32 	[%r7+4056], %r8595;
	@%p1 bra 	$L__BB3_265;
	ld.shared.u32 	%r3415, [%r5+4084];
	ld.shared.u32 	%r3416, [%r9+2340];
	add.s32 	%r3417, %r3416, %r3415;
	min.s32 	%r8596, %r8584, %r3417;
	bra.uni 	$L__BB3_266;
$L__BB3_265:
	ld.shared.u32 	%r3418, [%r6+4084];
	ld.shared.u32 	%r3419, [%r8+2340];
	add.s32 	%r3420, %r3419, %r3418;
	min.s32 	%r8596, %r8584, %r3420;
$L__BB3_266:
	st.shared.u32 	[%r7+4212], %r8596;
	@%p1 bra 	$L__BB3_268;
	ld.shared.u32 	%r3421, [%r5+8140];
	ld.shared.u32 	%r3422, [%r9+2184];
	add.s32 	%r3423, %r3422, %r3421;
	min.s32 	%r8597, %r8585, %r3423;
	bra.uni 	$L__BB3_269;
$L__BB3_268:
	ld.shared.u32 	%r3424, [%r6+8140];
	ld.shared.u32 	%r3425, [%r8+2184];
	add.s32 	%r3426, %r3425, %r3424;
	min.s32 	%r8597, %r8585, %r3426;
$L__BB3_269:
	st.shared.u32 	[%r7+8112], %r8597;
	@%p1 bra 	$L__BB3_271;
	ld.shared.u32 	%r3427, [%r5+8140];
	ld.shared.u32 	%r3428, [%r9+2340];
	add.s32 	%r3429, %r3428, %r3427;
	min.s32 	%r8598, %r8586, %r3429;
	bra.uni 	$L__BB3_272;
$L__BB3_271:
	ld.shared.u32 	%r3430, [%r6+8140];
	ld.shared.u32 	%r3431, [%r8+2340];
	add.s32 	%r3432, %r3431, %r3430;
	min.s32 	%r8598, %r8586, %r3432;
$L__BB3_272:
	st.shared.u32 	[%r7+8268], %r8598;
	@%p1 bra 	$L__BB3_274;
	ld.shared.u32 	%r3433, [%r5+12196];
	ld.shared.u32 	%r3434, [%r9+2184];
	add.s32 	%r3435, %r3434, %r3433;
	min.s32 	%r8599, %r8587, %r3435;
	bra.uni 	$L__BB3_275;
$L__BB3_274:
	ld.shared.u32 	%r3436, [%r6+12196];
	ld.shared.u32 	%r3437, [%r8+2184];
	add.s32 	%r3438, %r3437, %r3436;
	min.s32 	%r8599, %r8587, %r3438;
$L__BB3_275:
	st.shared.u32 	[%r7+12168], %r8599;
	@%p1 bra 	$L__BB3_277;
	ld.shared.u32 	%r3439, [%r5+12196];
	ld.shared.u32 	%r3440, [%r9+2340];
	add.s32 	%r3441, %r3440, %r3439;
	min.s32 	%r8600, %r8588, %r3441;
	bra.uni 	$L__BB3_278;
$L__BB3_277:
	ld.shared.u32 	%r3442, [%r6+12196];
	ld.shared.u32 	%r3443, [%r8+2340];
	add.s32 	%r3444, %r3443, %r3442;
	min.s32 	%r8600, %r8588, %r3444;
$L__BB3_278:
	st.shared.u32 	[%r7+12324], %r8600;
	@%p1 bra 	$L__BB3_280;
	ld.shared.u32 	%r3445, [%r5+16252];
	ld.shared.u32 	%r3446, [%r9+2184];
	add.s32 	%r3447, %r3446, %r3445;
	min.s32 	%r8601, %r8589, %r3447;
	bra.uni 	$L__BB3_281;
$L__BB3_280:
	ld.shared.u32 	%r3448, [%r6+16252];
	ld.shared.u32 	%r3449, [%r8+2184];
	add.s32 	%r3450, %r3449, %r3448;
	min.s32 	%r8601, %r8589, %r3450;
$L__BB3_281:
	st.shared.u32 	[%r7+16224], %r8601;
	@%p1 bra 	$L__BB3_283;
	ld.shared.u32 	%r3451, [%r5+16252];
	ld.shared.u32 	%r3452, [%r9+2340];
	add.s32 	%r3453, %r3452, %r3451;
	min.s32 	%r8602, %r8590, %r3453;
	bra.uni 	$L__BB3_284;
$L__BB3_283:
	ld.shared.u32 	%r3454, [%r6+16252];
	ld.shared.u32 	%r3455, [%r8+2340];
	add.s32 	%r3456, %r3455, %r3454;
	min.s32 	%r8602, %r8590, %r3456;
$L__BB3_284:
	st.shared.u32 	[%r7+16380], %r8602;
	@%p1 bra 	$L__BB3_286;
	ld.shared.u32 	%r3457, [%r5+20308];
	ld.shared.u32 	%r3458, [%r9+2184];
	add.s32 	%r3459, %r3458, %r3457;
	min.s32 	%r8603, %r8591, %r3459;
	bra.uni 	$L__BB3_287;
$L__BB3_286:
	ld.shared.u32 	%r3460, [%r6+20308];
	ld.shared.u32 	%r3461, [%r8+2184];
	add.s32 	%r3462, %r3461, %r3460;
	min.s32 	%r8603, %r8591, %r3462;
$L__BB3_287:
	st.shared.u32 	[%r7+20280], %r8603;
	@%p1 bra 	$L__BB3_289;
	ld.shared.u32 	%r3463, [%r5+20308];
	ld.shared.u32 	%r3464, [%r9+2340];
	add.s32 	%r3465, %r3464, %r3463;
	min.s32 	%r8604, %r8592, %r3465;
	bra.uni 	$L__BB3_290;
$L__BB3_289:
	ld.shared.u32 	%r3466, [%r6+20308];
	ld.shared.u32 	%r3467, [%r8+2340];
	add.s32 	%r3468, %r3467, %r3466;
	min.s32 	%r8604, %r8592, %r3468;
$L__BB3_290:
	@%p1 bra 	$L__BB3_292;
	ld.shared.u32 	%r3469, [%r5+32];
	ld.shared.u32 	%r3470, [%r9+2496];
	add.s32 	%r3471, %r3470, %r3469;
	min.s32 	%r8605, %r8593, %r3471;
	bra.uni 	$L__BB3_293;
$L__BB3_292:
	ld.shared.u32 	%r3472, [%r6+32];
	ld.shared.u32 	%r3473, [%r8+2496];
	add.s32 	%r3474, %r3473, %r3472;
	min.s32 	%r8605, %r8593, %r3474;
$L__BB3_293:
	st.shared.u32 	[%r7], %r8605;
	@%p1 bra 	$L__BB3_295;
	ld.shared.u32 	%r3475, [%r5+32];
	ld.shared.u32 	%r3476, [%r9+2652];
	add.s32 	%r3477, %r3476, %r3475;
	min.s32 	%r8606, %r8594, %r3477;
	bra.uni 	$L__BB3_296;
$L__BB3_295:
	ld.shared.u32 	%r3478, [%r6+32];
	ld.shared.u32 	%r3479, [%r8+2652];
	add.s32 	%r3480, %r3479, %r3478;
	min.s32 	%r8606, %r8594, %r3480;
$L__BB3_296:
	st.shared.u32 	[%r7+156], %r8606;
	@%p1 bra 	$L__BB3_298;
	ld.shared.u32 	%r3481, [%r5+4088];
	ld.shared.u32 	%r3482, [%r9+2496];
	add.s32 	%r3483, %r3482, %r3481;
	min.s32 	%r8607, %r8595, %r3483;
	bra.uni 	$L__BB3_299;
$L__BB3_298:
	ld.shared.u32 	%r3484, [%r6+4088];
	ld.shared.u32 	%r3485, [%r8+2496];
	add.s32 	%r3486, %r3485, %r3484;
	min.s32 	%r8607, %r8595, %r3486;
$L__BB3_299:
	st.shared.u32 	[%r7+4056], %r8607;
	@%p1 bra 	$L__BB3_301;
	ld.shared.u32 	%r3487, [%r5+4088];
	ld.shared.u32 	%r3488, [%r9+2652];
	add.s32 	%r3489, %r3488, %r3487;
	min.s32 	%r8608, %r8596, %r3489;
	bra.uni 	$L__BB3_302;
$L__BB3_301:
	ld.shared.u32 	%r3490, [%r6+4088];
	ld.shared.u32 	%r3491, [%r8+2652];
	add.s32 	%r3492, %r3491, %r3490;
	min.s32 	%r8608, %r8596, %r3492;
$L__BB3_302:
	st.shared.u32 	[%r7+4212], %r8608;
	@%p1 bra 	$L__BB3_304;
	ld.shared.u32 	%r3493, [%r5+8144];
	ld.shared.u32 	%r3494, [%r9+2496];
	add.s32 	%r3495, %r3494, %r3493;
	min.s32 	%r8609, %r8597, %r3495;
	bra.uni 	$L__BB3_305;
$L__BB3_304:
	ld.shared.u32 	%r3496, [%r6+8144];
	ld.shared.u32 	%r3497, [%r8+2496];
	add.s32 	%r3498, %r3497, %r3496;
	min.s32 	%r8609, %r8597, %r3498;
$L__BB3_305:
	st.shared.u32 	[%r7+8112], %r8609;
	@%p1 bra 	$L__BB3_307;
	ld.shared.u32 	%r3499, [%r5+8144];
	ld.shared.u32 	%r3500, [%r9+2652];
	add.s32 	%r3501, %r3500, %r3499;
	min.s32 	%r8610, %r8598, %r3501;
	bra.uni 	$L__BB3_308;
$L__BB3_307:
	ld.shared.u32 	%r3502, [%r6+8144];
	ld.shared.u32 	%r3503, [%r8+2652];
	add.s32 	%r3504, %r3503, %r3502;
	min.s32 	%r8610, %r8598, %r3504;
$L__BB3_308:
	st.shared.u32 	[%r7+8268], %r8610;
	@%p1 bra 	$L__BB3_310;
	ld.shared.u32 	%r3505, [%r5+12200];
	ld.shared.u32 	%r3506, [%r9+2496];
	add.s32 	%r3507, %r3506, %r3505;
	min.s32 	%r8611, %r8599, %r3507;
	bra.uni 	$L__BB3_311;
$L__BB3_310:
	ld.shared.u32 	%r3508, [%r6+12200];
	ld.shared.u32 	%r3509, [%r8+2496];
	add.s32 	%r3510, %r3509, %r3508;
	min.s32 	%r8611, %r8599, %r3510;
$L__BB3_311:
	st.shared.u32 	[%r7+12168], %r8611;
	@%p1 bra 	$L__BB3_313;
	ld.shared.u32 	%r3511, [%r5+12200];
	ld.shared.u32 	%r3512, [%r9+2652];
	add.s32 	%r3513, %r3512, %r3511;
	min.s32 	%r8612, %r8600, %r3513;
	bra.uni 	$L__BB3_314;
$L__BB3_313:
	ld.shared.u32 	%r3514, [%r6+12200];
	ld.shared.u32 	%r3515, [%r8+2652];
	add.s32 	%r3516, %r3515, %r3514;
	min.s32 	%r8612, %r8600, %r3516;
$L__BB3_314:
	st.shared.u32 	[%r7+12324], %r8612;
	@%p1 bra 	$L__BB3_316;
	ld.shared.u32 	%r3517, [%r5+16256];
	ld.shared.u32 	%r3518, [%r9+2496];
	add.s32 	%r3519, %r3518, %r3517;
	min.s32 	%r8613, %r8601, %r3519;
	bra.uni 	$L__BB3_317;
$L__BB3_316:
	ld.shared.u32 	%r3520, [%r6+16256];
	ld.shared.u32 	%r3521, [%r8+2496];
	add.s32 	%r3522, %r3521, %r3520;
	min.s32 	%r8613, %r8601, %r3522;
$L__BB3_317:
	st.shared.u32 	[%r7+16224], %r8613;
	@%p1 bra 	$L__BB3_319;
	ld.shared.u32 	%r3523, [%r5+16256];
	ld.shared.u32 	%r3524, [%r9+2652];
	add.s32 	%r3525, %r3524, %r3523;
	min.s32 	%r8614, %r8602, %r3525;
	bra.uni 	$L__BB3_320;
$L__BB3_319:
	ld.shared.u32 	%r3526, [%r6+16256];
	ld.shared.u32 	%r3527, [%r8+2652];
	add.s32 	%r3528, %r3527, %r3526;
	min.s32 	%r8614, %r8602, %r3528;
$L__BB3_320:
	st.shared.u32 	[%r7+16380], %r8614;
	@%p1 bra 	$L__BB3_322;
	ld.shared.u32 	%r3529, [%r5+20312];
	ld.shared.u32 	%r3530, [%r9+2496];
	add.s32 	%r3531, %r3530, %r3529;
	min.s32 	%r8615, %r8603, %r3531;
	bra.uni 	$L__BB3_323;
$L__BB3_322:
	ld.shared.u32 	%r3532, [%r6+20312];
	ld.shared.u32 	%r3533, [%r8+2496];
	add.s32 	%r3534, %r3533, %r3532;
	min.s32 	%r8615, %r8603, %r3534;
$L__BB3_323:
	st.shared.u32 	[%r7+20280], %r8615;
	@%p1 bra 	$L__BB3_325;
	ld.shared.u32 	%r3535, [%r5+20312];
	ld.shared.u32 	%r3536, [%r9+2652];
	add.s32 	%r3537, %r3536, %r3535;
	min.s32 	%r8616, %r8604, %r3537;
	bra.uni 	$L__BB3_326;
$L__BB3_325:
	ld.shared.u32 	%r3538, [%r6+20312];
	ld.shared.u32 	%r3539, [%r8+2652];
	add.s32 	%r3540, %r3539, %r3538;
	min.s32 	%r8616, %r8604, %r3540;
$L__BB3_326:
	st.shared.u32 	[%r7+20436], %r8616;
	@%p1 bra 	$L__BB3_328;
	ld.shared.u32 	%r3541, [%r5+36];
	ld.shared.u32 	%r3542, [%r9+2808];
	add.s32 	%r3543, %r3542, %r3541;
	min.s32 	%r8617, %r8605, %r3543;
	bra.uni 	$L__BB3_329;
$L__BB3_328:
	ld.shared.u32 	%r3544, [%r6+36];
	ld.shared.u32 	%r3545, [%r8+2808];
	add.s32 	%r3546, %r3545, %r3544;
	min.s32 	%r8617, %r8605, %r3546;
$L__BB3_329:
	st.shared.u32 	[%r7], %r8617;
	@%p1 bra 	$L__BB3_331;
	ld.shared.u32 	%r3547, [%r5+36];
	ld.shared.u32 	%r3548, [%r9+2964];
	add.s32 	%r3549, %r3548, %r3547;
	min.s32 	%r8618, %r8606, %r3549;
	bra.uni 	$L__BB3_332;
$L__BB3_331:
	ld.shared.u32 	%r3550, [%r6+36];
	ld.shared.u32 	%r3551, [%r8+2964];
	add.s32 	%r3552, %r3551, %r3550;
	min.s32 	%r8618, %r8606, %r3552;
$L__BB3_332:
	st.shared.u32 	[%r7+156], %r8618;
	@%p1 bra 	$L__BB3_334;
	ld.shared.u32 	%r3553, [%r5+4092];
	ld.shared.u32 	%r3554, [%r9+2808];
	add.s32 	%r3555, %r3554, %r3553;
	min.s32 	%r8619, %r8607, %r3555;
	bra.uni 	$L__BB3_335;
$L__BB3_334:
	ld.shared.u32 	%r3556, [%r6+4092];
	ld.shared.u32 	%r3557, [%r8+2808];
	add.s32 	%r3558, %r3557, %r3556;
	min.s32 	%r8619, %r8607, %r3558;
$L__BB3_335:
	st.shared.u32 	[%r7+4056], %r8619;
	@%p1 bra 	$L__BB3_337;
	ld.shared.u32 	%r3559, [%r5+4092];
	ld.shared.u32 	%r3560, [%r9+2964];
	add.s32 	%r3561, %r3560, %r3559;
	min.s32 	%r8620, %r8608, %r3561;
	bra.uni 	$L__BB3_338;
$L__BB3_337:
	ld.shared.u32 	%r3562, [%r6+4092];
	ld.shared.u32 	%r3563, [%r8+2964];
	add.s32 	%r3564, %r3563, %r3562;
	min.s32 	%r8620, %r8608, %r3564;
$L__BB3_338:
	st.shared.u32 	[%r7+4212], %r8620;
	@%p1 bra 	$L__BB3_340;
	ld.shared.u32 	%r3565, [%r5+8148];
	ld.shared.u32 	%r3566, [%r9+2808];
	add.s32 	%r3567, %r3566, %r3565;
	min.s32 	%r8621, %r8609, %r3567;
	bra.uni 	$L__BB3_341;
$L__BB3_340:
	ld.shared.u32 	%r3568, [%r6+8148];
	ld.shared.u32 	%r3569, [%r8+2808];
	add.s32 	%r3570, %r3569, %r3568;
	min.s32 	%r8621, %r8609, %r3570;
$L__BB3_341:
	st.shared.u32 	[%r7+8112], %r8621;
	@%p1 bra 	$L__BB3_343;
	ld.shared.u32 	%r3571, [%r5+8148];
	ld.shared.u32 	%r3572, [%r9+2964];
	add.s32 	%r3573, %r3572, %r3571;
	min.s32 	%r8622, %r8610, %r3573;
	bra.uni 	$L__BB3_344;
$L__BB3_343:
	ld.shared.u32 	%r3574, [%r6+8148];
	ld.shared.u32 	%r3575, [%r8+2964];
	add.s32 	%r3576, %r3575, %r3574;
	min.s32 	%r8622, %r8610, %r3576;
$L__BB3_344:
	st.shared.u32 	[%r7+8268], %r8622;
	@%p1 bra 	$L__BB3_346;
	ld.shared.u32 	%r3577, [%r5+12204];
	ld.shared.u32 	%r3578, [%r9+2808];
	add.s32 	%r3579, %r3578, %r3577;
	min.s32 	%r8623, %r8611, %r3579;
	bra.uni 	$L__BB3_347;
$L__BB3_346:
	ld.shared.u32 	%r3580, [%r6+12204];
	ld.shared.u32 	%r3581, [%r8+2808];
	add.s32 	%r3582, %r3581, %r3580;
	min.s32 	%r8623, %r8611, %r3582;
$L__BB3_347:
	st.shared.u32 	[%r7+12168], %r8623;
	@%p1 bra 	$L__BB3_349;
	ld.shared.u32 	%r3583, [%r5+12204];
	ld.shared.u32 	%r3584, [%r9+2964];
	add.s32 	%r3585, %r3584, %r3583;
	min.s32 	%r8624, %r8612, %r3585;
	bra.uni 	$L__BB3_350;
$L__BB3_349:
	ld.shared.u32 	%r3586, [%r6+12204];
	ld.shared.u32 	%r3587, [%r8+2964];
	add.s32 	%r3588, %r3587, %r3586;
	min.s32 	%r8624, %r8612, %r3588;
$L__BB3_350:
	st.shared.u32 	[%r7+12324], %r8624;
	@%p1 bra 	$L__BB3_352;
	ld.shared.u32 	%r3589, [%r5+16260];
	ld.shared.u32 	%r3590, [%r9+2808];
	add.s32 	%r3591, %r3590, %r3589;
	min.s32 	%r8625, %r8613, %r3591;
	bra.uni 	$L__BB3_353;
$L__BB3_352:
	ld.shared.u32 	%r3592, [%r6+16260];
	ld.shared.u32 	%r3593, [%r8+2808];
	add.s32 	%r3594, %r3593, %r3592;
	min.s32 	%r8625, %r8613, %r3594;
$L__BB3_353:
	st.shared.u32 	[%r7+16224], %r8625;
	@%p1 bra 	$L__BB3_355;
	ld.shared.u32 	%r3595, [%r5+16260];
	ld.shared.u32 	%r3596, [%r9+2964];
	add.s32 	%r3597, %r3596, %r3595;
	min.s32 	%r8626, %r8614, %r3597;
	bra.uni 	$L__BB3_356;
$L__BB3_355:
	ld.shared.u32 	%r3598, [%r6+16260];
	ld.shared.u32 	%r3599, [%r8+2964];
	add.s32 	%r3600, %r3599, %r3598;
	min.s32 	%r8626, %r8614, %r3600;
$L__BB3_356:
	st.shared.u32 	[%r7+16380], %r8626;
	@%p1 bra 	$L__BB3_358;
	ld.shared.u32 	%r3601, [%r5+20316];
	ld.shared.u32 	%r3602, [%r9+2808];
	add.s32 	%r3603, %r3602, %r3601;
	min.s32 	%r8627, %r8615, %r3603;
	bra.uni 	$L__BB3_359;
$L__BB3_358:
	ld.shared.u32 	%r3604, [%r6+20316];
	ld.shared.u32 	%r3605, [%r8+2808];
	add.s32 	%r3606, %r3605, %r3604;
	min.s32 	%r8627, %r8615, %r3606;
$L__BB3_359:
	st.shared.u32 	[%r7+20280], %r8627;
	@%p1 bra 	$L__BB3_361;
	ld.shared.u32 	%r3607, [%r5+20316];
	ld.shared.u32 	%r3608, [%r9+2964];
	add.s32 	%r3609, %r3608, %r3607;
	min.s32 	%r8628, %r8616, %r3609;
	bra.uni 	$L__BB3_362;
$L__BB3_361:
	ld.shared.u32 	%r3610, [%r6+20316];
	ld.shared.u32 	%r3611, [%r8+2964];
	add.s32 	%r3612, %r3611, %r3610;
	min.s32 	%r8628, %r8616, %r3612;
$L__BB3_362:
	@%p1 bra 	$L__BB3_364;
	ld.shared.u32 	%r3613, [%r5+40];
	ld.shared.u32 	%r3614, [%r9+3120];
	add.s32 	%r3615, %r3614, %r3613;
	min.s32 	%r8629, %r8617, %r3615;
	bra.uni 	$L__BB3_365;
$L__BB3_364:
	ld.shared.u32 	%r3616, [%r6+40];
	ld.shared.u32 	%r3617, [%r8+3120];
	add.s32 	%r3618, %r3617, %r3616;
	min.s32 	%r8629, %r8617, %r3618;
$L__BB3_365:
	st.shared.u32 	[%r7], %r8629;
	@%p1 bra 	$L__BB3_367;
	ld.shared.u32 	%r3619, [%r5+40];
	ld.shared.u32 	%r3620, [%r9+3276];
	add.s32 	%r3621, %r3620, %r3619;
	min.s32 	%r8630, %r8618, %r3621;
	bra.uni 	$L__BB3_368;
$L__BB3_367:
	ld.shared.u32 	%r3622, [%r6+40];
	ld.shared.u32 	%r3623, [%r8+3276];
	add.s32 	%r3624, %r3623, %r3622;
	min.s32 	%r8630, %r8618, %r3624;
$L__BB3_368:
	st.shared.u32 	[%r7+156], %r8630;
	@%p1 bra 	$L__BB3_370;
	ld.shared.u32 	%r3625, [%r5+4096];
	ld.shared.u32 	%r3626, [%r9+3120];
	add.s32 	%r3627, %r3626, %r3625;
	min.s32 	%r8631, %r8619, %r3627;
	bra.uni 	$L__BB3_371;
$L__BB3_370:
	ld.shared.u32 	%r3628, [%r6+4096];
	ld.shared.u32 	%r3629, [%r8+3120];
	add.s32 	%r3630, %r3629, %r3628;
	min.s32 	%r8631, %r8619, %r3630;
$L__BB3_371:
	st.shared.u32 	[%r7+4056], %r8631;
	@%p1 bra 	$L__BB3_373;
	ld.shared.u32 	%r3631, [%r5+4096];
	ld.shared.u32 	%r3632, [%r9+3276];
	add.s32 	%r3633, %r3632, %r3631;
	min.s32 	%r8632, %r8620, %r3633;
	bra.uni 	$L__BB3_374;
$L__BB3_373:
	ld.shared.u32 	%r3634, [%r6+4096];
	ld.shared.u32 	%r3635, [%r8+3276];
	add.s32 	%r3636, %r3635, %r3634;
	min.s32 	%r8632, %r8620, %r3636;
$L__BB3_374:
	st.shared.u32 	[%r7+4212], %r8632;
	@%p1 bra 	$L__BB3_376;
	ld.shared.u32 	%r3637, [%r5+8152];
	ld.shared.u32 	%r3638, [%r9+3120];
	add.s32 	%r3639, %r3638, %r3637;
	min.s32 	%r8633, %r8621, %r3639;
	bra.uni 	$L__BB3_377;
$L__BB3_376:
	ld.shared.u32 	%r3640, [%r6+8152];
	ld.shared.u32 	%r3641, [%r8+3120];
	add.s32 	%r3642, %r3641, %r3640;
	min.s32 	%r8633, %r8621, %r3642;
$L__BB3_377:
	st.shared.u32 	[%r7+8112], %r8633;
	@%p1 bra 	$L__BB3_379;
	ld.shared.u32 	%r3643, [%r5+8152];
	ld.shared.u32 	%r3644, [%r9+3276];
	add.s32 	%r3645, %r3644, %r3643;
	min.s32 	%r8634, %r8622, %r3645;
	bra.uni 	$L__BB3_380;
$L__BB3_379:
	ld.shared.u32 	%r3646, [%r6+8152];
	ld.shared.u32 	%r3647, [%r8+3276];
	add.s32 	%r3648, %r3647, %r3646;
	min.s32 	%r8634, %r8622, %r3648;
$L__BB3_380:
	st.shared.u32 	[%r7+8268], %r8634;
	@%p1 bra 	$L__BB3_382;
	ld.shared.u32 	%r3649, [%r5+12208];
	ld.shared.u32 	%r3650, [%r9+3120];
	add.s32 	%r3651, %r3650, %r3649;
	min.s32 	%r8635, %r8623, %r3651;
	bra.uni 	$L__BB3_383;
$L__BB3_382:
	ld.shared.u32 	%r3652, [%r6+12208];
	ld.shared.u32 	%r3653, [%r8+3120];
	add.s32 	%r3654, %r3653, %r3652;
	min.s32 	%r8635, %r8623, %r3654;
$L__BB3_383:
	st.shared.u32 	[%r7+12168], %r8635;
	@%p1 bra 	$L__BB3_385;
	ld.shared.u32 	%r3655, [%r5+12208];
	ld.shared.u32 	%r3656, [%r9+3276];
	add.s32 	%r3657, %r3656, %r3655;
	min.s32 	%r8636, %r8624, %r3657;
	bra.uni 	$L__BB3_386;
$L__BB3_385:
	ld.shared.u32 	%r3658, [%r6+12208];
	ld.shared.u32 	%r3659, [%r8+3276];
	add.s32 	%r3660, %r3659, %r3658;
	min.s32 	%r8636, %r8624, %r3660;
$L__BB3_386:
	st.shared.u32 	[%r7+12324], %r8636;
	@%p1 bra 	$L__BB3_388;
	ld.shared.u32 	%r3661, [%r5+16264];
	ld.shared.u32 	%r3662, [%r9+3120];
	add.s32 	%r3663, %r3662, %r3661;
	min.s32 	%r8637, %r8625, %r3663;
	bra.uni 	$L__BB3_389;
$L__BB3_388:
	ld.shared.u32 	%r3664, [%r6+16264];
	ld.shared.u32 	%r3665, [%r8+3120];
	add.s32 	%r3666, %r3665, %r3664;
	min.s32 	%r8637, %r8625, %r3666;
$L__BB3_389:
	st.shared.u32 	[%r7+16224], %r8637;
	@%p1 bra 	$L__BB3_391;
	ld.shared.u32 	%r3667, [%r5+16264];
	ld.shared.u32 	%r3668, [%r9+3276];
	add.s32 	%r3669, %r3668, %r3667;
	min.s32 	%r8638, %r8626, %r3669;
	bra.uni 	$L__BB3_392;
$L__BB3_391:
	ld.shared.u32 	%r3670, [%r6+16264];
	ld.shared.u32 	%r3671, [%r8+3276];
	add.s32 	%r3672, %r3671, %r3670;
	min.s32 	%r8638, %r8626, %r3672;
$L__BB3_392:
	st.shared.u32 	[%r7+16380], %r8638;
	@%p1 bra 	$L__BB3_394;
	ld.shared.u32 	%r3673, [%r5+20320];
	ld.shared.u32 	%r3674, [%r9+3120];
	add.s32 	%r3675, %r3674, %r3673;
	min.s32 	%r8639, %r8627, %r3675;
	bra.uni 	$L__BB3_395;
$L__BB3_394:
	ld.shared.u32 	%r3676, [%r6+20320];
	ld.shared.u32 	%r3677, [%r8+3120];
	add.s32 	%r3678, %r3677, %r3676;
	min.s32 	%r8639, %r8627, %r3678;
$L__BB3_395:
	st.shared.u32 	[%r7+20280], %r8639;
	@%p1 bra 	$L__BB3_397;
	ld.shared.u32 	%r3679, [%r5+20320];
	ld.shared.u32 	%r3680, [%r9+3276];
	add.s32 	%r3681, %r3680, %r3679;
	min.s32 	%r8640, %r8628, %r3681;
	bra.uni 	$L__BB3_398;
$L__BB3_397:
	ld.shared.u32 	%r3682, [%r6+20320];
	ld.shared.u32 	%r3683, [%r8+3276];
	add.s32 	%r3684, %r3683, %r3682;
	min.s32 	%r8640, %r8628, %r3684;
$L__BB3_398:
	st.shared.u32 	[%r7+20436], %r8640;
	@%p1 bra 	$L__BB3_400;
	ld.shared.u32 	%r3685, [%r5+44];
	ld.shared.u32 	%r3686, [%r9+3432];
	add.s32 	%r3687, %r3686, %r3685;
	min.s32 	%r8641, %r8629, %r3687;
	bra.uni 	$L__BB3_401;
$L__BB3_400:
	ld.shared.u32 	%r3688, [%r6+44];
	ld.shared.u32 	%r3689, [%r8+3432];
	add.s32 	%r3690, %r3689, %r3688;
	min.s32 	%r8641, %r8629, %r3690;
$L__BB3_401:
	st.shared.u32 	[%r7], %r8641;
	@%p1 bra 	$L__BB3_403;
	ld.shared.u32 	%r3691, [%r5+44];
	ld.shared.u32 	%r3692, [%r9+3588];
	add.s32 	%r3693, %r3692, %r3691;
	min.s32 	%r8642, %r8630, %r3693;
	bra.uni 	$L__BB3_404;
$L__BB3_403:
	ld.shared.u32 	%r3694, [%r6+44];
	ld.shared.u32 	%r3695, [%r8+3588];
	add.s32 	%r3696, %r3695, %r3694;
	min.s32 	%r8642, %r8630, %r3696;
$L__BB3_404:
	st.shared.u32 	[%r7+156], %r8642;
	@%p1 bra 	$L__BB3_406;
	ld.shared.u32 	%r3697, [%r5+4100];
	ld.shared.u32 	%r3698, [%r9+3432];
	add.s32 	%r3699, %r3698, %r3697;
	min.s32 	%r8643, %r8631, %r3699;
	bra.uni 	$L__BB3_407;
$L__BB3_406:
	ld.shared.u32 	%r3700, [%r6+4100];
	ld.shared.u32 	%r3701, [%r8+3432];
	add.s32 	%r3702, %r3701, %r3700;
	min.s32 	%r8643, %r8631, %r3702;
$L__BB3_407:
	st.shared.u32 	[%r7+4056], %r8643;
	@%p1 bra 	$L__BB3_409;
	ld.shared.u32 	%r3703, [%r5+4100];
	ld.shared.u32 	%r3704, [%r9+3588];
	add.s32 	%r3705, %r3704, %r3703;
	min.s32 	%r8644, %r8632, %r3705;
	bra.uni 	$L__BB3_410;
$L__BB3_409:
	ld.shared.u32 	%r3706, [%r6+4100];
	ld.shared.u32 	%r3707, [%r8+3588];
	add.s32 	%r3708, %r3707, %r3706;
	min.s32 	%r8644, %r8632, %r3708;
$L__BB3_410:
	st.shared.u32 	[%r7+4212], %r8644;
	@%p1 bra 	$L__BB3_412;
	ld.shared.u32 	%r3709, [%r5+8156];
	ld.shared.u32 	%r3710, [%r9+3432];
	add.s32 	%r3711, %r3710, %r3709;
	min.s32 	%r8645, %r8633, %r3711;
	bra.uni 	$L__BB3_413;
$L__BB3_412:
	ld.shared.u32 	%r3712, [%r6+8156];
	ld.shared.u32 	%r3713, [%r8+3432];
	add.s32 	%r3714, %r3713, %r3712;
	min.s32 	%r8645, %r8633, %r3714;
$L__BB3_413:
	st.shared.u32 	[%r7+8112], %r8645;
	@%p1 bra 	$L__BB3_415;
	ld.shared.u32 	%r3715, [%r5+8156];
	ld.shared.u32 	%r3716, [%r9+3588];
	add.s32 	%r3717, %r3716, %r3715;
	min.s32 	%r8646, %r8634, %r3717;
	bra.uni 	$L__BB3_416;
$L__BB3_415:
	ld.shared.u32 	%r3718, [%r6+8156];
	ld.shared.u32 	%r3719, [%r8+3588];
	add.s32 	%r3720, %r3719, %r3718;
	min.s32 	%r8646, %r8634, %r3720;
$L__BB3_416:
	st.shared.u32 	[%r7+8268], %r8646;
	@%p1 bra 	$L__BB3_418;
	ld.shared.u32 	%r3721, [%r5+12212];
	ld.shared.u32 	%r3722, [%r9+3432];
	add.s32 	%r3723, %r3722, %r3721;
	min.s32 	%r8647, %r8635, %r3723;
	bra.uni 	$L__BB3_419;
$L__BB3_418:
	ld.shared.u32 	%r3724, [%r6+12212];
	ld.shared.u32 	%r3725, [%r8+3432];
	add.s32 	%r3726, %r3725, %r3724;
	min.s32 	%r8647, %r8635, %r3726;
$L__BB3_419:
	st.shared.u32 	[%r7+12168], %r8647;
	@%p1 bra 	$L__BB3_421;
	ld.shared.u32 	%r3727, [%r5+12212];
	ld.shared.u32 	%r3728, [%r9+3588];
	add.s32 	%r3729, %r3728, %r3727;
	min.s32 	%r8648, %r8636, %r3729;
	bra.uni 	$L__BB3_422;
$L__BB3_421:
	ld.shared.u32 	%r3730, [%r6+12212];
	ld.shared.u32 	%r3731, [%r8+3588];
	add.s32 	%r3732, %r3731, %r3730;
	min.s32 	%r8648, %r8636, %r3732;
$L__BB3_422:
	st.shared.u32 	[%r7+12324], %r8648;
	@%p1 bra 	$L__BB3_424;
	ld.shared.u32 	%r3733, [%r5+16268];
	ld.shared.u32 	%r3734, [%r9+3432];
	add.s32 	%r3735, %r3734, %r3733;
	min.s32 	%r8649, %r8637, %r3735;
	bra.uni 	$L__BB3_425;
$L__BB3_424:
	ld.shared.u32 	%r3736, [%r6+16268];
	ld.shared.u32 	%r3737, [%r8+3432];
	add.s32 	%r3738, %r3737, %r3736;
	min.s32 	%r8649, %r8637, %r3738;
$L__BB3_425:
	st.shared.u32 	[%r7+16224], %r8649;
	@%p1 bra 	$L__BB3_427;
	ld.shared.u32 	%r3739, [%r5+16268];
	ld.shared.u32 	%r3740, [%r9+3588];
	add.s32 	%r3741, %r3740, %r3739;
	min.s32 	%r8650, %r8638, %r3741;
	bra.uni 	$L__BB3_428;
$L__BB3_427:
	ld.shared.u32 	%r3742, [%r6+16268];
	ld.shared.u32 	%r3743, [%r8+3588];
	add.s32 	%r3744, %r3743, %r3742;
	min.s32 	%r8650, %r8638, %r3744;
$L__BB3_428:
	st.shared.u32 	[%r7+16380], %r8650;
	@%p1 bra 	$L__BB3_430;
	ld.shared.u32 	%r3745, [%r5+20324];
	ld.shared.u32 	%r3746, [%r9+3432];
	add.s32 	%r3747, %r3746, %r3745;
	min.s32 	%r8651, %r8639, %r3747;
	bra.uni 	$L__BB3_431;
$L__BB3_430:
	ld.shared.u32 	%r3748, [%r6+20324];
	ld.shared.u32 	%r3749, [%r8+3432];
	add.s32 	%r3750, %r3749, %r3748;
	min.s32 	%r8651, %r8639, %r3750;
$L__BB3_431:
	st.shared.u32 	[%r7+20280], %r8651;
	@%p1 bra 	$L__BB3_433;
	ld.shared.u32 	%r3751, [%r5+20324];
	ld.shared.u32 	%r3752, [%r9+3588];
	add.s32 	%r3753, %r3752, %r3751;
	min.s32 	%r8652, %r8640, %r3753;
	bra.uni 	$L__BB3_434;
$L__BB3_433:
	ld.shared.u32 	%r3754, [%r6+20324];
	ld.shared.u32 	%r3755, [%r8+3588];
	add.s32 	%r3756, %r3755, %r3754;
	min.s32 	%r8652, %r8640, %r3756;
$L__BB3_434:
	@%p1 bra 	$L__BB3_436;
	ld.shared.u32 	%r3757, [%r5+48];
	ld.shared.u32 	%r3758, [%r9+3744];
	add.s32 	%r3759, %r3758, %r3757;
	min.s32 	%r8653, %r8641, %r3759;
	bra.uni 	$L__BB3_437;
$L__BB3_436:
	ld.shared.u32 	%r3760, [%r6+48];
	ld.shared.u32 	%r3761, [%r8+3744];
	add.s32 	%r3762, %r3761, %r3760;
	min.s32 	%r8653, %r8641, %r3762;
$L__BB3_437:
	st.shared.u32 	[%r7], %r8653;
	@%p1 bra 	$L__BB3_439;
	ld.shared.u32 	%r3763, [%r5+48];
	ld.shared.u32 	%r3764, [%r9+3900];
	add.s32 	%r3765, %r3764, %r3763;
	min.s32 	%r8654, %r8642, %r3765;
	bra.uni 	$L__BB3_440;
$L__BB3_439:
	ld.shared.u32 	%r3766, [%r6+48];
	ld.shared.u32 	%r3767, [%r8+3900];
	add.s32 	%r3768, %r3767, %r3766;
	min.s32 	%r8654, %r8642, %r3768;
$L__BB3_440:
	st.shared.u32 	[%r7+156], %r8654;
	@%p1 bra 	$L__BB3_442;
	ld.shared.u32 	%r3769, [%r5+4104];
	ld.shared.u32 	%r3770, [%r9+3744];
	add.s32 	%r3771, %r3770, %r3769;
	min.s32 	%r8655, %r8643, %r3771;
	bra.uni 	$L__BB3_443;
$L__BB3_442:
	ld.shared.u32 	%r3772, [%r6+4104];
	ld.shared.u32 	%r3773, [%r8+3744];
	add.s32 	%r3774, %r3773, %r3772;
	min.s32 	%r8655, %r8643, %r3774;
$L__BB3_443:
	st.shared.u32 	[%r7+4056], %r8655;
	@%p1 bra 	$L__BB3_445;
	ld.shared.u32 	%r3775, [%r5+4104];
	ld.shared.u32 	%r3776, [%r9+3900];
	add.s32 	%r3777, %r3776, %r3775;
	min.s32 	%r8656, %r8644, %r3777;
	bra.uni 	$L__BB3_446;
$L__BB3_445:
	ld.shared.u32 	%r3778, [%r6+4104];
	ld.shared.u32 	%r3779, [%r8+3900];
	add.s32 	%r3780, %r3779, %r3778;
	min.s32 	%r8656, %r8644, %r3780;
$L__BB3_446:
	st.shared.u32 	[%r7+4212], %r8656;
	@%p1 bra 	$L__BB3_448;
	ld.shared.u32 	%r3781, [%r5+8160];
	ld.shared.u32 	%r3782, [%r9+3744];
	add.s32 	%r3783, %r3782, %r3781;
	min.s32 	%r8657, %r8645, %r3783;
	bra.uni 	$L__BB3_449;
$L__BB3_448:
	ld.shared.u32 	%r3784, [%r6+8160];
	ld.shared.u32 	%r3785, [%r8+3744];
	add.s32 	%r3786, %r3785, %r3784;
	min.s32 	%r8657, %r8645, %r3786;
$L__BB3_449:
	st.shared.u32 	[%r7+8112], %r8657;
	@%p1 bra 	$L__BB3_451;
	ld.shared.u32 	%r3787, [%r5+8160];
	ld.shared.u32 	%r3788, [%r9+3900];
	add.s32 	%r3789, %r3788, %r3787;
	min.s32 	%r8658, %r8646, %r3789;
	bra.uni 	$L__BB3_452;
$L__BB3_451:
	ld.shared.u32 	%r3790, [%r6+8160];
	ld.shared.u32 	%r3791, [%r8+3900];
	add.s32 	%r3792, %r3791, %r3790;
	min.s32 	%r8658, %r8646, %r3792;
$L__BB3_452:
	st.shared.u32 	[%r7+8268], %r8658;
	@%p1 bra 	$L__BB3_454;
	ld.shared.u32 	%r3793, [%r5+12216];
	ld.shared.u32 	%r3794, [%r9+3744];
	add.s32 	%r3795, %r3794, %r3793;
	min.s32 	%r8659, %r8647, %r3795;
	bra.uni 	$L__BB3_455;
$L__BB3_454:
	ld.shared.u32 	%r3796, [%r6+12216];
	ld.shared.u32 	%r3797, [%r8+3744];
	add.s32 	%r3798, %r3797, %r3796;
	min.s32 	%r8659, %r8647, %r3798;
$L__BB3_455:
	st.shared.u32 	[%r7+12168], %r8659;
	@%p1 bra 	$L__BB3_457;
	ld.shared.u32 	%r3799, [%r5+12216];
	ld.shared.u32 	%r3800, [%r9+3900];
	add.s32 	%r3801, %r3800, %r3799;
	min.s32 	%r8660, %r8648, %r3801;
	bra.uni 	$L__BB3_458;
$L__BB3_457:
	ld.shared.u32 	%r3802, [%r6+12216];
	ld.shared.u32 	%r3803, [%r8+3900];
	add.s32 	%r3804, %r3803, %r3802;
	min.s32 	%r8660, %r8648, %r3804;
$L__BB3_458:
	st.shared.u32 	[%r7+12324], %r8660;
	@%p1 bra 	$L__BB3_460;
	ld.shared.u32 	%r3805, [%r5+16272];
	ld.shared.u32 	%r3806, [%r9+3744];
	add.s32 	%r3807, %r3806, %r3805;
	min.s32 	%r8661, %r8649, %r3807;
	bra.uni 	$L__BB3_461;
$L__BB3_460:
	ld.shared.u32 	%r3808, [%r6+16272];
	ld.shared.u32 	%r3809, [%r8+3744];
	add.s32 	%r3810, %r3809, %r3808;
	min.s32 	%r8661, %r8649, %r3810;
$L__BB3_461:
	st.shared.u32 	[%r7+16224], %r8661;
	@%p1 bra 	$L__BB3_463;
	ld.shared.u32 	%r3811, [%r5+16272];
	ld.shared.u32 	%r3812, [%r9+3900];
	add.s32 	%r3813, %r3812, %r3811;
	min.s32 	%r8662, %r8650, %r3813;
	bra.uni 	$L__BB3_464;
$L__BB3_463:
	ld.shared.u32 	%r3814, [%r6+16272];
	ld.shared.u32 	%r3815, [%r8+3900];
	add.s32 	%r3816, %r3815, %r3814;
	min.s32 	%r8662, %r8650, %r3816;
$L__BB3_464:
	st.shared.u32 	[%r7+16380], %r8662;
	@%p1 bra 	$L__BB3_466;
	ld.shared.u32 	%r3817, [%r5+20328];
	ld.shared.u32 	%r3818, [%r9+3744];
	add.s32 	%r3819, %r3818, %r3817;
	min.s32 	%r8663, %r8651, %r3819;
	bra.uni 	$L__BB3_467;
$L__BB3_466:
	ld.shared.u32 	%r3820, [%r6+20328];
	ld.shared.u32 	%r3821, [%r8+3744];
	add.s32 	%r3822, %r3821, %r3820;
	min.s32 	%r8663, %r8651, %r3822;
$L__BB3_467:
	st.shared.u32 	[%r7+20280], %r8663;
	@%p1 bra 	$L__BB3_469;
	ld.shared.u32 	%r3823, [%r5+20328];
	ld.shared.u32 	%r3824, [%r9+3900];
	add.s32 	%r3825, %r3824, %r3823;
	min.s32 	%r8664, %r8652, %r3825;
	bra.uni 	$L__BB3_470;
$L__BB3_469:
	ld.shared.u32 	%r3826, [%r6+20328];
	ld.shared.u32 	%r3827, [%r8+3900];
	add.s32 	%r3828, %r3827, %r3826;
	min.s32 	%r8664, %r8652, %r3828;
$L__BB3_470:
	st.shared.u32 	[%r7+20436], %r8664;
	@%p1 bra 	$L__BB3_472;
	ld.shared.u32 	%r3829, [%r5+52];
	ld.shared.u32 	%r3830, [%r9+4056];
	add.s32 	%r3831, %r3830, %r3829;
	min.s32 	%r8665, %r8653, %r3831;
	bra.uni 	$L__BB3_473;
$L__BB3_472:
	ld.shared.u32 	%r3832, [%r6+52];
	ld.shared.u32 	%r3833, [%r8+4056];
	add.s32 	%r3834, %r3833, %r3832;
	min.s32 	%r8665, %r8653, %r3834;
$L__BB3_473:
	st.shared.u32 	[%r7], %r8665;
	@%p1 bra 	$L__BB3_475;
	ld.shared.u32 	%r3835, [%r5+52];
	ld.shared.u32 	%r3836, [%r9+4212];
	add.s32 	%r3837, %r3836, %r3835;
	min.s32 	%r8666, %r8654, %r3837;
	bra.uni 	$L__BB3_476;
$L__BB3_475:
	ld.shared.u32 	%r3838, [%r6+52];
	ld.shared.u32 	%r3839, [%r8+4212];
	add.s32 	%r3840, %r3839, %r3838;
	min.s32 	%r8666, %r8654, %r3840;
$L__BB3_476:
	st.shared.u32 	[%r7+156], %r8666;
	@%p1 bra 	$L__BB3_478;
	ld.shared.u32 	%r3841, [%r5+4108];
	ld.shared.u32 	%r3842, [%r9+4056];
	add.s32 	%r3843, %r3842, %r3841;
	min.s32 	%r8667, %r8655, %r3843;
	bra.uni 	$L__BB3_479;
$L__BB3_478:
	ld.shared.u32 	%r3844, [%r6+4108];
	ld.shared.u32 	%r3845, [%r8+4056];
	add.s32 	%r3846, %r3845, %r3844;
	min.s32 	%r8667, %r8655, %r3846;
$L__BB3_479:
	st.shared.u32 	[%r7+4056], %r8667;
	@%p1 bra 	$L__BB3_481;
	ld.shared.u32 	%r3847, [%r5+4108];
	ld.shared.u32 	%r3848, [%r9+4212];
	add.s32 	%r3849, %r3848, %r3847;
	min.s32 	%r8668, %r8656, %r3849;
	bra.uni 	$L__BB3_482;
$L__BB3_481:
	ld.shared.u32 	%r3850, [%r6+4108];
	ld.shared.u32 	%r3851, [%r8+4212];
	add.s32 	%r3852, %r3851, %r3850;
	min.s32 	%r8668, %r8656, %r3852;
$L__BB3_482:
	st.shared.u32 	[%r7+4212], %r8668;
	@%p1 bra 	$L__BB3_484;
	ld.shared.u32 	%r3853, [%r5+8164];
	ld.shared.u32 	%r3854, [%r9+4056];
	add.s32 	%r3855, %r3854, %r3853;
	min.s32 	%r8669, %r8657, %r3855;
	bra.uni 	$L__BB3_485;
$L__BB3_484:
	ld.shared.u32 	%r3856, [%r6+8164];
	ld.shared.u32 	%r3857, [%r8+4056];
	add.s32 	%r3858, %r3857, %r3856;
	min.s32 	%r8669, %r8657, %r3858;
$L__BB3_485:
	st.shared.u32 	[%r7+8112], %r8669;
	@%p1 bra 	$L__BB3_487;
	ld.shared.u32 	%r3859, [%r5+8164];
	ld.shared.u32 	%r3860, [%r9+4212];
	add.s32 	%r3861, %r3860, %r3859;
	min.s32 	%r8670, %r8658, %r3861;
	bra.uni 	$L__BB3_488;
$L__BB3_487:
	ld.shared.u32 	%r3862, [%r6+8164];
	ld.shared.u32 	%r3863, [%r8+4212];
	add.s32 	%r3864, %r3863, %r3862;
	min.s32 	%r8670, %r8658, %r3864;
$L__BB3_488:
	st.shared.u32 	[%r7+8268], %r8670;
	@%p1 bra 	$L__BB3_490;
	ld.shared.u32 	%r3865, [%r5+12220];
	ld.shared.u32 	%r3866, [%r9+4056];
	add.s32 	%r3867, %r3866, %r3865;
	min.s32 	%r8671, %r8659, %r3867;
	bra.uni 	$L__BB3_491;
$L__BB3_490:
	ld.shared.u32 	%r3868, [%r6+12220];
	ld.shared.u32 	%r3869, [%r8+4056];
	add.s32 	%r3870, %r3869, %r3868;
	min.s32 	%r8671, %r8659, %r3870;
$L__BB3_491:
	st.shared.u32 	[%r7+12168], %r8671;
	@%p1 bra 	$L__BB3_493;
	ld.shared.u32 	%r3871, [%r5+12220];
	ld.shared.u32 	%r3872, [%r9+4212];
	add.s32 	%r3873, %r3872, %r3871;
	min.s32 	%r8672, %r8660, %r3873;
	bra.uni 	$L__BB3_494;
$L__BB3_493:
	ld.shared.u32 	%r3874, [%r6+12220];
	ld.shared.u32 	%r3875, [%r8+4212];
	add.s32 	%r3876, %r3875, %r3874;
	min.s32 	%r8672, %r8660, %r3876;
$L__BB3_494:
	st.shared.u32 	[%r7+12324], %r8672;
	@%p1 bra 	$L__BB3_496;
	ld.shared.u32 	%r3877, [%r5+16276];
	ld.shared.u32 	%r3878, [%r9+4056];
	add.s32 	%r3879, %r3878, %r3877;
	min.s32 	%r8673, %r8661, %r3879;
	bra.uni 	$L__BB3_497;
$L__BB3_496:
	ld.shared.u32 	%r3880, [%r6+16276];
	ld.shared.u32 	%r3881, [%r8+4056];
	add.s32 	%r3882, %r3881, %r3880;
	min.s32 	%r8673, %r8661, %r3882;
$L__BB3_497:
	st.shared.u32 	[%r7+16224], %r8673;
	@%p1 bra 	$L__BB3_499;
	ld.shared.u32 	%r3883, [%r5+16276];
	ld.shared.u32 	%r3884, [%r9+4212];
	add.s32 	%r3885, %r3884, %r3883;
	min.s32 	%r8674, %r8662, %r3885;
	bra.uni 	$L__BB3_500;
$L__BB3_499:
	ld.shared.u32 	%r3886, [%r6+16276];
	ld.shared.u32 	%r3887, [%r8+4212];
	add.s32 	%r3888, %r3887, %r3886;
	min.s32 	%r8674, %r8662, %r3888;
$L__BB3_500:
	st.shared.u32 	[%r7+16380], %r8674;
	@%p1 bra 	$L__BB3_502;
	ld.shared.u32 	%r3889, [%r5+20332];
	ld.shared.u32 	%r3890, [%r9+4056];
	add.s32 	%r3891, %r3890, %r3889;
	min.s32 	%r8675, %r8663, %r3891;
	bra.uni 	$L__BB3_503;
$L__BB3_502:
	ld.shared.u32 	%r3892, [%r6+20332];
	ld.shared.u32 	%r3893, [%r8+4056];
	add.s32 	%r3894, %r3893, %r3892;
	min.s32 	%r8675, %r8663, %r3894;
$L__BB3_503:
	st.shared.u32 	[%r7+20280], %r8675;
	@%p1 bra 	$L__BB3_505;
	ld.shared.u32 	%r3895, [%r5+20332];
	ld.shared.u32 	%r3896, [%r9+4212];
	add.s32 	%r3897, %r3896, %r3895;
	min.s32 	%r8676, %r8664, %r3897;
	bra.uni 	$L__BB3_506;
$L__BB3_505:
	ld.shared.u32 	%r3898, [%r6+20332];
	ld.shared.u32 	%r3899, [%r8+4212];
	add.s32 	%r3900, %r3899, %r3898;
	min.s32 	%r8676, %r8664, %r3900;
$L__BB3_506:
	@%p1 bra 	$L__BB3_508;
	ld.shared.u32 	%r3901, [%r5+56];
	ld.shared.u32 	%r3902, [%r9+4368];
	add.s32 	%r3903, %r3902, %r3901;
	min.s32 	%r8677, %r8665, %r3903;
	bra.uni 	$L__BB3_509;
$L__BB3_508:
	ld.shared.u32 	%r3904, [%r6+56];
	ld.shared.u32 	%r3905, [%r8+4368];
	add.s32 	%r3906, %r3905, %r3904;
	min.s32 	%r8677, %r8665, %r3906;
$L__BB3_509:
	st.shared.u32 	[%r7], %r8677;
	@%p1 bra 	$L__BB3_511;
	ld.shared.u32 	%r3907, [%r5+56];
	ld.shared.u32 	%r3908, [%r9+4524];
	add.s32 	%r3909, %r3908, %r3907;
	min.s32 	%r8678, %r8666, %r3909;
	bra.uni 	$L__BB3_512;
$L__BB3_511:
	ld.shared.u32 	%r3910, [%r6+56];
	ld.shared.u32 	%r3911, [%r8+4524];
	add.s32 	%r3912, %r3911, %r3910;
	min.s32 	%r8678, %r8666, %r3912;
$L__BB3_512:
	st.shared.u32 	[%r7+156], %r8678;
	@%p1 bra 	$L__BB3_514;
	ld.shared.u32 	%r3913, [%r5+4112];
	ld.shared.u32 	%r3914, [%r9+4368];
	add.s32 	%r3915, %r3914, %r3913;
	min.s32 	%r8679, %r8667, %r3915;
	bra.uni 	$L__BB3_515;
$L__BB3_514:
	ld.shared.u32 	%r3916, [%r6+4112];
	ld.shared.u32 	%r3917, [%r8+4368];
	add.s32 	%r3918, %r3917, %r3916;
	min.s32 	%r8679, %r8667, %r3918;
$L__BB3_515:
	st.shared.u32 	[%r7+4056], %r8679;
	@%p1 bra 	$L__BB3_517;
	ld.shared.u32 	%r3919, [%r5+4112];
	ld.shared.u32 	%r3920, [%r9+4524];
	add.s32 	%r3921, %r3920, %r3919;
	min.s32 	%r8680, %r8668, %r3921;
	bra.uni 	$L__BB3_518;
$L__BB3_517:
	ld.shared.u32 	%r3922, [%r6+4112];
	ld.shared.u32 	%r3923, [%r8+4524];
	add.s32 	%r3924, %r3923, %r3922;
	min.s32 	%r8680, %r8668, %r3924;
$L__BB3_518:
	st.shared.u32 	[%r7+4212], %r8680;
	@%p1 bra 	$L__BB3_520;
	ld.shared.u32 	%r3925, [%r5+8168];
	ld.shared.u32 	%r3926, [%r9+4368];
	add.s32 	%r3927, %r3926, %r3925;
	min.s32 	%r8681, %r8669, %r3927;
	bra.uni 	$L__BB3_521;
$L__BB3_520:
	ld.shared.u32 	%r3928, [%r6+8168];
	ld.shared.u32 	%r3929, [%r8+4368];
	add.s32 	%r3930, %r3929, %r3928;
	min.s32 	%r8681, %r8669, %r3930;
$L__BB3_521:
	st.shared.u32 	[%r7+8112], %r8681;
	@%p1 bra 	$L__BB3_523;
	ld.shared.u32 	%r3931, [%r5+8168];
	ld.shared.u32 	%r3932, [%r9+4524];
	add.s32 	%r3933, %r3932, %r3931;
	min.s32 	%r8682, %r8670, %r3933;
	bra.uni 	$L__BB3_524;
$L__BB3_523:
	ld.shared.u32 	%r3934, [%r6+8168];
	ld.shared.u32 	%r3935, [%r8+4524];
	add.s32 	%r3936, %r3935, %r3934;
	min.s32 	%r8682, %r8670, %r3936;
$L__BB3_524:
	st.shared.u32 	[%r7+8268], %r8682;
	@%p1 bra 	$L__BB3_526;
	ld.shared.u32 	%r3937, [%r5+12224];
	ld.shared.u32 	%r3938, [%r9+4368];
	add.s32 	%r3939, %r3938, %r3937;
	min.s32 	%r8683, %r8671, %r3939;
	bra.uni 	$L__BB3_527;
$L__BB3_526:
	ld.shared.u32 	%r3940, [%r6+12224];
	ld.shared.u32 	%r3941, [%r8+4368];
	add.s32 	%r3942, %r3941, %r3940;
	min.s32 	%r8683, %r8671, %r3942;
$L__BB3_527:
	st.shared.u32 	[%r7+12168], %r8683;
	@%p1 bra 	$L__BB3_529;
	ld.shared.u32 	%r3943, [%r5+12224];
	ld.shared.u32 	%r3944, [%r9+4524];
	add.s32 	%r3945, %r3944, %r3943;
	min.s32 	%r8684, %r8672, %r3945;
	bra.uni 	$L__BB3_530;
$L__BB3_529:
	ld.shared.u32 	%r3946, [%r6+12224];
	ld.shared.u32 	%r3947, [%r8+4524];
	add.s32 	%r3948, %r3947, %r3946;
	min.s32 	%r8684, %r8672, %r3948;
$L__BB3_530:
	st.shared.u32 	[%r7+12324], %r8684;
	@%p1 bra 	$L__BB3_532;
	ld.shared.u32 	%r3949, [%r5+16280];
	ld.shared.u32 	%r3950, [%r9+4368];
	add.s32 	%r3951, %r3950, %r3949;
	min.s32 	%r8685, %r8673, %r3951;
	bra.uni 	$L__BB3_533;
$L__BB3_532:
	ld.shared.u32 	%r3952, [%r6+16280];
	ld.shared.u32 	%r3953, [%r8+4368];
	add.s32 	%r3954, %r3953, %r3952;
	min.s32 	%r8685, %r8673, %r3954;
$L__BB3_533:
	st.shared.u32 	[%r7+16224], %r8685;
	@%p1 bra 	$L__BB3_535;
	ld.shared.u32 	%r3955, [%r5+16280];
	ld.shared.u32 	%r3956, [%r9+4524];
	add.s32 	%r3957, %r3956, %r3955;
	min.s32 	%r8686, %r8674, %r3957;
	bra.uni 	$L__BB3_536;
$L__BB3_535:
	ld.shared.u32 	%r3958, [%r6+16280];
	ld.shared.u32 	%r3959, [%r8+4524];
	add.s32 	%r3960, %r3959, %r3958;
	min.s32 	%r8686, %r8674, %r3960;
$L__BB3_536:
	st.shared.u32 	[%r7+16380], %r8686;
	@%p1 bra 	$L__BB3_538;
	ld.shared.u32 	%r3961, [%r5+20336];
	ld.shared.u32 	%r3962, [%r9+4368];
	add.s32 	%r3963, %r3962, %r3961;
	min.s32 	%r8687, %r8675, %r3963;
	bra.uni 	$L__BB3_539;
$L__BB3_538:
	ld.shared.u32 	%r3964, [%r6+20336];
	ld.shared.u32 	%r3965, [%r8+4368];
	add.s32 	%r3966, %r3965, %r3964;
	min.s32 	%r8687, %r8675, %r3966;
$L__BB3_539:
	st.shared.u32 	[%r7+20280], %r8687;
	@%p1 bra 	$L__BB3_541;
	ld.shared.u32 	%r3967, [%r5+20336];
	ld.shared.u32 	%r3968, [%r9+4524];
	add.s32 	%r3969, %r3968, %r3967;
	min.s32 	%r8688, %r8676, %r3969;
	bra.uni 	$L__BB3_542;
$L__BB3_541:
	ld.shared.u32 	%r3970, [%r6+20336];
	ld.shared.u32 	%r3971, [%r8+4524];
	add.s32 	%r3972, %r3971, %r3970;
	min.s32 	%r8688, %r8676, %r3972;
$L__BB3_542:
	st.shared.u32 	[%r7+20436], %r8688;
	@%p1 bra 	$L__BB3_544;
	ld.shared.u32 	%r3973, [%r5+60];
	ld.shared.u32 	%r3974, [%r9+4680];
	add.s32 	%r3975, %r3974, %r3973;
	min.s32 	%r8689, %r8677, %r3975;
	bra.uni 	$L__BB3_545;
$L__BB3_544:
	ld.shared.u32 	%r3976, [%r6+60];
	ld.shared.u32 	%r3977, [%r8+4680];
	add.s32 	%r3978, %r3977, %r3976;
	min.s32 	%r8689, %r8677, %r3978;
$L__BB3_545:
	st.shared.u32 	[%r7], %r8689;
	@%p1 bra 	$L__BB3_547;
	ld.shared.u32 	%r3979, [%r5+60];
	ld.shared.u32 	%r3980, [%r9+4836];
	add.s32 	%r3981, %r3980, %r3979;
	min.s32 	%r8690, %r8678, %r3981;
	bra.uni 	$L__BB3_548;
$L__BB3_547:
	ld.shared.u32 	%r3982, [%r6+60];
	ld.shared.u32 	%r3983, [%r8+4836];
	add.s32 	%r3984, %r3983, %r3982;
	min.s32 	%r8690, %r8678, %r3984;
$L__BB3_548:
	st.shared.u32 	[%r7+156], %r8690;
	@%p1 bra 	$L__BB3_550;
	ld.shared.u32 	%r3985, [%r5+4116];
	ld.shared.u32 	%r3986, [%r9+4680];
	add.s32 	%r3987, %r3986, %r3985;
	min.s32 	%r8691, %r8679, %r3987;
	bra.uni 	$L__BB3_551;
$L__BB3_550:
	ld.shared.u32 	%r3988, [%r6+4116];
	ld.shared.u32 	%r3989, [%r8+4680];
	add.s32 	%r3990, %r3989, %r3988;
	min.s32 	%r8691, %r8679, %r3990;
$L__BB3_551:
	st.shared.u32 	[%r7+4056], %r8691;
	@%p1 bra 	$L__BB3_553;
	ld.shared.u32 	%r3991, [%r5+4116];
	ld.shared.u32 	%r3992, [%r9+4836];
	add.s32 	%r3993, %r3992, %r3991;
	min.s32 	%r8692, %r8680, %r3993;
	bra.uni 	$L__BB3_554;
$L__BB3_553:
	ld.shared.u32 	%r3994, [%r6+4116];
	ld.shared.u32 	%r3995, [%r8+4836];
	add.s32 	%r3996, %r3995, %r3994;
	min.s32 	%r8692, %r8680, %r3996;
$L__BB3_554:
	st.shared.u32 	[%r7+4212], %r8692;
	@%p1 bra 	$L__BB3_556;
	ld.shared.u32 	%r3997, [%r5+8172];
	ld.shared.u32 	%r3998, [%r9+4680];
	add.s32 	%r3999, %r3998, %r3997;
	min.s32 	%r8693, %r8681, %r3999;
	bra.uni 	$L__BB3_557;
$L__BB3_556:
	ld.shared.u32 	%r4000, [%r6+8172];
	ld.shared.u32 	%r4001, [%r8+4680];
	add.s32 	%r4002, %r4001, %r4000;
	min.s32 	%r8693, %r8681, %r4002;
$L__BB3_557:
	st.shared.u32 	[%r7+8112], %r8693;
	@%p1 bra 	$L__BB3_559;
	ld.shared.u32 	%r4003, [%r5+8172];
	ld.shared.u32 	%r4004, [%r9+4836];
	add.s32 	%r4005, %r4004, %r4003;
	min.s32 	%r8694, %r8682, %r4005;
	bra.uni 	$L__BB3_560;
$L__BB3_559:
	ld.shared.u32 	%r4006, [%r6+8172];
	ld.shared.u32 	%r4007, [%r8+4836];
	add.s32 	%r4008, %r4007, %r4006;
	min.s32 	%r8694, %r8682, %r4008;
$L__BB3_560:
	st.shared.u32 	[%r7+8268], %r8694;
	@%p1 bra 	$L__BB3_562;
	ld.shared.u32 	%r4009, [%r5+12228];
	ld.shared.u32 	%r4010, [%r9+4680];
	add.s32 	%r4011, %r4010, %r4009;
	min.s32 	%r8695, %r8683, %r4011;
	bra.uni 	$L__BB3_563;
$L__BB3_562:
	ld.shared.u32 	%r4012, [%r6+12228];
	ld.shared.u32 	%r4013, [%r8+4680];
	add.s32 	%r4014, %r4013, %r4012;
	min.s32 	%r8695, %r8683, %r4014;
$L__BB3_563:
	st.shared.u32 	[%r7+12168], %r8695;
	@%p1 bra 	$L__BB3_565;
	ld.shared.u32 	%r4015, [%r5+12228];
	ld.shared.u32 	%r4016, [%r9+4836];
	add.s32 	%r4017, %r4016, %r4015;
	min.s32 	%r8696, %r8684, %r4017;
	bra.uni 	$L__BB3_566;
$L__BB3_565:
	ld.shared.u32 	%r4018, [%r6+12228];
	ld.shared.u32 	%r4019, [%r8+4836];
	add.s32 	%r4020, %r4019, %r4018;
	min.s32 	%r8696, %r8684, %r4020;
$L__BB3_566:
	st.shared.u32 	[%r7+12324], %r8696;
	@%p1 bra 	$L__BB3_568;
	ld.shared.u32 	%r4021, [%r5+16284];
	ld.shared.u32 	%r4022, [%r9+4680];
	add.s32 	%r4023, %r4022, %r4021;
	min.s32 	%r8697, %r8685, %r4023;
	bra.uni 	$L__BB3_569;
$L__BB3_568:
	ld.shared.u32 	%r4024, [%r6+16284];
	ld.shared.u32 	%r4025, [%r8+4680];
	add.s32 	%r4026, %r4025, %r4024;
	min.s32 	%r8697, %r8685, %r4026;
$L__BB3_569:
	st.shared.u32 	[%r7+16224], %r8697;
	@%p1 bra 	$L__BB3_571;
	ld.shared.u32 	%r4027, [%r5+16284];
	ld.shared.u32 	%r4028, [%r9+4836];
	add.s32 	%r4029, %r4028, %r4027;
	min.s32 	%r8698, %r8686, %r4029;
	bra.uni 	$L__BB3_572;
$L__BB3_571:
	ld.shared.u32 	%r4030, [%r6+16284];
	ld.shared.u32 	%r4031, [%r8+4836];
	add.s32 	%r4032, %r4031, %r4030;
	min.s32 	%r8698, %r8686, %r4032;
$L__BB3_572:
	st.shared.u32 	[%r7+16380], %r8698;
	@%p1 bra 	$L__BB3_574;
	ld.shared.u32 	%r4033, [%r5+20340];
	ld.shared.u32 	%r4034, [%r9+4680];
	add.s32 	%r4035, %r4034, %r4033;
	min.s32 	%r8699, %r8687, %r4035;
	bra.uni 	$L__BB3_575;
$L__BB3_574:
	ld.shared.u32 	%r4036, [%r6+20340];
	ld.shared.u32 	%r4037, [%r8+4680];
	add.s32 	%r4038, %r4037, %r4036;
	min.s32 	%r8699, %r8687, %r4038;
$L__BB3_575:
	st.shared.u32 	[%r7+20280], %r8699;
	@%p1 bra 	$L__BB3_577;
	ld.shared.u32 	%r4039, [%r5+20340];
	ld.shared.u32 	%r4040, [%r9+4836];
	add.s32 	%r4041, %r4040, %r4039;
	min.s32 	%r8700, %r8688, %r4041;
	bra.uni 	$L__BB3_578;
$L__BB3_577:
	ld.shared.u32 	%r4042, [%r6+20340];
	ld.shared.u32 	%r4043, [%r8+4836];
	add.s32 	%r4044, %r4043, %r4042;
	min.s32 	%r8700, %r8688, %r4044;
$L__BB3_578:
	@%p1 bra 	$L__BB3_580;
	ld.shared.u32 	%r4045, [%r5+64];
	ld.shared.u32 	%r4046, [%r9+4992];
	add.s32 	%r4047, %r4046, %r4045;
	min.s32 	%r8701, %r8689, %r4047;
	bra.uni 	$L__BB3_581;
$L__BB3_580:
	ld.shared.u32 	%r4048, [%r6+64];
	ld.shared.u32 	%r4049, [%r8+4992];
	add.s32 	%r4050, %r4049, %r4048;
	min.s32 	%r8701, %r8689, %r4050;
$L__BB3_581:
	st.shared.u32 	[%r7], %r8701;
	@%p1 bra 	$L__BB3_583;
	ld.shared.u32 	%r4051, [%r5+64];
	ld.shared.u32 	%r4052, [%r9+5148];
	add.s32 	%r4053, %r4052, %r4051;
	min.s32 	%r8702, %r8690, %r4053;
	bra.uni 	$L__BB3_584;
$L__BB3_583:
	ld.shared.u32 	%r4054, [%r6+64];
	ld.shared.u32 	%r4055, [%r8+5148];
	add.s32 	%r4056, %r4055, %r4054;
	min.s32 	%r8702, %r8690, %r4056;
$L__BB3_584:
	st.shared.u32 	[%r7+156], %r8702;
	@%p1 bra 	$L__BB3_586;
	ld.shared.u32 	%r4057, [%r5+4120];
	ld.shared.u32 	%r4058, [%r9+4992];
	add.s32 	%r4059, %r4058, %r4057;
	min.s32 	%r8703, %r8691, %r4059;
	bra.uni 	$L__BB3_587;
$L__BB3_586:
	ld.shared.u32 	%r4060, [%r6+4120];
	ld.shared.u32 	%r4061, [%r8+4992];
	add.s32 	%r4062, %r4061, %r4060;
	min.s32 	%r8703, %r8691, %r4062;
$L__BB3_587:
	st.shared.u32 	[%r7+4056], %r8703;
	@%p1 bra 	$L__BB3_589;
	ld.shared.u32 	%r4063, [%r5+4120];
	ld.shared.u32 	%r4064, [%r9+5148];
	add.s32 	%r4065, %r4064, %r4063;
	min.s32 	%r8704, %r8692, %r4065;
	bra.uni 	$L__BB3_590;
$L__BB3_589:
	ld.shared.u32 	%r4066, [%r6+4120];
	ld.shared.u32 	%r4067, [%r8+5148];
	add.s32 	%r4068, %r4067, %r4066;
	min.s32 	%r8704, %r8692, %r4068;
$L__BB3_590:
	st.shared.u32 	[%r7+4212], %r8704;
	@%p1 bra 	$L__BB3_592;
	ld.shared.u32 	%r4069, [%r5+8176];
	ld.shared.u32 	%r4070, [%r9+4992];
	add.s32 	%r4071, %r4070, %r4069;
	min.s32 	%r8705, %r8693, %r4071;
	bra.uni 	$L__BB3_593;
$L__BB3_592:
	ld.shared.u32 	%r4072, [%r6+8176];
	ld.shared.u32 	%r4073, [%r8+4992];
	add.s32 	%r4074, %r4073, %r4072;
	min.s32 	%r8705, %r8693, %r4074;
$L__BB3_593:
	st.shared.u32 	[%r7+8112], %r8705;
	@%p1 bra 	$L__BB3_595;
	ld.shared.u32 	%r4075, [%r5+8176];
	ld.shared.u32 	%r4076, [%r9+5148];
	add.s32 	%r4077, %r4076, %r4075;
	min.s32 	%r8706, %r8694, %r4077;
	bra.uni 	$L__BB3_596;
$L__BB3_595:
	ld.shared.u32 	%r4078, [%r6+8176];
	ld.shared.u32 	%r4079, [%r8+5148];
	add.s32 	%r4080, %r4079, %r4078;
	min.s32 	%r8706, %r8694, %r4080;
$L__BB3_596:
	st.shared.u32 	[%r7+8268], %r8706;
	@%p1 bra 	$L__BB3_598;
	ld.shared.u32 	%r4081, [%r5+12232];
	ld.shared.u32 	%r4082, [%r9+4992];
	add.s32 	%r4083, %r4082, %r4081;
	min.s32 	%r8707, %r8695, %r4083;
	bra.uni 	$L__BB3_599;
$L__BB3_598:
	ld.shared.u32 	%r4084, [%r6+12232];
	ld.shared.u32 	%r4085, [%r8+4992];
	add.s32 	%r4086, %r4085, %r4084;
	min.s32 	%r8707, %r8695, %r4086;
$L__BB3_599:
	st.shared.u32 	[%r7+12168], %r8707;
	@%p1 bra 	$L__BB3_601;
	ld.shared.u32 	%r4087, [%r5+12232];
	ld.shared.u32 	%r4088, [%r9+5148];
	add.s32 	%r4089, %r4088, %r4087;
	min.s32 	%r8708, %r8696, %r4089;
	bra.uni 	$L__BB3_602;
$L__BB3_601:
	ld.shared.u32 	%r4090, [%r6+12232];
	ld.shared.u32 	%r4091, [%r8+5148];
	add.s32 	%r4092, %r4091, %r4090;
	min.s32 	%r8708, %r8696, %r4092;
$L__BB3_602:
	st.shared.u32 	[%r7+12324], %r8708;
	@%p1 bra 	$L__BB3_604;
	ld.shared.u32 	%r4093, [%r5+16288];
	ld.shared.u32 	%r4094, [%r9+4992];
	add.s32 	%r4095, %r4094, %r4093;
	min.s32 	%r8709, %r8697, %r4095;
	bra.uni 	$L__BB3_605;
$L__BB3_604:
	ld.shared.u32 	%r4096, [%r6+16288];
	ld.shared.u32 	%r4097, [%r8+4992];
	add.s32 	%r4098, %r4097, %r4096;
	min.s32 	%r8709, %r8697, %r4098;
$L__BB3_605:
	st.shared.u32 	[%r7+16224], %r8709;
	@%p1 bra 	$L__BB3_607;
	ld.shared.u32 	%r4099, [%r5+16288];
	ld.shared.u32 	%r4100, [%r9+5148];
	add.s32 	%r4101, %r4100, %r4099;
	min.s32 	%r8710, %r8698, %r4101;
	bra.uni 	$L__BB3_608;
$L__BB3_607:
	ld.shared.u32 	%r4102, [%r6+16288];
	ld.shared.u32 	%r4103, [%r8+5148];
	add.s32 	%r4104, %r4103, %r4102;
	min.s32 	%r8710, %r8698, %r4104;
$L__BB3_608:
	st.shared.u32 	[%r7+16380], %r8710;
	@%p1 bra 	$L__BB3_610;
	ld.shared.u32 	%r4105, [%r5+20344];
	ld.shared.u32 	%r4106, [%r9+4992];
	add.s32 	%r4107, %r4106, %r4105;
	min.s32 	%r8711, %r8699, %r4107;
	bra.uni 	$L__BB3_611;
$L__BB3_610:
	ld.shared.u32 	%r4108, [%r6+20344];
	ld.shared.u32 	%r4109, [%r8+4992];
	add.s32 	%r4110, %r4109, %r4108;
	min.s32 	%r8711, %r8699, %r4110;
$L__BB3_611:
	st.shared.u32 	[%r7+20280], %r8711;
	@%p1 bra 	$L__BB3_613;
	ld.shared.u32 	%r4111, [%r5+20344];
	ld.shared.u32 	%r4112, [%r9+5148];
	add.s32 	%r4113, %r4112, %r4111;
	min.s32 	%r8712, %r8700, %r4113;
	bra.uni 	$L__BB3_614;
$L__BB3_613:
	ld.shared.u32 	%r4114, [%r6+20344];
	ld.shared.u32 	%r4115, [%r8+5148];
	add.s32 	%r4116, %r4115, %r4114;
	min.s32 	%r8712, %r8700, %r4116;
$L__BB3_614:
	st.shared.u32 	[%r7+20436], %r8712;
	@%p1 bra 	$L__BB3_616;
	ld.shared.u32 	%r4117, [%r5+68];
	ld.shared.u32 	%r4118, [%r9+5304];
	add.s32 	%r4119, %r4118, %r4117;
	min.s32 	%r8713, %r8701, %r4119;
	bra.uni 	$L__BB3_617;
$L__BB3_616:
	ld.shared.u32 	%r4120, [%r6+68];
	ld.shared.u32 	%r4121, [%r8+5304];
	add.s32 	%r4122, %r4121, %r4120;
	min.s32 	%r8713, %r8701, %r4122;
$L__BB3_617:
	st.shared.u32 	[%r7], %r8713;
	@%p1 bra 	$L__BB3_619;
	ld.shared.u32 	%r4123, [%r5+68];
	ld.shared.u32 	%r4124, [%r9+5460];
	add.s32 	%r4125, %r4124, %r4123;
	min.s32 	%r8714, %r8702, %r4125;
	bra.uni 	$L__BB3_620;
$L__BB3_619:
	ld.shared.u32 	%r4126, [%r6+68];
	ld.shared.u32 	%r4127, [%r8+5460];
	add.s32 	%r4128, %r4127, %r4126;
	min.s32 	%r8714, %r8702, %r4128;
$L__BB3_620:
	st.shared.u32 	[%r7+156], %r8714;
	@%p1 bra 	$L__BB3_622;
	ld.shared.u32 	%r4129, [%r5+4124];
	ld.shared.u32 	%r4130, [%r9+5304];
	add.s32 	%r4131, %r4130, %r4129;
	min.s32 	%r8715, %r8703, %r4131;
	bra.uni 	$L__BB3_623;
$L__BB3_622:
	ld.shared.u32 	%r4132, [%r6+4124];
	ld.shared.u32 	%r4133, [%r8+5304];
	add.s32 	%r4134, %r4133, %r4132;
	min.s32 	%r8715, %r8703, %r4134;
$L__BB3_623:
	st.shared.u32 	[%r7+4056], %r8715;
	@%p1 bra 	$L__BB3_625;
	ld.shared.u32 	%r4135, [%r5+4124];
	ld.shared.u32 	%r4136, [%r9+5460];
	add.s32 	%r4137, %r4136, %r4135;
	min.s32 	%r8716, %r8704, %r4137;
	bra.uni 	$L__BB3_626;
$L__BB3_625:
	ld.shared.u32 	%r4138, [%r6+4124];
	ld.shared.u32 	%r4139, [%r8+5460];
	add.s32 	%r4140, %r4139, %r4138;
	min.s32 	%r8716, %r8704, %r4140;
$L__BB3_626:
	st.shared.u32 	[%r7+4212], %r8716;
	@%p1 bra 	$L__BB3_628;
	ld.shared.u32 	%r4141, [%r5+8180];
	ld.shared.u32 	%r4142, [%r9+5304];
	add.s32 	%r4143, %r4142, %r4141;
	min.s32 	%r8717, %r8705, %r4143;
	bra.uni 	$L__BB3_629;
$L__BB3_628:
	ld.shared.u32 	%r4144, [%r6+8180];
	ld.shared.u32 	%r4145, [%r8+5304];
	add.s32 	%r4146, %r4145, %r4144;
	min.s32 	%r8717, %r8705, %r4146;
$L__BB3_629:
	st.shared.u32 	[%r7+8112], %r8717;
	@%p1 bra 	$L__BB3_631;
	ld.shared.u32 	%r4147, [%r5+8180];
	ld.shared.u32 	%r4148, [%r9+5460];
	add.s32 	%r4149, %r4148, %r4147;
	min.s32 	%r8718, %r8706, %r4149;
	bra.uni 	$L__BB3_632;
$L__BB3_631:
	ld.shared.u32 	%r4150, [%r6+8180];
	ld.shared.u32 	%r4151, [%r8+5460];
	add.s32 	%r4152, %r4151, %r4150;
	min.s32 	%r8718, %r8706, %r4152;
$L__BB3_632:
	st.shared.u32 	[%r7+8268], %r8718;
	@%p1 bra 	$L__BB3_634;
	ld.shared.u32 	%r4153, [%r5+12236];
	ld.shared.u32 	%r4154, [%r9+5304];
	add.s32 	%r4155, %r4154, %r4153;
	min.s32 	%r8719, %r8707, %r4155;
	bra.uni 	$L__BB3_635;
$L__BB3_634:
	ld.shared.u32 	%r4156, [%r6+12236];
	ld.shared.u32 	%r4157, [%r8+5304];
	add.s32 	%r4158, %r4157, %r4156;
	min.s32 	%r8719, %r8707, %r4158;
$L__BB3_635:
	st.shared.u32 	[%r7+12168], %r8719;
	@%p1 bra 	$L__BB3_637;
	ld.shared.u32 	%r4159, [%r5+12236];
	ld.shared.u32 	%r4160, [%r9+5460];
	add.s32 	%r4161, %r4160, %r4159;
	min.s32 	%r8720, %r8708, %r4161;
	bra.uni 	$L__BB3_638;
$L__BB3_637:
	ld.shared.u32 	%r4162, [%r6+12236];
	ld.shared.u32 	%r4163, [%r8+5460];
	add.s32 	%r4164, %r4163, %r4162;
	min.s32 	%r8720, %r8708, %r4164;
$L__BB3_638:
	st.shared.u32 	[%r7+12324], %r8720;
	@%p1 bra 	$L__BB3_640;
	ld.shared.u32 	%r4165, [%r5+16292];
	ld.shared.u32 	%r4166, [%r9+5304];
	add.s32 	%r4167, %r4166, %r4165;
	min.s32 	%r8721, %r8709, %r4167;
	bra.uni 	$L__BB3_641;
$L__BB3_640:
	ld.shared.u32 	%r4168, [%r6+16292];
	ld.shared.u32 	%r4169, [%r8+5304];
	add.s32 	%r4170, %r4169, %r4168;
	min.s32 	%r8721, %r8709, %r4170;
$L__BB3_641:
	st.shared.u32 	[%r7+16224], %r8721;
	@%p1 bra 	$L__BB3_643;
	ld.shared.u32 	%r4171, [%r5+16292];
	ld.shared.u32 	%r4172, [%r9+5460];
	add.s32 	%r4173, %r4172, %r4171;
	min.s32 	%r8722, %r8710, %r4173;
	bra.uni 	$L__BB3_644;
$L__BB3_643:
	ld.shared.u32 	%r4174, [%r6+16292];
	ld.shared.u32 	%r4175, [%r8+5460];
	add.s32 	%r4176, %r4175, %r4174;
	min.s32 	%r8722, %r8710, %r4176;
$L__BB3_644:
	st.shared.u32 	[%r7+16380], %r8722;
	@%p1 bra 	$L__BB3_646;
	ld.shared.u32 	%r4177, [%r5+20348];
	ld.shared.u32 	%r4178, [%r9+5304];
	add.s32 	%r4179, %r4178, %r4177;
	min.s32 	%r8723, %r8711, %r4179;
	bra.uni 	$L__BB3_647;
$L__BB3_646:
	ld.shared.u32 	%r4180, [%r6+20348];
	ld.shared.u32 	%r4181, [%r8+5304];
	add.s32 	%r4182, %r4181, %r4180;
	min.s32 	%r8723, %r8711, %r4182;
$L__BB3_647:
	st.shared.u32 	[%r7+20280], %r8723;
	@%p1 bra 	$L__BB3_649;
	ld.shared.u32 	%r4183, [%r5+20348];
	ld.shared.u32 	%r4184, [%r9+5460];
	add.s32 	%r4185, %r4184, %r4183;
	min.s32 	%r8724, %r8712, %r4185;
	bra.uni 	$L__BB3_650;
$L__BB3_649:
	ld.shared.u32 	%r4186, [%r6+20348];
	ld.shared.u32 	%r4187, [%r8+5460];
	add.s32 	%r4188, %r4187, %r4186;
	min.s32 	%r8724, %r8712, %r4188;
$L__BB3_650:
	@%p1 bra 	$L__BB3_652;
	ld.shared.u32 	%r4189, [%r5+72];
	ld.shared.u32 	%r4190, [%r9+5616];
	add.s32 	%r4191, %r4190, %r4189;
	min.s32 	%r8725, %r8713, %r4191;
	bra.uni 	$L__BB3_653;
$L__BB3_652:
	ld.shared.u32 	%r4192, [%r6+72];
	ld.shared.u32 	%r4193, [%r8+5616];
	add.s32 	%r4194, %r4193, %r4192;
	min.s32 	%r8725, %r8713, %r4194;
$L__BB3_653:
	st.shared.u32 	[%r7], %r8725;
	@%p1 bra 	$L__BB3_655;
	ld.shared.u32 	%r4195, [%r5+72];
	ld.shared.u32 	%r4196, [%r9+5772];
	add.s32 	%r4197, %r4196, %r4195;
	min.s32 	%r8726, %r8714, %r4197;
	bra.uni 	$L__BB3_656;
$L__BB3_655:
	ld.shared.u32 	%r4198, [%r6+72];
	ld.shared.u32 	%r4199, [%r8+5772];
	add.s32 	%r4200, %r4199, %r4198;
	min.s32 	%r8726, %r8714, %r4200;
$L__BB3_656:
	st.shared.u32 	[%r7+156], %r8726;
	@%p1 bra 	$L__BB3_658;
	ld.shared.u32 	%r4201, [%r5+4128];
	ld.shared.u32 	%r4202, [%r9+5616];
	add.s32 	%r4203, %r4202, %r4201;
	min.s32 	%r8727, %r8715, %r4203;
	bra.uni 	$L__BB3_659;
$L__BB3_658:
	ld.shared.u32 	%r4204, [%r6+4128];
	ld.shared.u32 	%r4205, [%r8+5616];
	add.s32 	%r4206, %r4205, %r4204;
	min.s32 	%r8727, %r8715, %r4206;
$L__BB3_659:
	st.shared.u32 	[%r7+4056], %r8727;
	@%p1 bra 	$L__BB3_661;
	ld.shared.u32 	%r4207, [%r5+4128];
	ld.shared.u32 	%r4208, [%r9+5772];
	add.s32 	%r4209, %r4208, %r4207;
	min.s32 	%r8728, %r8716, %r4209;
	bra.uni 	$L__BB3_662;
$L__BB3_661:
	ld.shared.u32 	%r4210, [%r6+4128];
	ld.shared.u32 	%r4211, [%r8+5772];
	add.s32 	%r4212, %r4211, %r4210;
	min.s32 	%r8728, %r8716, %r4212;
$L__BB3_662:
	st.shared.u32 	[%r7+4212], %r8728;
	@%p1 bra 	$L__BB3_664;
	ld.shared.u32 	%r4213, [%r5+8184];
	ld.shared.u32 	%r4214, [%r9+5616];
	add.s32 	%r4215, %r4214, %r4213;
	min.s32 	%r8729, %r8717, %r4215;
	bra.uni 	$L__BB3_665;
$L__BB3_664:
	ld.shared.u32 	%r4216, [%r6+8184];
	ld.shared.u32 	%r4217, [%r8+5616];
	add.s32 	%r4218, %r4217, %r4216;
	min.s32 	%r8729, %r8717, %r4218;
$L__BB3_665:
	st.shared.u32 	[%r7+8112], %r8729;
	@%p1 bra 	$L__BB3_667;
	ld.shared.u32 	%r4219, [%r5+8184];
	ld.shared.u32 	%r4220, [%r9+5772];
	add.s32 	%r4221, %r4220, %r4219;
	min.s32 	%r8730, %r8718, %r4221;
	bra.uni 	$L__BB3_668;
$L__BB3_667:
	ld.shared.u32 	%r4222, [%r6+8184];
	ld.shared.u32 	%r4223, [%r8+5772];
	add.s32 	%r4224, %r4223, %r4222;
	min.s32 	%r8730, %r8718, %r4224;
$L__BB3_668:
	st.shared.u32 	[%r7+8268], %r8730;
	@%p1 bra 	$L__BB3_670;
	ld.shared.u32 	%r4225, [%r5+12240];
	ld.shared.u32 	%r4226, [%r9+5616];
	add.s32 	%r4227, %r4226, %r4225;
	min.s32 	%r8731, %r8719, %r4227;
	bra.uni 	$L__BB3_671;
$L__BB3_670:
	ld.shared.u32 	%r4228, [%r6+12240];
	ld.shared.u32 	%r4229, [%r8+5616];
	add.s32 	%r4230, %r4229, %r4228;
	min.s32 	%r8731, %r8719, %r4230;
$L__BB3_671:
	st.shared.u32 	[%r7+12168], %r8731;
	@%p1 bra 	$L__BB3_673;
	ld.shared.u32 	%r4231, [%r5+12240];
	ld.shared.u32 	%r4232, [%r9+5772];
	add.s32 	%r4233, %r4232, %r4231;
	min.s32 	%r8732, %r8720, %r4233;
	bra.uni 	$L__BB3_674;
$L__BB3_673:
	ld.shared.u32 	%r4234, [%r6+12240];
	ld.shared.u32 	%r4235, [%r8+5772];
	add.s32 	%r4236, %r4235, %r4234;
	min.s32 	%r8732, %r8720, %r4236;
$L__BB3_674:
	st.shared.u32 	[%r7+12324], %r8732;
	@%p1 bra 	$L__BB3_676;
	ld.shared.u32 	%r4237, [%r5+16296];
	ld.shared.u32 	%r4238, [%r9+5616];
	add.s32 	%r4239, %r4238, %r4237;
	min.s32 	%r8733, %r8721, %r4239;
	bra.uni 	$L__BB3_677;
$L__BB3_676:
	ld.shared.u32 	%r4240, [%r6+16296];
	ld.shared.u32 	%r4241, [%r8+5616];
	add.s32 	%r4242, %r4241, %r4240;
	min.s32 	%r8733, %r8721, %r4242;
$L__BB3_677:
	st.shared.u32 	[%r7+16224], %r8733;
	@%p1 bra 	$L__BB3_679;
	ld.shared.u32 	%r4243, [%r5+16296];
	ld.shared.u32 	%r4244, [%r9+5772];
	add.s32 	%r4245, %r4244, %r4243;
	min.s32 	%r8734, %r8722, %r4245;
	bra.uni 	$L__BB3_680;
$L__BB3_679:
	ld.shared.u32 	%r4246, [%r6+16296];
	ld.shared.u32 	%r4247, [%r8+5772];
	add.s32 	%r4248, %r4247, %r4246;
	min.s32 	%r8734, %r8722, %r4248;
$L__BB3_680:
	st.shared.u32 	[%r7+16380], %r8734;
	@%p1 bra 	$L__BB3_682;
	ld.shared.u32 	%r4249, [%r5+20352];
	ld.shared.u32 	%r4250, [%r9+5616];
	add.s32 	%r4251, %r4250, %r4249;
	min.s32 	%r8735, %r8723, %r4251;
	bra.uni 	$L__BB3_683;
$L__BB3_682:
	ld.shared.u32 	%r4252, [%r6+20352];
	ld.shared.u32 	%r4253, [%r8+5616];
	add.s32 	%r4254, %r4253, %r4252;
	min.s32 	%r8735, %r8723, %r4254;
$L__BB3_683:
	st.shared.u32 	[%r7+20280], %r8735;
	@%p1 bra 	$L__BB3_685;
	ld.shared.u32 	%r4255, [%r5+20352];
	ld.shared.u32 	%r4256, [%r9+5772];
	add.s32 	%r4257, %r4256, %r4255;
	min.s32 	%r8736, %r8724, %r4257;
	bra.uni 	$L__BB3_686;
$L__BB3_685:
	ld.shared.u32 	%r4258, [%r6+20352];
	ld.shared.u32 	%r4259, [%r8+5772];
	add.s32 	%r4260, %r4259, %r4258;
	min.s32 	%r8736, %r8724, %r4260;
$L__BB3_686:
	st.shared.u32 	[%r7+20436], %r8736;
	@%p1 bra 	$L__BB3_688;
	ld.shared.u32 	%r4261, [%r5+76];
	ld.shared.u32 	%r4262, [%r9+5928];
	add.s32 	%r4263, %r4262, %r4261;
	min.s32 	%r8737, %r8725, %r4263;
	bra.uni 	$L__BB3_689;
$L__BB3_688:
	ld.shared.u32 	%r4264, [%r6+76];
	ld.shared.u32 	%r4265, [%r8+5928];
	add.s32 	%r4266, %r4265, %r4264;
	min.s32 	%r8737, %r8725, %r4266;
$L__BB3_689:
	st.shared.u32 	[%r7], %r8737;
	@%p1 bra 	$L__BB3_691;
	ld.shared.u32 	%r4267, [%r5+76];
	ld.shared.u32 	%r4268, [%r9+6084];
	add.s32 	%r4269, %r4268, %r4267;
	min.s32 	%r8738, %r8726, %r4269;
	bra.uni 	$L__BB3_692;
$L__BB3_691:
	ld.shared.u32 	%r4270, [%r6+76];
	ld.shared.u32 	%r4271, [%r8+6084];
	add.s32 	%r4272, %r4271, %r4270;
	min.s32 	%r8738, %r8726, %r4272;
$L__BB3_692:
	st.shared.u32 	[%r7+156], %r8738;
	@%p1 bra 	$L__BB3_694;
	ld.shared.u32 	%r4273, [%r5+4132];
	ld.shared.u32 	%r4274, [%r9+5928];
	add.s32 	%r4275, %r4274, %r4273;
	min.s32 	%r8739, %r8727, %r4275;
	bra.uni 	$L__BB3_695;
$L__BB3_694:
	ld.shared.u32 	%r4276, [%r6+4132];
	ld.shared.u32 	%r4277, [%r8+5928];
	add.s32 	%r4278, %r4277, %r4276;
	min.s32 	%r8739, %r8727, %r4278;
$L__BB3_695:
	st.shared.u32 	[%r7+4056], %r8739;
	@%p1 bra 	$L__BB3_697;
	ld.shared.u32 	%r4279, [%r5+4132];
	ld.shared.u32 	%r4280, [%r9+6084];
	add.s32 	%r4281, %r4280, %r4279;
	min.s32 	%r8740, %r8728, %r4281;
	bra.uni 	$L__BB3_698;
$L__BB3_697:
	ld.shared.u32 	%r4282, [%r6+4132];
	ld.shared.u32 	%r4283, [%r8+6084];
	add.s32 	%r4284, %r4283, %r4282;
	min.s32 	%r8740, %r8728, %r4284;
$L__BB3_698:
	st.shared.u32 	[%r7+4212], %r8740;
	@%p1 bra 	$L__BB3_700;
	ld.shared.u32 	%r4285, [%r5+8188];
	ld.shared.u32 	%r4286, [%r9+5928];
	add.s32 	%r4287, %r4286, %r4285;
	min.s32 	%r8741, %r8729, %r4287;
	bra.uni 	$L__BB3_701;
$L__BB3_700:
	ld.shared.u32 	%r4288, [%r6+8188];
	ld.shared.u32 	%r4289, [%r8+5928];
	add.s32 	%r4290, %r4289, %r4288;
	min.s32 	%r8741, %r8729, %r4290;
$L__BB3_701:
	st.shared.u32 	[%r7+8112], %r8741;
	@%p1 bra 	$L__BB3_703;
	ld.shared.u32 	%r4291, [%r5+8188];
	ld.shared.u32 	%r4292, [%r9+6084];
	add.s32 	%r4293, %r4292, %r4291;
	min.s32 	%r8742, %r8730, %r4293;
	bra.uni 	$L__BB3_704;
$L__BB3_703:
	ld.shared.u32 	%r4294, [%r6+8188];
	ld.shared.u32 	%r4295, [%r8+6084];
	add.s32 	%r4296, %r4295, %r4294;
	min.s32 	%r8742, %r8730, %r4296;
$L__BB3_704:
	st.shared.u32 	[%r7+8268], %r8742;
	@%p1 bra 	$L__BB3_706;
	ld.shared.u32 	%r4297, [%r5+12244];
	ld.shared.u32 	%r4298, [%r9+5928];
	add.s32 	%r4299, %r4298, %r4297;
	min.s32 	%r8743, %r8731, %r4299;
	bra.uni 	$L__BB3_707;
$L__BB3_706:
	ld.shared.u32 	%r4300, [%r6+12244];
	ld.shared.u32 	%r4301, [%r8+5928];
	add.s32 	%r4302, %r4301, %r4300;
	min.s32 	%r8743, %r8731, %r4302;
$L__BB3_707:
	st.shared.u32 	[%r7+12168], %r8743;
	@%p1 bra 	$L__BB3_709;
	ld.shared.u32 	%r4303, [%r5+12244];
	ld.shared.u32 	%r4304, [%r9+6084];
	add.s32 	%r4305, %r4304, %r4303;
	min.s32 	%r8744, %r8732, %r4305;
	bra.uni 	$L__BB3_710;
$L__BB3_709:
	ld.shared.u32 	%r4306, [%r6+12244];
	ld.shared.u32 	%r4307, [%r8+6084];
	add.s32 	%r4308, %r4307, %r4306;
	min.s32 	%r8744, %r8732, %r4308;
$L__BB3_710:
	st.shared.u32 	[%r7+12324], %r8744;
	@%p1 bra 	$L__BB3_712;
	ld.shared.u32 	%r4309, [%r5+16300];
	ld.shared.u32 	%r4310, [%r9+5928];
	add.s32 	%r4311, %r4310, %r4309;
	min.s32 	%r8745, %r8733, %r4311;
	bra.uni 	$L__BB3_713;
$L__BB3_712:
	ld.shared.u32 	%r4312, [%r6+16300];
	ld.shared.u32 	%r4313, [%r8+5928];
	add.s32 	%r4314, %r4313, %r4312;
	min.s32 	%r8745, %r8733, %r4314;
$L__BB3_713:
	st.shared.u32 	[%r7+16224], %r8745;
	@%p1 bra 	$L__BB3_715;
	ld.shared.u32 	%r4315, [%r5+16300];
	ld.shared.u32 	%r4316, [%r9+6084];
	add.s32 	%r4317, %r4316, %r4315;
	min.s32 	%r8746, %r8734, %r4317;
	bra.uni 	$L__BB3_716;
$L__BB3_715:
	ld.shared.u32 	%r4318, [%r6+16300];
	ld.shared.u32 	%r4319, [%r8+6084];
	add.s32 	%r4320, %r4319, %r4318;
	min.s32 	%r8746, %r8734, %r4320;
$L__BB3_716:
	st.shared.u32 	[%r7+16380], %r8746;
	@%p1 bra 	$L__BB3_718;
	ld.shared.u32 	%r4321, [%r5+20356];
	ld.shared.u32 	%r4322, [%r9+5928];
	add.s32 	%r4323, %r4322, %r4321;
	min.s32 	%r8747, %r8735, %r4323;
	bra.uni 	$L__BB3_719;
$L__BB3_718:
	ld.shared.u32 	%r4324, [%r6+20356];
	ld.shared.u32 	%r4325, [%r8+5928];
	add.s32 	%r4326, %r4325, %r4324;
	min.s32 	%r8747, %r8735, %r4326;
$L__BB3_719:
	st.shared.u32 	[%r7+20280], %r8747;
	@%p1 bra 	$L__BB3_721;
	ld.shared.u32 	%r4327, [%r5+20356];
	ld.shared.u32 	%r4328, [%r9+6084];
	add.s32 	%r4329, %r4328, %r4327;
	min.s32 	%r8748, %r8736, %r4329;
	bra.uni 	$L__BB3_722;
$L__BB3_721:
	ld.shared.u32 	%r4330, [%r6+20356];
	ld.shared.u32 	%r4331, [%r8+6084];
	add.s32 	%r4332, %r4331, %r4330;
	min.s32 	%r8748, %r8736, %r4332;
$L__BB3_722:
	@%p1 bra 	$L__BB3_724;
	ld.shared.u32 	%r4333, [%r5+80];
	ld.shared.u32 	%r4334, [%r9+6240];
	add.s32 	%r4335, %r4334, %r4333;
	min.s32 	%r8749, %r8737, %r4335;
	bra.uni 	$L__BB3_725;
$L__BB3_724:
	ld.shared.u32 	%r4336, [%r6+80];
	ld.shared.u32 	%r4337, [%r8+6240];
	add.s32 	%r4338, %r4337, %r4336;
	min.s32 	%r8749, %r8737, %r4338;
$L__BB3_725:
	st.shared.u32 	[%r7], %r8749;
	@%p1 bra 	$L__BB3_727;
	ld.shared.u32 	%r4339, [%r5+80];
	ld.shared.u32 	%r4340, [%r9+6396];
	add.s32 	%r4341, %r4340, %r4339;
	min.s32 	%r8750, %r8738, %r4341;
	bra.uni 	$L__BB3_728;
$L__BB3_727:
	ld.shared.u32 	%r4342, [%r6+80];
	ld.shared.u32 	%r4343, [%r8+6396];
	add.s32 	%r4344, %r4343, %r4342;
	min.s32 	%r8750, %r8738, %r4344;
$L__BB3_728:
	st.shared.u32 	[%r7+156], %r8750;
	@%p1 bra 	$L__BB3_730;
	ld.shared.u32 	%r4345, [%r5+4136];
	ld.shared.u32 	%r4346, [%r9+6240];
	add.s32 	%r4347, %r4346, %r4345;
	min.s32 	%r8751, %r8739, %r4347;
	bra.uni 	$L__BB3_731;
$L__BB3_730:
	ld.shared.u32 	%r4348, [%r6+4136];
	ld.shared.u32 	%r4349, [%r8+6240];
	add.s32 	%r4350, %r4349, %r4348;
	min.s32 	%r8751, %r8739, %r4350;
$L__BB3_731:
	st.shared.u32 	[%r7+4056], %r8751;
	@%p1 bra 	$L__BB3_733;
	ld.shared.u32 	%r4351, [%r5+4136];
	ld.shared.u32 	%r4352, [%r9+6396];
	add.s32 	%r4353, %r4352, %r4351;
	min.s32 	%r8752, %r8740, %r4353;
	bra.uni 	$L__BB3_734;
$L__BB3_733:
	ld.shared.u32 	%r4354, [%r6+4136];
	ld.shared.u32 	%r4355, [%r8+6396];
	add.s32 	%r4356, %r4355, %r4354;
	min.s32 	%r8752, %r8740, %r4356;
$L__BB3_734:
	st.shared.u32 	[%r7+4212], %r8752;
	@%p1 bra 	$L__BB3_736;
	ld.shared.u32 	%r4357, [%r5+8192];
	ld.shared.u32 	%r4358, [%r9+6240];
	add.s32 	%r4359, %r4358, %r4357;
	min.s32 	%r8753, %r8741, %r4359;
	bra.uni 	$L__BB3_737;
$L__BB3_736:
	ld.shared.u32 	%r4360, [%r6+8192];
	ld.shared.u32 	%r4361, [%r8+6240];
	add.s32 	%r4362, %r4361, %r4360;
	min.s32 	%r8753, %r8741, %r4362;
$L__BB3_737:
	st.shared.u32 	[%r7+8112], %r8753;
	@%p1 bra 	$L__BB3_739;
	ld.shared.u32 	%r4363, [%r5+8192];
	ld.shared.u32 	%r4364, [%r9+6396];
	add.s32 	%r4365, %r4364, %r4363;
	min.s32 	%r8754, %r8742, %r4365;
	bra.uni 	$L__BB3_740;
$L__BB3_739:
	ld.shared.u32 	%r4366, [%r6+8192];
	ld.shared.u32 	%r4367, [%r8+6396];
	add.s32 	%r4368, %r4367, %r4366;
	min.s32 	%r8754, %r8742, %r4368;
$L__BB3_740:
	st.shared.u32 	[%r7+8268], %r8754;
	@%p1 bra 	$L__BB3_742;
	ld.shared.u32 	%r4369, [%r5+12248];
	ld.shared.u32 	%r4370, [%r9+6240];
	add.s32 	%r4371, %r4370, %r4369;
	min.s32 	%r8755, %r8743, %r4371;
	bra.uni 	$L__BB3_743;
$L__BB3_742:
	ld.shared.u32 	%r4372, [%r6+12248];
	ld.shared.u32 	%r4373, [%r8+6240];
	add.s32 	%r4374, %r4373, %r4372;
	min.s32 	%r8755, %r8743, %r4374;
$L__BB3_743:
	st.shared.u32 	[%r7+12168], %r8755;
	@%p1 bra 	$L__BB3_745;
	ld.shared.u32 	%r4375, [%r5+12248];
	ld.shared.u32 	%r4376, [%r9+6396];
	add.s32 	%r4377, %r4376, %r4375;
	min.s32 	%r8756, %r8744, %r4377;
	bra.uni 	$L__BB3_746;
$L__BB3_745:
	ld.shared.u32 	%r4378, [%r6+12248];
	ld.shared.u32 	%r4379, [%r8+6396];
	add.s32 	%r4380, %r4379, %r4378;
	min.s32 	%r8756, %r8744, %r4380;
$L__BB3_746:
	st.shared.u32 	[%r7+12324], %r8756;
	@%p1 bra 	$L__BB3_748;
	ld.shared.u32 	%r4381, [%r5+16304];
	ld.shared.u32 	%r4382, [%r9+6240];
	add.s32 	%r4383, %r4382, %r4381;
	min.s32 	%r8757, %r8745, %r4383;
	bra.uni 	$L__BB3_749;
$L__BB3_748:
	ld.shared.u32 	%r4384, [%r6+16304];
	ld.shared.u32 	%r4385, [%r8+6240];
	add.s32 	%r4386, %r4385, %r4384;
	min.s32 	%r8757, %r8745, %r4386;
$L__BB3_749:
	st.shared.u32 	[%r7+16224], %r8757;
	@%p1 bra 	$L__BB3_751;
	ld.shared.u32 	%r4387, [%r5+16304];
	ld.shared.u32 	%r4388, [%r9+6396];
	add.s32 	%r4389, %r4388, %r4387;
	min.s32 	%r8758, %r8746, %r4389;
	bra.uni 	$L__BB3_752;
$L__BB3_751:
	ld.shared.u32 	%r4390, [%r6+16304];
	ld.shared.u32 	%r4391, [%r8+6396];
	add.s32 	%r4392, %r4391, %r4390;
	min.s32 	%r8758, %r8746, %r4392;
$L__BB3_752:
	st.shared.u32 	[%r7+16380], %r8758;
	@%p1 bra 	$L__BB3_754;
	ld.shared.u32 	%r4393, [%r5+20360];
	ld.shared.u32 	%r4394, [%r9+6240];
	add.s32 	%r4395, %r4394, %r4393;
	min.s32 	%r8759, %r8747, %r4395;
	bra.uni 	$L__BB3_755;
$L__BB3_754:
	ld.shared.u32 	%r4396, [%r6+20360];
	ld.shared.u32 	%r4397, [%r8+6240];
	add.s32 	%r4398, %r4397, %r4396;
	min.s32 	%r8759, %r8747, %r4398;
$L__BB3_755:
	st.shared.u32 	[%r7+20280], %r8759;
	@%p1 bra 	$L__BB3_757;
	ld.shared.u32 	%r4399, [%r5+20360];
	ld.shared.u32 	%r4400, [%r9+6396];
	add.s32 	%r4401, %r4400, %r4399;
	min.s32 	%r8760, %r8748, %r4401;
	bra.uni 	$L__BB3_758;
$L__BB3_757:
	ld.shared.u32 	%r4402, [%r6+20360];
	ld.shared.u32 	%r4403, [%r8+6396];
	add.s32 	%r4404, %r4403, %r4402;
	min.s32 	%r8760, %r8748, %r4404;
$L__BB3_758:
	st.shared.u32 	[%r7+20436], %r8760;
	@%p1 bra 	$L__BB3_760;
	ld.shared.u32 	%r4405, [%r5+84];
	ld.shared.u32 	%r4406, [%r9+6552];
	add.s32 	%r4407, %r4406, %r4405;
	min.s32 	%r8761, %r8749, %r4407;
	bra.uni 	$L__BB3_761;
$L__BB3_760:
	ld.shared.u32 	%r4408, [%r6+84];
	ld.shared.u32 	%r4409, [%r8+6552];
	add.s32 	%r4410, %r4409, %r4408;
	min.s32 	%r8761, %r8749, %r4410;
$L__BB3_761:
	st.shared.u32 	[%r7], %r8761;
	@%p1 bra 	$L__BB3_763;
	ld.shared.u32 	%r4411, [%r5+84];
	ld.shared.u32 	%r4412, [%r9+6708];
	add.s32 	%r4413, %r4412, %r4411;
	min.s32 	%r8762, %r8750, %r4413;
	bra.uni 	$L__BB3_764;
$L__BB3_763:
	ld.shared.u32 	%r4414, [%r6+84];
	ld.shared.u32 	%r4415, [%r8+6708];
	add.s32 	%r4416, %r4415, %r4414;
	min.s32 	%r8762, %r8750, %r4416;
$L__BB3_764:
	st.shared.u32 	[%r7+156], %r8762;
	@%p1 bra 	$L__BB3_766;
	ld.shared.u32 	%r4417, [%r5+4140];
	ld.shared.u32 	%r4418, [%r9+6552];
	add.s32 	%r4419, %r4418, %r4417;
	min.s32 	%r8763, %r8751, %r4419;
	bra.uni 	$L__BB3_767;
$L__BB3_766:
	ld.shared.u32 	%r4420, [%r6+4140];
	ld.shared.u32 	%r4421, [%r8+6552];
	add.s32 	%r4422, %r4421, %r4420;
	min.s32 	%r8763, %r8751, %r4422;
$L__BB3_767:
	st.shared.u32 	[%r7+4056], %r8763;
	@%p1 bra 	$L__BB3_769;
	ld.shared.u32 	%r4423, [%r5+4140];
	ld.shared.u32 	%r4424, [%r9+6708];
	add.s32 	%r4425, %r4424, %r4423;
	min.s32 	%r8764, %r8752, %r4425;
	bra.uni 	$L__BB3_770;
$L__BB3_769:
	ld.shared.u32 	%r4426, [%r6+4140];
	ld.shared.u32 	%r4427, [%r8+6708];
	add.s32 	%r4428, %r4427, %r4426;
	min.s32 	%r8764, %r8752, %r4428;
$L__BB3_770:
	st.shared.u32 	[%r7+4212], %r8764;
	@%p1 bra 	$L__BB3_772;
	ld.shared.u32 	%r4429, [%r5+8196];
	ld.shared.u32 	%r4430, [%r9+6552];
	add.s32 	%r4431, %r4430, %r4429;
	min.s32 	%r8765, %r8753, %r4431;
	bra.uni 	$L__BB3_773;
$L__BB3_772:
	ld.shared.u32 	%r4432, [%r6+8196];
	ld.shared.u32 	%r4433, [%r8+6552];
	add.s32 	%r4434, %r4433, %r4432;
	min.s32 	%r8765, %r8753, %r4434;
$L__BB3_773:
	st.shared.u32 	[%r7+8112], %r8765;
	@%p1 bra 	$L__BB3_775;
	ld.shared.u32 	%r4435, [%r5+8196];
	ld.shared.u32 	%r4436, [%r9+6708];
	add.s32 	%r4437, %r4436, %r4435;
	min.s32 	%r8766, %r8754, %r4437;
	bra.uni 	$L__BB3_776;
$L__BB3_775:
	ld.shared.u32 	%r4438, [%r6+8196];
	ld.shared.u32 	%r4439, [%r8+6708];
	add.s32 	%r4440, %r4439, %r4438;
	min.s32 	%r8766, %r8754, %r4440;
$L__BB3_776:
	st.shared.u32 	[%r7+8268], %r8766;
	@%p1 bra 	$L__BB3_778;
	ld.shared.u32 	%r4441, [%r5+12252];
	ld.shared.u32 	%r4442, [%r9+6552];
	add.s32 	%r4443, %r4442, %r4441;
	min.s32 	%r8767, %r8755, %r4443;
	bra.uni 	$L__BB3_779;
$L__BB3_778:
	ld.shared.u32 	%r4444, [%r6+12252];
	ld.shared.u32 	%r4445, [%r8+6552];
	add.s32 	%r4446, %r4445, %r4444;
	min.s32 	%r8767, %r8755, %r4446;
$L__BB3_779:
	st.shared.u32 	[%r7+12168], %r8767;
	@%p1 bra 	$L__BB3_781;
	ld.shared.u32 	%r4447, [%r5+12252];
	ld.shared.u32 	%r4448, [%r9+6708];
	add.s32 	%r4449, %r4448, %r4447;
	min.s32 	%r8768, %r8756, %r4449;
	bra.uni 	$L__BB3_782;
$L__BB3_781:
	ld.shared.u32 	%r4450, [%r6+12252];
	ld.shared.u32 	%r4451, [%r8+6708];
	add.s32 	%r4452, %r4451, %r4450;
	min.s32 	%r8768, %r8756, %r4452;
$L__BB3_782:
	st.shared.u32 	[%r7+12324], %r8768;
	@%p1 bra 	$L__BB3_784;
	ld.shared.u32 	%r4453, [%r5+16308];
	ld.shared.u32 	%r4454, [%r9+6552];
	add.s32 	%r4455, %r4454, %r4453;
	min.s32 	%r8769, %r8757, %r4455;
	bra.uni 	$L__BB3_785;
$L__BB3_784:
	ld.shared.u32 	%r4456, [%r6+16308];
	ld.shared.u32 	%r4457, [%r8+6552];
	add.s32 	%r4458, %r4457, %r4456;
	min.s32 	%r8769, %r8757, %r4458;
$L__BB3_785:
	st.shared.u32 	[%r7+16224], %r8769;
	@%p1 bra 	$L__BB3_787;
	ld.shared.u32 	%r4459, [%r5+16308];
	ld.shared.u32 	%r4460, [%r9+6708];
	add.s32 	%r4461, %r4460, %r4459;
	min.s32 	%r8770, %r8758, %r4461;
	bra.uni 	$L__BB3_788;
$L__BB3_787:
	ld.shared.u32 	%r4462, [%r6+16308];
	ld.shared.u32 	%r4463, [%r8+6708];
	add.s32 	%r4464, %r4463, %r4462;
	min.s32 	%r8770, %r8758, %r4464;
$L__BB3_788:
	st.shared.u32 	[%r7+16380], %r8770;
	@%p1 bra 	$L__BB3_790;
	ld.shared.u32 	%r4465, [%r5+20364];
	ld.shared.u32 	%r4466, [%r9+6552];
	add.s32 	%r4467, %r4466, %r4465;
	min.s32 	%r8771, %r8759, %r4467;
	bra.uni 	$L__BB3_791;
$L__BB3_790:
	ld.shared.u32 	%r4468, [%r6+20364];
	ld.shared.u32 	%r4469, [%r8+6552];
	add.s32 	%r4470, %r4469, %r4468;
	min.s32 	%r8771, %r8759, %r4470;
$L__BB3_791:
	st.shared.u32 	[%r7+20280], %r8771;
	@%p1 bra 	$L__BB3_793;
	ld.shared.u32 	%r4471, [%r5+20364];
	ld.shared.u32 	%r4472, [%r9+6708];
	add.s32 	%r4473, %r4472, %r4471;
	min.s32 	%r8772, %r8760, %r4473;
	bra.uni 	$L__BB3_794;
$L__BB3_793:
	ld.shared.u32 	%r4474, [%r6+20364];
	ld.shared.u32 	%r4475, [%r8+6708];
	add.s32 	%r4476, %r4475, %r4474;
	min.s32 	%r8772, %r8760, %r4476;
$L__BB3_794:
	@%p1 bra 	$L__BB3_796;
	ld.shared.u32 	%r4477, [%r5+88];
	ld.shared.u32 	%r4478, [%r9+6864];
	add.s32 	%r4479, %r4478, %r4477;
	min.s32 	%r8773, %r8761, %r4479;
	bra.uni 	$L__BB3_797;
$L__BB3_796:
	ld.shared.u32 	%r4480, [%r6+88];
	ld.shared.u32 	%r4481, [%r8+6864];
	add.s32 	%r4482, %r4481, %r4480;
	min.s32 	%r8773, %r8761, %r4482;
$L__BB3_797:
	st.shared.u32 	[%r7], %r8773;
	@%p1 bra 	$L__BB3_799;
	ld.shared.u32 	%r4483, [%r5+88];
	ld.shared.u32 	%r4484, [%r9+7020];
	add.s32 	%r4485, %r4484, %r4483;
	min.s32 	%r8774, %r8762, %r4485;
	bra.uni 	$L__BB3_800;
$L__BB3_799:
	ld.shared.u32 	%r4486, [%r6+88];
	ld.shared.u32 	%r4487, [%r8+7020];
	add.s32 	%r4488, %r4487, %r4486;
	min.s32 	%r8774, %r8762, %r4488;
$L__BB3_800:
	st.shared.u32 	[%r7+156], %r8774;
	@%p1 bra 	$L__BB3_802;
	ld.shared.u32 	%r4489, [%r5+4144];
	ld.shared.u32 	%r4490, [%r9+6864];
	add.s32 	%r4491, %r4490, %r4489;
	min.s32 	%r8775, %r8763, %r4491;
	bra.uni 	$L__BB3_803;
$L__BB3_802:
	ld.shared.u32 	%r4492, [%r6+4144];
	ld.shared.u32 	%r4493, [%r8+6864];
	add.s32 	%r4494, %r4493, %r4492;
	min.s32 	%r8775, %r8763, %r4494;
$L__BB3_803:
	st.shared.u32 	[%r7+4056], %r8775;
	@%p1 bra 	$L__BB3_805;
	ld.shared.u32 	%r4495, [%r5+4144];
	ld.shared.u32 	%r4496, [%r9+7020];
	add.s32 	%r4497, %r4496, %r4495;
	min.s32 	%r8776, %r8764, %r4497;
	bra.uni 	$L__BB3_806;
$L__BB3_805:
	ld.shared.u32 	%r4498, [%r6+4144];
	ld.shared.u32 	%r4499, [%r8+7020];
	add.s32 	%r4500, %r4499, %r4498;
	min.s32 	%r8776, %r8764, %r4500;
$L__BB3_806:
	st.shared.u32 	[%r7+4212], %r8776;
	@%p1 bra 	$L__BB3_808;
	ld.shared.u32 	%r4501, [%r5+8200];
	ld.shared.u32 	%r4502, [%r9+6864];
	add.s32 	%r4503, %r4502, %r4501;
	min.s32 	%r8777, %r8765, %r4503;
	bra.uni 	$L__BB3_809;
$L__BB3_808:
	ld.shared.u32 	%r4504, [%r6+8200];
	ld.shared.u32 	%r4505, [%r8+6864];
	add.s32 	%r4506, %r4505, %r4504;
	min.s32 	%r8777, %r8765, %r4506;
$L__BB3_809:
	st.shared.u32 	[%r7+8112], %r8777;
	@%p1 bra 	$L__BB3_811;
	ld.shared.u32 	%r4507, [%r5+8200];
	ld.shared.u32 	%r4508, [%r9+7020];
	add.s32 	%r4509, %r4508, %r4507;
	min.s32 	%r8778, %r8766, %r4509;
	bra.uni 	$L__BB3_812;
$L__BB3_811:
	ld.shared.u32 	%r4510, [%r6+8200];
	ld.shared.u32 	%r4511, [%r8+7020];
	add.s32 	%r4512, %r4511, %r4510;
	min.s32 	%r8778, %r8766, %r4512;
$L__BB3_812:
	st.shared.u32 	[%r7+8268], %r8778;
	@%p1 bra 	$L__BB3_814;
	ld.shared.u32 	%r4513, [%r5+12256];
	ld.shared.u32 	%r4514, [%r9+6864];
	add.s32 	%r4515, %r4514, %r4513;
	min.s32 	%r8779, %r8767, %r4515;
	bra.uni 	$L__BB3_815;
$L__BB3_814:
	ld.shared.u32 	%r4516, [%r6+12256];
	ld.shared.u32 	%r4517, [%r8+6864];
	add.s32 	%r4518, %r4517, %r4516;
	min.s32 	%r8779, %r8767, %r4518;
$L__BB3_815:
	st.shared.u32 	[%r7+12168], %r8779;
	@%p1 bra 	$L__BB3_817;
	ld.shared.u32 	%r4519, [%r5+12256];
	ld.shared.u32 	%r4520, [%r9+7020];
	add.s32 	%r4521, %r4520, %r4519;
	min.s32 	%r8780, %r8768, %r4521;
	bra.uni 	$L__BB3_818;
$L__BB3_817:
	ld.shared.u32 	%r4522, [%r6+12256];
	ld.shared.u32 	%r4523, [%r8+7020];
	add.s32 	%r4524, %r4523, %r4522;
	min.s32 	%r8780, %r8768, %r4524;
$L__BB3_818:
	st.shared.u32 	[%r7+12324], %r8780;
	@%p1 bra 	$L__BB3_820;
	ld.shared.u32 	%r4525, [%r5+16312];
	ld.shared.u32 	%r4526, [%r9+6864];
	add.s32 	%r4527, %r4526, %r4525;
	min.s32 	%r8781, %r8769, %r4527;
	bra.uni 	$L__BB3_821;
$L__BB3_820:
	ld.shared.u32 	%r4528, [%r6+16312];
	ld.shared.u32 	%r4529, [%r8+6864];
	add.s32 	%r4530, %r4529, %r4528;
	min.s32 	%r8781, %r8769, %r4530;
$L__BB3_821:
	st.shared.u32 	[%r7+16224], %r8781;
	@%p1 bra 	$L__BB3_823;
	ld.shared.u32 	%r4531, [%r5+16312];
	ld.shared.u32 	%r4532, [%r9+7020];
	add.s32 	%r4533, %r4532, %r4531;
	min.s32 	%r8782, %r8770, %r4533;
	bra.uni 	$L__BB3_824;
$L__BB3_823:
	ld.shared.u32 	%r4534, [%r6+16312];
	ld.shared.u32 	%r4535, [%r8+7020];
	add.s32 	%r4536, %r4535, %r4534;
	min.s32 	%r8782, %r8770, %r4536;
$L__BB3_824:
	st.shared.u32 	[%r7+16380], %r8782;
	@%p1 bra 	$L__BB3_826;
	ld.shared.u32 	%r4537, [%r5+20368];
	ld.shared.u32 	%r4538, [%r9+6864];
	add.s32 	%r4539, %r4538, %r4537;
	min.s32 	%r8783, %r8771, %r4539;
	bra.uni 	$L__BB3_827;
$L__BB3_826:
	ld.shared.u32 	%r4540, [%r6+20368];
	ld.shared.u32 	%r4541, [%r8+6864];
	add.s32 	%r4542, %r4541, %r4540;
	min.s32 	%r8783, %r8771, %r4542;
$L__BB3_827:
	st.shared.u32 	[%r7+20280], %r8783;
	@%p1 bra 	$L__BB3_829;
	ld.shared.u32 	%r4543, [%r5+20368];
	ld.shared.u32 	%r4544, [%r9+7020];
	add.s32 	%r4545, %r4544, %r4543;
	min.s32 	%r8784, %r8772, %r4545;
	bra.uni 	$L__BB3_830;
$L__BB3_829:
	ld.shared.u32 	%r4546, [%r6+20368];
	ld.shared.u32 	%r4547, [%r8+7020];
	add.s32 	%r4548, %r4547, %r4546;
	min.s32 	%r8784, %r8772, %r4548;
$L__BB3_830:
	st.shared.u32 	[%r7+20436], %r8784;
	@%p1 bra 	$L__BB3_832;
	ld.shared.u32 	%r4549, [%r5+92];
	ld.shared.u32 	%r4550, [%r9+7176];
	add.s32 	%r4551, %r4550, %r4549;
	min.s32 	%r8785, %r8773, %r4551;
	bra.uni 	$L__BB3_833;
$L__BB3_832:
	ld.shared.u32 	%r4552, [%r6+92];
	ld.shared.u32 	%r4553, [%r8+7176];
	add.s32 	%r4554, %r4553, %r4552;
	min.s32 	%r8785, %r8773, %r4554;
$L__BB3_833:
	st.shared.u32 	[%r7], %r8785;
	@%p1 bra 	$L__BB3_835;
	ld.shared.u32 	%r4555, [%r5+92];
	ld.shared.u32 	%r4556, [%r9+7332];
	add.s32 	%r4557, %r4556, %r4555;
	min.s32 	%r8786, %r8774, %r4557;
	bra.uni 	$L__BB3_836;
$L__BB3_835:
	ld.shared.u32 	%r4558, [%r6+92];
	ld.shared.u32 	%r4559, [%r8+7332];
	add.s32 	%r4560, %r4559, %r4558;
	min.s32 	%r8786, %r8774, %r4560;
$L__BB3_836:
	st.shared.u32 	[%r7+156], %r8786;
	@%p1 bra 	$L__BB3_838;
	ld.shared.u32 	%r4561, [%r5+4148];
	ld.shared.u32 	%r4562, [%r9+7176];
	add.s32 	%r4563, %r4562, %r4561;
	min.s32 	%r8787, %r8775, %r4563;
	bra.uni 	$L__BB3_839;
$L__BB3_838:
	ld.shared.u32 	%r4564, [%r6+4148];
	ld.shared.u32 	%r4565, [%r8+7176];
	add.s32 	%r4566, %r4565, %r4564;
	min.s32 	%r8787, %r8775, %r4566;
$L__BB3_839:
	st.shared.u32 	[%r7+4056], %r8787;
	@%p1 bra 	$L__BB3_841;
	ld.shared.u32 	%r4567, [%r5+4148];
	ld.shared.u32 	%r4568, [%r9+7332];
	add.s32 	%r4569, %r4568, %r4567;
	min.s32 	%r8788, %r8776, %r4569;
	bra.uni 	$L__BB3_842;
$L__BB3_841:
	ld.shared.u32 	%r4570, [%r6+4148];
	ld.shared.u32 	%r4571, [%r8+7332];
	add.s32 	%r4572, %r4571, %r4570;
	min.s32 	%r8788, %r8776, %r4572;
$L__BB3_842:
	st.shared.u32 	[%r7+4212], %r8788;
	@%p1 bra 	$L__BB3_844;
	ld.shared.u32 	%r4573, [%r5+8204];
	ld.shared.u32 	%r4574, [%r9+7176];
	add.s32 	%r4575, %r4574, %r4573;
	min.s32 	%r8789, %r8777, %r4575;
	bra.uni 	$L__BB3_845;
$L__BB3_844:
	ld.shared.u32 	%r4576, [%r6+8204];
	ld.shared.u32 	%r4577, [%r8+7176];
	add.s32 	%r4578, %r4577, %r4576;
	min.s32 	%r8789, %r8777, %r4578;
$L__BB3_845:
	st.shared.u32 	[%r7+8112], %r8789;
	@%p1 bra 	$L__BB3_847;
	ld.shared.u32 	%r4579, [%r5+8204];
	ld.shared.u32 	%r4580, [%r9+7332];
	add.s32 	%r4581, %r4580, %r4579;
	min.s32 	%r8790, %r8778, %r4581;
	bra.uni 	$L__BB3_848;
$L__BB3_847:
	ld.shared.u32 	%r4582, [%r6+8204];
	ld.shared.u32 	%r4583, [%r8+7332];
	add.s32 	%r4584, %r4583, %r4582;
	min.s32 	%r8790, %r8778, %r4584;
$L__BB3_848:
	st.shared.u32 	[%r7+8268], %r8790;
	@%p1 bra 	$L__BB3_850;
	ld.shared.u32 	%r4585, [%r5+12260];
	ld.shared.u32 	%r4586, [%r9+7176];
	add.s32 	%r4587, %r4586, %r4585;
	min.s32 	%r8791, %r8779, %r4587;
	bra.uni 	$L__BB3_851;
$L__BB3_850:
	ld.shared.u32 	%r4588, [%r6+12260];
	ld.shared.u32 	%r4589, [%r8+7176];
	add.s32 	%r4590, %r4589, %r4588;
	min.s32 	%r8791, %r8779, %r4590;
$L__BB3_851:
	st.shared.u32 	[%r7+12168], %r8791;
	@%p1 bra 	$L__BB3_853;
	ld.shared.u32 	%r4591, [%r5+12260];
	ld.shared.u32 	%r4592, [%r9+7332];
	add.s32 	%r4593, %r4592, %r4591;
	min.s32 	%r8792, %r8780, %r4593;
	bra.uni 	$L__BB3_854;
$L__BB3_853:
	ld.shared.u32 	%r4594, [%r6+12260];
	ld.shared.u32 	%r4595, [%r8+7332];
	add.s32 	%r4596, %r4595, %r4594;
	min.s32 	%r8792, %r8780, %r4596;
$L__BB3_854:
	st.shared.u32 	[%r7+12324], %r8792;
	@%p1 bra 	$L__BB3_856;
	ld.shared.u32 	%r4597, [%r5+16316];
	ld.shared.u32 	%r4598, [%r9+7176];
	add.s32 	%r4599, %r4598, %r4597;
	min.s32 	%r8793, %r8781, %r4599;
	bra.uni 	$L__BB3_857;
$L__BB3_856:
	ld.shared.u32 	%r4600, [%r6+16316];
	ld.shared.u32 	%r4601, [%r8+7176];
	add.s32 	%r4602, %r4601, %r4600;
	min.s32 	%r8793, %r8781, %r4602;
$L__BB3_857:
	st.shared.u32 	[%r7+16224], %r8793;
	@%p1 bra 	$L__BB3_859;
	ld.shared.u32 	%r4603, [%r5+16316];
	ld.shared.u32 	%r4604, [%r9+7332];
	add.s32 	%r4605, %r4604, %r4603;
	min.s32 	%r8794, %r8782, %r4605;
	bra.uni 	$L__BB3_860;
$L__BB3_859:
	ld.shared.u32 	%r4606, [%r6+16316];
	ld.shared.u32 	%r4607, [%r8+7332];
	add.s32 	%r4608, %r4607, %r4606;
	min.s32 	%r8794, %r8782, %r4608;
$L__BB3_860:
	st.shared.u32 	[%r7+16380], %r8794;
	@%p1 bra 	$L__BB3_862;
	ld.shared.u32 	%r4609, [%r5+20372];
	ld.shared.u32 	%r4610, [%r9+7176];
	add.s32 	%r4611, %r4610, %r4609;
	min.s32 	%r8795, %r8783, %r4611;
	bra.uni 	$L__BB3_863;
$L__BB3_862:
	ld.shared.u32 	%r4612, [%r6+20372];
	ld.shared.u32 	%r4613, [%r8+7176];
	add.s32 	%r4614, %r4613, %r4612;
	min.s32 	%r8795, %r8783, %r4614;
$L__BB3_863:
	st.shared.u32 	[%r7+20280], %r8795;
	@%p1 bra 	$L__BB3_865;
	ld.shared.u32 	%r4615, [%r5+20372];
	ld.shared.u32 	%r4616, [%r9+7332];
	add.s32 	%r4617, %r4616, %r4615;
	min.s32 	%r8796, %r8784, %r4617;
	bra.uni 	$L__BB3_866;
$L__BB3_865:
	ld.shared.u32 	%r4618, [%r6+20372];
	ld.shared.u32 	%r4619, [%r8+7332];
	add.s32 	%r4620, %r4619, %r4618;
	min.s32 	%r8796, %r8784, %r4620;
$L__BB3_866:
	@%p1 bra 	$L__BB3_868;
	ld.shared.u32 	%r4621, [%r5+96];
	ld.shared.u32 	%r4622, [%r9+7488];
	add.s32 	%r4623, %r4622, %r4621;
	min.s32 	%r8797, %r8785, %r4623;
	bra.uni 	$L__BB3_869;
$L__BB3_868:
	ld.shared.u32 	%r4624, [%r6+96];
	ld.shared.u32 	%r4625, [%r8+7488];
	add.s32 	%r4626, %r4625, %r4624;
	min.s32 	%r8797, %r8785, %r4626;
$L__BB3_869:
	st.shared.u32 	[%r7], %r8797;
	@%p1 bra 	$L__BB3_871;
	ld.shared.u32 	%r4627, [%r5+96];
	ld.shared.u32 	%r4628, [%r9+7644];
	add.s32 	%r4629, %r4628, %r4627;
	min.s32 	%r8798, %r8786, %r4629;
	bra.uni 	$L__BB3_872;
$L__BB3_871:
	ld.shared.u32 	%r4630, [%r6+96];
	ld.shared.u32 	%r4631, [%r8+7644];
	add.s32 	%r4632, %r4631, %r4630;
	min.s32 	%r8798, %r8786, %r4632;
$L__BB3_872:
	st.shared.u32 	[%r7+156], %r8798;
	@%p1 bra 	$L__BB3_874;
	ld.shared.u32 	%r4633, [%r5+4152];
	ld.shared.u32 	%r4634, [%r9+7488];
	add.s32 	%r4635, %r4634, %r4633;
	min.s32 	%r8799, %r8787, %r4635;
	bra.uni 	$L__BB3_875;
$L__BB3_874:
	ld.shared.u32 	%r4636, [%r6+4152];
	ld.shared.u32 	%r4637, [%r8+7488];
	add.s32 	%r4638, %r4637, %r4636;
	min.s32 	%r8799, %r8787, %r4638;
$L__BB3_875:
	st.shared.u32 	[%r7+4056], %r8799;
	@%p1 bra 	$L__BB3_877;
	ld.shared.u32 	%r4639, [%r5+4152];
	ld.shared.u32 	%r4640, [%r9+7644];
	add.s32 	%r4641, %r4640, %r4639;
	min.s32 	%r8800, %r8788, %r4641;
	bra.uni 	$L__BB3_878;
$L__BB3_877:
	ld.shared.u32 	%r4642, [%r6+4152];
	ld.shared.u32 	%r4643, [%r8+7644];
	add.s32 	%r4644, %r4643, %r4642;
	min.s32 	%r8800, %r8788, %r4644;
$L__BB3_878:
	st.shared.u32 	[%r7+4212], %r8800;
	@%p1 bra 	$L__BB3_880;
	ld.shared.u32 	%r4645, [%r5+8208];
	ld.shared.u32 	%r4646, [%r9+7488];
	add.s32 	%r4647, %r4646, %r4645;
	min.s32 	%r8801, %r8789, %r4647;
	bra.uni 	$L__BB3_881;
$L__BB3_880:
	ld.shared.u32 	%r4648, [%r6+8208];
	ld.shared.u32 	%r4649, [%r8+7488];
	add.s32 	%r4650, %r4649, %r4648;
	min.s32 	%r8801, %r8789, %r4650;
$L__BB3_881:
	st.shared.u32 	[%r7+8112], %r8801;
	@%p1 bra 	$L__BB3_883;
	ld.shared.u32 	%r4651, [%r5+8208];
	ld.shared.u32 	%r4652, [%r9+7644];
	add.s32 	%r4653, %r4652, %r4651;
	min.s32 	%r8802, %r8790, %r4653;
	bra.uni 	$L__BB3_884;
$L__BB3_883:
	ld.shared.u32 	%r4654, [%r6+8208];
	ld.shared.u32 	%r4655, [%r8+7644];
	add.s32 	%r4656, %r4655, %r4654;
	min.s32 	%r8802, %r8790, %r4656;
$L__BB3_884:
	st.shared.u32 	[%r7+8268], %r8802;
	@%p1 bra 	$L__BB3_886;
	ld.shared.u32 	%r4657, [%r5+12264];
	ld.shared.u32 	%r4658, [%r9+7488];
	add.s32 	%r4659, %r4658, %r4657;
	min.s32 	%r8803, %r8791, %r4659;
	bra.uni 	$L__BB3_887;
$L__BB3_886:
	ld.shared.u32 	%r4660, [%r6+12264];
	ld.shared.u32 	%r4661, [%r8+7488];
	add.s32 	%r4662, %r4661, %r4660;
	min.s32 	%r8803, %r8791, %r4662;
$L__BB3_887:
	st.shared.u32 	[%r7+12168], %r8803;
	@%p1 bra 	$L__BB3_889;
	ld.shared.u32 	%r4663, [%r5+12264];
	ld.shared.u32 	%r4664, [%r9+7644];
	add.s32 	%r4665, %r4664, %r4663;
	min.s32 	%r8804, %r8792, %r4665;
	bra.uni 	$L__BB3_890;
$L__BB3_889:
	ld.shared.u32 	%r4666, [%r6+12264];
	ld.shared.u32 	%r4667, [%r8+7644];
	add.s32 	%r4668, %r4667, %r4666;
	min.s32 	%r8804, %r8792, %r4668;
$L__BB3_890:
	st.shared.u32 	[%r7+12324], %r8804;
	@%p1 bra 	$L__BB3_892;
	ld.shared.u32 	%r4669, [%r5+16320];
	ld.shared.u32 	%r4670, [%r9+7488];
	add.s32 	%r4671, %r4670, %r4669;
	min.s32 	%r8805, %r8793, %r4671;
	bra.uni 	$L__BB3_893;
$L__BB3_892:
	ld.shared.u32 	%r4672, [%r6+16320];
	ld.shared.u32 	%r4673, [%r8+7488];
	add.s32 	%r4674, %r4673, %r4672;
	min.s32 	%r8805, %r8793, %r4674;
$L__BB3_893:
	st.shared.u32 	[%r7+16224], %r8805;
	@%p1 bra 	$L__BB3_895;
	ld.shared.u32 	%r4675, [%r5+16320];
	ld.shared.u32 	%r4676, [%r9+7644];
	add.s32 	%r4677, %r4676, %r4675;
	min.s32 	%r8806, %r8794, %r4677;
	bra.uni 	$L__BB3_896;
$L__BB3_895:
	ld.shared.u32 	%r4678, [%r6+16320];
	ld.shared.u32 	%r4679, [%r8+7644];
	add.s32 	%r4680, %r4679, %r4678;
	min.s32 	%r8806, %r8794, %r4680;
$L__BB3_896:
	st.shared.u32 	[%r7+16380], %r8806;
	@%p1 bra 	$L__BB3_898;
	ld.shared.u32 	%r4681, [%r5+20376];
	ld.shared.u32 	%r4682, [%r9+7488];
	add.s32 	%r4683, %r4682, %r4681;
	min.s32 	%r8807, %r8795, %r4683;
	bra.uni 	$L__BB3_899;
$L__BB3_898:
	ld.shared.u32 	%r4684, [%r6+20376];
	ld.shared.u32 	%r4685, [%r8+7488];
	add.s32 	%r4686, %r4685, %r4684;
	min.s32 	%r8807, %r8795, %r4686;
$L__BB3_899:
	st.shared.u32 	[%r7+20280], %r8807;
	@%p1 bra 	$L__BB3_901;
	ld.shared.u32 	%r4687, [%r5+20376];
	ld.shared.u32 	%r4688, [%r9+7644];
	add.s32 	%r4689, %r4688, %r4687;
	min.s32 	%r8808, %r8796, %r4689;
	bra.uni 	$L__BB3_902;
$L__BB3_901:
	ld.shared.u32 	%r4690, [%r6+20376];
	ld.shared.u32 	%r4691, [%r8+7644];
	add.s32 	%r4692, %r4691, %r4690;
	min.s32 	%r8808, %r8796, %r4692;
$L__BB3_902:
	st.shared.u32 	[%r7+20436], %r8808;
	@%p1 bra 	$L__BB3_904;
	ld.shared.u32 	%r4693, [%r5+100];
	ld.shared.u32 	%r4694, [%r9+7800];
	add.s32 	%r4695, %r4694, %r4693;
	min.s32 	%r8809, %r8797, %r4695;
	bra.uni 	$L__BB3_905;
$L__BB3_904:
	ld.shared.u32 	%r4696, [%r6+100];
	ld.shared.u32 	%r4697, [%r8+7800];
	add.s32 	%r4698, %r4697, %r4696;
	min.s32 	%r8809, %r8797, %r4698;
$L__BB3_905:
	st.shared.u32 	[%r7], %r8809;
	@%p1 bra 	$L__BB3_907;
	ld.shared.u32 	%r4699, [%r5+100];
	ld.shared.u32 	%r4700, [%r9+7956];
	add.s32 	%r4701, %r4700, %r4699;
	min.s32 	%r8810, %r8798, %r4701;
	bra.uni 	$L__BB3_908;
$L__BB3_907:
	ld.shared.u32 	%r4702, [%r6+100];
	ld.shared.u32 	%r4703, [%r8+7956];
	add.s32 	%r4704, %r4703, %r4702;
	min.s32 	%r8810, %r8798, %r4704;
$L__BB3_908:
	st.shared.u32 	[%r7+156], %r8810;
	@%p1 bra 	$L__BB3_910;
	ld.shared.u32 	%r4705, [%r5+4156];
	ld.shared.u32 	%r4706, [%r9+7800];
	add.s32 	%r4707, %r4706, %r4705;
	min.s32 	%r8811, %r8799, %r4707;
	bra.uni 	$L__BB3_911;
$L__BB3_910:
	ld.shared.u32 	%r4708, [%r6+4156];
	ld.shared.u32 	%r4709, [%r8+7800];
	add.s32 	%r4710, %r4709, %r4708;
	min.s32 	%r8811, %r8799, %r4710;
$L__BB3_911:
	st.shared.u32 	[%r7+4056], %r8811;
	@%p1 bra 	$L__BB3_913;
	ld.shared.u32 	%r4711, [%r5+4156];
	ld.shared.u32 	%r4712, [%r9+7956];
	add.s32 	%r4713, %r4712, %r4711;
	min.s32 	%r8812, %r8800, %r4713;
	bra.uni 	$L__BB3_914;
$L__BB3_913:
	ld.shared.u32 	%r4714, [%r6+4156];
	ld.shared.u32 	%r4715, [%r8+7956];
	add.s32 	%r4716, %r4715, %r4714;
	min.s32 	%r8812, %r8800, %r4716;
$L__BB3_914:
	st.shared.u32 	[%r7+4212], %r8812;
	@%p1 bra 	$L__BB3_916;
	ld.shared.u32 	%r4717, [%r5+8212];
	ld.shared.u32 	%r4718, [%r9+7800];
	add.s32 	%r4719, %r4718, %r4717;
	min.s32 	%r8813, %r8801, %r4719;
	bra.uni 	$L__BB3_917;
$L__BB3_916:
	ld.shared.u32 	%r4720, [%r6+8212];
	ld.shared.u32 	%r4721, [%r8+7800];
	add.s32 	%r4722, %r4721, %r4720;
	min.s32 	%r8813, %r8801, %r4722;
$L__BB3_917:
	st.shared.u32 	[%r7+8112], %r8813;
	@%p1 bra 	$L__BB3_919;
	ld.shared.u32 	%r4723, [%r5+8212];
	ld.shared.u32 	%r4724, [%r9+7956];
	add.s32 	%r4725, %r4724, %r4723;
	min.s32 	%r8814, %r8802, %r4725;
	bra.uni 	$L__BB3_920;
$L__BB3_919:
	ld.shared.u32 	%r4726, [%r6+8212];
	ld.shared.u32 	%r4727, [%r8+7956];
	add.s32 	%r4728, %r4727, %r4726;
	min.s32 	%r8814, %r8802, %r4728;
$L__BB3_920:
	st.shared.u32 	[%r7+8268], %r8814;
	@%p1 bra 	$L__BB3_922;
	ld.shared.u32 	%r4729, [%r5+12268];
	ld.shared.u32 	%r4730, [%r9+7800];
	add.s32 	%r4731, %r4730, %r4729;
	min.s32 	%r8815, %r8803, %r4731;
	bra.uni 	$L__BB3_923;
$L__BB3_922:
	ld.shared.u32 	%r4732, [%r6+12268];
	ld.shared.u32 	%r4733, [%r8+7800];
	add.s32 	%r4734, %r4733, %r4732;
	min.s32 	%r8815, %r8803, %r4734;
$L__BB3_923:
	st.shared.u32 	[%r7+12168], %r8815;
	@%p1 bra 	$L__BB3_925;
	ld.shared.u32 	%r4735, [%r5+12268];
	ld.shared.u32 	%r4736, [%r9+7956];
	add.s32 	%r4737, %r4736, %r4735;
	min.s32 	%r8816, %r8804, %r4737;
	bra.uni 	$L__BB3_926;
$L__BB3_925:
	ld.shared.u32 	%r4738, [%r6+12268];
	ld.shared.u32 	%r4739, [%r8+7956];
	add.s32 	%r4740, %r4739, %r4738;
	min.s32 	%r8816, %r8804, %r4740;
$L__BB3_926:
	st.shared.u32 	[%r7+12324], %r8816;
	@%p1 bra 	$L__BB3_928;
	ld.shared.u32 	%r4741, [%r5+16324];
	ld.shared.u32 	%r4742, [%r9+7800];
	add.s32 	%r4743, %r4742, %r4741;
	min.s32 	%r8817, %r8805, %r4743;
	bra.uni 	$L__BB3_929;
$L__BB3_928:
	ld.shared.u32 	%r4744, [%r6+16324];
	ld.shared.u32 	%r4745, [%r8+7800];
	add.s32 	%r4746, %r4745, %r4744;
	min.s32 	%r8817, %r8805, %r4746;
$L__BB3_929:
	st.shared.u32 	[%r7+16224], %r8817;
	@%p1 bra 	$L__BB3_931;
	ld.shared.u32 	%r4747, [%r5+16324];
	ld.shared.u32 	%r4748, [%r9+7956];
	add.s32 	%r4749, %r4748, %r4747;
	min.s32 	%r8818, %r8806, %r4749;
	bra.uni 	$L__BB3_932;
$L__BB3_931:
	ld.shared.u32 	%r4750, [%r6+16324];
	ld.shared.u32 	%r4751, [%r8+7956];
	add.s32 	%r4752, %r4751, %r4750;
	min.s32 	%r8818, %r8806, %r4752;
$L__BB3_932:
	st.shared.u32 	[%r7+16380], %r8818;
	@%p1 bra 	$L__BB3_934;
	ld.shared.u32 	%r4753, [%r5+20380];
	ld.shared.u32 	%r4754, [%r9+7800];
	add.s32 	%r4755, %r4754, %r4753;
	min.s32 	%r8819, %r8807, %r4755;
	bra.uni 	$L__BB3_935;
$L__BB3_934:
	ld.shared.u32 	%r4756, [%r6+20380];
	ld.shared.u32 	%r4757, [%r8+7800];
	add.s32 	%r4758, %r4757, %r4756;
	min.s32 	%r8819, %r8807, %r4758;
$L__BB3_935:
	st.shared.u32 	[%r7+20280], %r8819;
	@%p1 bra 	$L__BB3_937;
	ld.shared.u32 	%r4759, [%r5+20380];
	ld.shared.u32 	%r4760, [%r9+7956];
	add.s32 	%r4761, %r4760, %r4759;
	min.s32 	%r8820, %r8808, %r4761;
	bra.uni 	$L__BB3_938;
$L__BB3_937:
	ld.shared.u32 	%r4762, [%r6+20380];
	ld.shared.u32 	%r4763, [%r8+7956];
	add.s32 	%r4764, %r4763, %r4762;
	min.s32 	%r8820, %r8808, %r4764;
$L__BB3_938:
	@%p1 bra 	$L__BB3_940;
	ld.shared.u32 	%r4765, [%r5+104];
	ld.shared.u32 	%r4766, [%r9+8112];
	add.s32 	%r4767, %r4766, %r4765;
	min.s32 	%r8821, %r8809, %r4767;
	bra.uni 	$L__BB3_941;
$L__BB3_940:
	ld.shared.u32 	%r4768, [%r6+104];
	ld.shared.u32 	%r4769, [%r8+8112];
	add.s32 	%r4770, %r4769, %r4768;
	min.s32 	%r8821, %r8809, %r4770;
$L__BB3_941:
	st.shared.u32 	[%r7], %r8821;
	@%p1 bra 	$L__BB3_943;
	ld.shared.u32 	%r4771, [%r5+104];
	ld.shared.u32 	%r4772, [%r9+8268];
	add.s32 	%r4773, %r4772, %r4771;
	min.s32 	%r8822, %r8810, %r4773;
	bra.uni 	$L__BB3_944;
$L__BB3_943:
	ld.shared.u32 	%r4774, [%r6+104];
	ld.shared.u32 	%r4775, [%r8+8268];
	add.s32 	%r4776, %r4775, %r4774;
	min.s32 	%r8822, %r8810, %r4776;
$L__BB3_944:
	st.shared.u32 	[%r7+156], %r8822;
	@%p1 bra 	$L__BB3_946;
	ld.shared.u32 	%r4777, [%r5+4160];
	ld.shared.u32 	%r4778, [%r9+8112];
	add.s32 	%r4779, %r4778, %r4777;
	min.s32 	%r8823, %r8811, %r4779;
	bra.uni 	$L__BB3_947;
$L__BB3_946:
	ld.shared.u32 	%r4780, [%r6+4160];
	ld.shared.u32 	%r4781, [%r8+8112];
	add.s32 	%r4782, %r4781, %r4780;
	min.s32 	%r8823, %r8811, %r4782;
$L__BB3_947:
	st.shared.u32 	[%r7+4056], %r8823;
	@%p1 bra 	$L__BB3_949;
	ld.shared.u32 	%r4783, [%r5+4160];
	ld.shared.u32 	%r4784, [%r9+8268];
	add.s32 	%r4785, %r4784, %r4783;
	min.s32 	%r8824, %r8812, %r4785;
	bra.uni 	$L__BB3_950;
$L__BB3_949:
	ld.shared.u32 	%r4786, [%r6+4160];
	ld.shared.u32 	%r4787, [%r8+8268];
	add.s32 	%r4788, %r4787, %r4786;
	min.s32 	%r8824, %r8812, %r4788;
$L__BB3_950:
	st.shared.u32 	[%r7+4212], %r8824;
	@%p1 bra 	$L__BB3_952;
	ld.shared.u32 	%r4789, [%r5+8216];
	ld.shared.u32 	%r4790, [%r9+8112];
	add.s32 	%r4791, %r4790, %r4789;
	min.s32 	%r8825, %r8813, %r4791;
	bra.uni 	$L__BB3_953;
$L__BB3_952:
	ld.shared.u32 	%r4792, [%r6+8216];
	ld.shared.u32 	%r4793, [%r8+8112];
	add.s32 	%r4794, %r4793, %r4792;
	min.s32 	%r8825, %r8813, %r4794;
$L__BB3_953:
	st.shared.u32 	[%r7+8112], %r8825;
	@%p1 bra 	$L__BB3_955;
	ld.shared.u32 	%r4795, [%r5+8216];
	ld.shared.u32 	%r4796, [%r9+8268];
	add.s32 	%r4797, %r4796, %r4795;
	min.s32 	%r8826, %r8814, %r4797;
	bra.uni 	$L__BB3_956;
$L__BB3_955:
	ld.shared.u32 	%r4798, [%r6+8216];
	ld.shared.u32 	%r4799, [%r8+8268];
	add.s32 	%r4800, %r4799, %r4798;
	min.s32 	%r8826, %r8814, %r4800;
$L__BB3_956:
	st.shared.u32 	[%r7+8268], %r8826;
	@%p1 bra 	$L__BB3_958;
	ld.shared.u32 	%r4801, [%r5+12272];
	ld.shared.u32 	%r4802, [%r9+8112];
	add.s32 	%r4803, %r4802, %r4801;
	min.s32 	%r8827, %r8815, %r4803;
	bra.uni 	$L__BB3_959;
$L__BB3_958:
	ld.shared.u32 	%r4804, [%r6+12272];
	ld.shared.u32 	%r4805, [%r8+8112];
	add.s32 	%r4806, %r4805, %r4804;
	min.s32 	%r8827, %r8815, %r4806;
$L__BB3_959:
	st.shared.u32 	[%r7+12168], %r8827;
	@%p1 bra 	$L__BB3_961;
	ld.shared.u32 	%r4807, [%r5+12272];
	ld.shared.u32 	%r4808, [%r9+8268];
	add.s32 	%r4809, %r4808, %r4807;
	min.s32 	%r8828, %r8816, %r4809;
	bra.uni 	$L__BB3_962;
$L__BB3_961:
	ld.shared.u32 	%r4810, [%r6+12272];
	ld.shared.u32 	%r4811, [%r8+8268];
	add.s32 	%r4812, %r4811, %r4810;
	min.s32 	%r8828, %r8816, %r4812;
$L__BB3_962:
	st.shared.u32 	[%r7+12324], %r8828;
	@%p1 bra 	$L__BB3_964;
	ld.shared.u32 	%r4813, [%r5+16328];
	ld.shared.u32 	%r4814, [%r9+8112];
	add.s32 	%r4815, %r4814, %r4813;
	min.s32 	%r8829, %r8817, %r4815;
	bra.uni 	$L__BB3_965;
$L__BB3_964:
	ld.shared.u32 	%r4816, [%r6+16328];
	ld.shared.u32 	%r4817, [%r8+8112];
	add.s32 	%r4818, %r4817, %r4816;
	min.s32 	%r8829, %r8817, %r4818;
$L__BB3_965:
	st.shared.u32 	[%r7+16224], %r8829;
	@%p1 bra 	$L__BB3_967;
	ld.shared.u32 	%r4819, [%r5+16328];
	ld.shared.u32 	%r4820, [%r9+8268];
	add.s32 	%r4821, %r4820, %r4819;
	min.s32 	%r8830, %r8818, %r4821;
	bra.uni 	$L__BB3_968;
$L__BB3_967:
	ld.shared.u32 	%r4822, [%r6+16328];
	ld.shared.u32 	%r4823, [%r8+8268];
	add.s32 	%r4824, %r4823, %r4822;
	min.s32 	%r8830, %r8818, %r4824;
$L__BB3_968:
	st.shared.u32 	[%r7+16380], %r8830;
	@%p1 bra 	$L__BB3_970;
	ld.shared.u32 	%r4825, [%r5+20384];
	ld.shared.u32 	%r4826, [%r9+8112];
	add.s32 	%r4827, %r4826, %r4825;
	min.s32 	%r8831, %r8819, %r4827;
	bra.uni 	$L__BB3_971;
$L__BB3_970:
	ld.shared.u32 	%r4828, [%r6+20384];
	ld.shared.u32 	%r4829, [%r8+8112];
	add.s32 	%r4830, %r4829, %r4828;
	min.s32 	%r8831, %r8819, %r4830;
$L__BB3_971:
	st.shared.u32 	[%r7+20280], %r8831;
	@%p1 bra 	$L__BB3_973;
	ld.shared.u32 	%r4831, [%r5+20384];
	ld.shared.u32 	%r4832, [%r9+8268];
	add.s32 	%r4833, %r4832, %r4831;
	min.s32 	%r8832, %r8820, %r4833;
	bra.uni 	$L__BB3_974;
$L__BB3_973:
	ld.shared.u32 	%r4834, [%r6+20384];
	ld.shared.u32 	%r4835, [%r8+8268];
	add.s32 	%r4836, %r4835, %r4834;
	min.s32 	%r8832, %r8820, %r4836;
$L__BB3_974:
	st.shared.u32 	[%r7+20436], %r8832;
	@%p1 bra 	$L__BB3_976;
	ld.shared.u32 	%r4837, [%r5+108];
	ld.shared.u32 	%r4838, [%r9+8424];
	add.s32 	%r4839, %r4838, %r4837;
	min.s32 	%r8833, %r8821, %r4839;
	bra.uni 	$L__BB3_977;
$L__BB3_976:
	ld.shared.u32 	%r4840, [%r6+108];
	ld.shared.u32 	%r4841, [%r8+8424];
	add.s32 	%r4842, %r4841, %r4840;
	min.s32 	%r8833, %r8821, %r4842;
$L__BB3_977:
	st.shared.u32 	[%r7], %r8833;
	@%p1 bra 	$L__BB3_979;
	ld.shared.u32 	%r4843, [%r5+108];
	ld.shared.u32 	%r4844, [%r9+8580];
	add.s32 	%r4845, %r4844, %r4843;
	min.s32 	%r8834, %r8822, %r4845;
	bra.uni 	$L__BB3_980;
$L__BB3_979:
	ld.shared.u32 	%r4846, [%r6+108];
	ld.shared.u32 	%r4847, [%r8+8580];
	add.s32 	%r4848, %r4847, %r4846;
	min.s32 	%r8834, %r8822, %r4848;
$L__BB3_980:
	st.shared.u32 	[%r7+156], %r8834;
	@%p1 bra 	$L__BB3_982;
	ld.shared.u32 	%r4849, [%r5+4164];
	ld.shared.u32 	%r4850, [%r9+8424];
	add.s32 	%r4851, %r4850, %r4849;
	min.s32 	%r8835, %r8823, %r4851;
	bra.uni 	$L__BB3_983;
$L__BB3_982:
	ld.shared.u32 	%r4852, [%r6+4164];
	ld.shared.u32 	%r4853, [%r8+8424];
	add.s32 	%r4854, %r4853, %r4852;
	min.s32 	%r8835, %r8823, %r4854;
$L__BB3_983:
	st.shared.u32 	[%r7+4056], %r8835;
	@%p1 bra 	$L__BB3_985;
	ld.shared.u32 	%r4855, [%r5+4164];
	ld.shared.u32 	%r4856, [%r9+8580];
	add.s32 	%r4857, %r4856, %r4855;
	min.s32 	%r8836, %r8824, %r4857;
	bra.uni 	$L__BB3_986;
$L__BB3_985:
	ld.shared.u32 	%r4858, [%r6+4164];
	ld.shared.u32 	%r4859, [%r8+8580];
	add.s32 	%r4860, %r4859, %r4858;
	min.s32 	%r8836, %r8824, %r4860;
$L__BB3_986:
	st.shared.u32 	[%r7+4212], %r8836;
	@%p1 bra 	$L__BB3_988;
	ld.shared.u32 	%r4861, [%r5+8220];
	ld.shared.u32 	%r4862, [%r9+8424];
	add.s32 	%r4863, %r4862, %r4861;
	min.s32 	%r8837, %r8825, %r4863;
	bra.uni 	$L__BB3_989;
$L__BB3_988:
	ld.shared.u32 	%r4864, [%r6+8220];
	ld.shared.u32 	%r4865, [%r8+8424];
	add.s32 	%r4866, %r4865, %r4864;
	min.s32 	%r8837, %r8825, %r4866;
$L__BB3_989:
	st.shared.u32 	[%r7+8112], %r8837;
	@%p1 bra 	$L__BB3_991;
	ld.shared.u32 	%r4867, [%r5+8220];
	ld.shared.u32 	%r4868, [%r9+8580];
	add.s32 	%r4869, %r4868, %r4867;
	min.s32 	%r8838, %r8826, %r4869;
	bra.uni 	$L__BB3_992;
$L__BB3_991:
	ld.shared.u32 	%r4870, [%r6+8220];
	ld.shared.u32 	%r4871, [%r8+8580];
	add.s32 	%r4872, %r4871, %r4870;
	min.s32 	%r8838, %r8826, %r4872;
$L__BB3_992:
	st.shared.u32 	[%r7+8268], %r8838;
	@%p1 bra 	$L__BB3_994;
	ld.shared.u32 	%r4873, [%r5+12276];
	ld.shared.u32 	%r4874, [%r9+8424];
	add.s32 	%r4875, %r4874, %r4873;
	min.s32 	%r8839, %r8827, %r4875;
	bra.uni 	$L__BB3_995;
$L__BB3_994:
	ld.shared.u32 	%r4876, [%r6+12276];
	ld.shared.u32 	%r4877, [%r8+8424];
	add.s32 	%r4878, %r4877, %r4876;
	min.s32 	%r8839, %r8827, %r4878;
$L__BB3_995:
	st.shared.u32 	[%r7+12168], %r8839;
	@%p1 bra 	$L__BB3_997;
	ld.shared.u32 	%r4879, [%r5+12276];
	ld.shared.u32 	%r4880, [%r9+8580];
	add.s32 	%r4881, %r4880, %r4879;
	min.s32 	%r8840, %r8828, %r4881;
	bra.uni 	$L__BB3_998;
$L__BB3_997:
	ld.shared.u32 	%r4882, [%r6+12276];
	ld.shared.u32 	%r4883, [%r8+8580];
	add.s32 	%r4884, %r4883, %r4882;
	min.s32 	%r8840, %r8828, %r4884;
$L__BB3_998:
	st.shared.u32 	[%r7+12324], %r8840;
	@%p1 bra 	$L__BB3_1000;
	ld.shared.u32 	%r4885, [%r5+16332];
	ld.shared.u32 	%r4886, [%r9+8424];
	add.s32 	%r4887, %r4886, %r4885;
	min.s32 	%r8841, %r8829, %r4887;
	bra.uni 	$L__BB3_1001;
$L__BB3_1000:
	ld.shared.u32 	%r4888, [%r6+16332];
	ld.shared.u32 	%r4889, [%r8+8424];
	add.s32 	%r4890, %r4889, %r4888;
	min.s32 	%r8841, %r8829, %r4890;
$L__BB3_1001:
	st.shared.u32 	[%r7+16224], %r8841;
	@%p1 bra 	$L__BB3_1003;
	ld.shared.u32 	%r4891, [%r5+16332];
	ld.shared.u32 	%r4892, [%r9+8580];
	add.s32 	%r4893, %r4892, %r4891;
	min.s32 	%r8842, %r8830, %r4893;
	bra.uni 	$L__BB3_1004;
$L__BB3_1003:
	ld.shared.u32 	%r4894, [%r6+16332];
	ld.shared.u32 	%r4895, [%r8+8580];
	add.s32 	%r4896, %r4895, %r4894;
	min.s32 	%r8842, %r8830, %r4896;
$L__BB3_1004:
	st.shared.u32 	[%r7+16380], %r8842;
	@%p1 bra 	$L__BB3_1006;
	ld.shared.u32 	%r4897, [%r5+20388];
	ld.shared.u32 	%r4898, [%r9+8424];
	add.s32 	%r4899, %r4898, %r4897;
	min.s32 	%r8843, %r8831, %r4899;
	bra.uni 	$L__BB3_1007;
$L__BB3_1006:
	ld.shared.u32 	%r4900, [%r6+20388];
	ld.shared.u32 	%r4901, [%r8+8424];
	add.s32 	%r4902, %r4901, %r4900;
	min.s32 	%r8843, %r8831, %r4902;
$L__BB3_1007:
	st.shared.u32 	[%r7+20280], %r8843;
	@%p1 bra 	$L__BB3_1009;
	ld.shared.u32 	%r4903, [%r5+20388];
	ld.shared.u32 	%r4904, [%r9+8580];
	add.s32 	%r4905, %r4904, %r4903;
	min.s32 	%r8844, %r8832, %r4905;
	bra.uni 	$L__BB3_1010;
$L__BB3_1009:
	ld.shared.u32 	%r4906, [%r6+20388];
	ld.shared.u32 	%r4907, [%r8+8580];
	add.s32 	%r4908, %r4907, %r4906;
	min.s32 	%r8844, %r8832, %r4908;
$L__BB3_1010:
	@%p1 bra 	$L__BB3_1012;
	ld.shared.u32 	%r4909, [%r5+112];
	ld.shared.u32 	%r4910, [%r9+8736];
	add.s32 	%r4911, %r4910, %r4909;
	min.s32 	%r8845, %r8833, %r4911;
	bra.uni 	$L__BB3_1013;
$L__BB3_1012:
	ld.shared.u32 	%r4912, [%r6+112];
	ld.shared.u32 	%r4913, [%r8+8736];
	add.s32 	%r4914, %r4913, %r4912;
	min.s32 	%r8845, %r8833, %r4914;
$L__BB3_1013:
	st.shared.u32 	[%r7], %r8845;
	@%p1 bra 	$L__BB3_1015;
	ld.shared.u32 	%r4915, [%r5+112];
	ld.shared.u32 	%r4916, [%r9+8892];
	add.s32 	%r4917, %r4916, %r4915;
	min.s32 	%r8846, %r8834, %r4917;
	bra.uni 	$L__BB3_1016;
$L__BB3_1015:
	ld.shared.u32 	%r4918, [%r6+112];
	ld.shared.u32 	%r4919, [%r8+8892];
	add.s32 	%r4920, %r4919, %r4918;
	min.s32 	%r8846, %r8834, %r4920;
$L__BB3_1016:
	st.shared.u32 	[%r7+156], %r8846;
	@%p1 bra 	$L__BB3_1018;
	ld.shared.u32 	%r4921, [%r5+4168];
	ld.shared.u32 	%r4922, [%r9+8736];
	add.s32 	%r4923, %r4922, %r4921;
	min.s32 	%r8847, %r8835, %r4923;
	bra.uni 	$L__BB3_1019;
$L__BB3_1018:
	ld.shared.u32 	%r4924, [%r6+4168];
	ld.shared.u32 	%r4925, [%r8+8736];
	add.s32 	%r4926, %r4925, %r4924;
	min.s32 	%r8847, %r8835, %r4926;
$L__BB3_1019:
	st.shared.u32 	[%r7+4056], %r8847;
	@%p1 bra 	$L__BB3_1021;
	ld.shared.u32 	%r4927, [%r5+4168];
	ld.shared.u32 	%r4928, [%r9+8892];
	add.s32 	%r4929, %r4928, %r4927;
	min.s32 	%r8848, %r8836, %r4929;
	bra.uni 	$L__BB3_1022;
$L__BB3_1021:
	ld.shared.u32 	%r4930, [%r6+4168];
	ld.shared.u32 	%r4931, [%r8+8892];
	add.s32 	%r4932, %r4931, %r4930;
	min.s32 	%r8848, %r8836, %r4932;
$L__BB3_1022:
	st.shared.u32 	[%r7+4212], %r8848;
	@%p1 bra 	$L__BB3_1024;
	ld.shared.u32 	%r4933, [%r5+8224];
	ld.shared.u32 	%r4934, [%r9+8736];
	add.s32 	%r4935, %r4934, %r4933;
	min.s32 	%r8849, %r8837, %r4935;
	bra.uni 	$L__BB3_1025;
$L__BB3_1024:
	ld.shared.u32 	%r4936, [%r6+8224];
	ld.shared.u32 	%r4937, [%r8+8736];
	add.s32 	%r4938, %r4937, %r4936;
	min.s32 	%r8849, %r8837, %r4938;
$L__BB3_1025:
	st.shared.u32 	[%r7+8112], %r8849;
	@%p1 bra 	$L__BB3_1027;
	ld.shared.u32 	%r4939, [%r5+8224];
	ld.shared.u32 	%r4940, [%r9+8892];
	add.s32 	%r4941, %r4940, %r4939;
	min.s32 	%r8850, %r8838, %r4941;
	bra.uni 	$L__BB3_1028;
$L__BB3_1027:
	ld.shared.u32 	%r4942, [%r6+8224];
	ld.shared.u32 	%r4943, [%r8+8892];
	add.s32 	%r4944, %r4943, %r4942;
	min.s32 	%r8850, %r8838, %r4944;
$L__BB3_1028:
	st.shared.u32 	[%r7+8268], %r8850;
	@%p1 bra 	$L__BB3_1030;
	ld.shared.u32 	%r4945, [%r5+12280];
	ld.shared.u32 	%r4946, [%r9+8736];
	add.s32 	%r4947, %r4946, %r4945;
	min.s32 	%r8851, %r8839, %r4947;
	bra.uni 	$L__BB3_1031;
$L__BB3_1030:
	ld.shared.u32 	%r4948, [%r6+12280];
	ld.shared.u32 	%r4949, [%r8+8736];
	add.s32 	%r4950, %r4949, %r4948;
	min.s32 	%r8851, %r8839, %r4950;
$L__BB3_1031:
	st.shared.u32 	[%r7+12168], %r8851;
	@%p1 bra 	$L__BB3_1033;
	ld.shared.u32 	%r4951, [%r5+12280];
	ld.shared.u32 	%r4952, [%r9+8892];
	add.s32 	%r4953, %r4952, %r4951;
	min.s32 	%r8852, %r8840, %r4953;
	bra.uni 	$L__BB3_1034;
$L__BB3_1033:
	ld.shared.u32 	%r4954, [%r6+12280];
	ld.shared.u32 	%r4955, [%r8+8892];
	add.s32 	%r4956, %r4955, %r4954;
	min.s32 	%r8852, %r8840, %r4956;
$L__BB3_1034:
	st.shared.u32 	[%r7+12324], %r8852;
	@%p1 bra 	$L__BB3_1036;
	ld.shared.u32 	%r4957, [%r5+16336];
	ld.shared.u32 	%r4958, [%r9+8736];
	add.s32 	%r4959, %r4958, %r4957;
	min.s32 	%r8853, %r8841, %r4959;
	bra.uni 	$L__BB3_1037;
$L__BB3_1036:
	ld.shared.u32 	%r4960, [%r6+16336];
	ld.shared.u32 	%r4961, [%r8+8736];
	add.s32 	%r4962, %r4961, %r4960;
	min.s32 	%r8853, %r8841, %r4962;
$L__BB3_1037:
	st.shared.u32 	[%r7+16224], %r8853;
	@%p1 bra 	$L__BB3_1039;
	ld.shared.u32 	%r4963, [%r5+16336];
	ld.shared.u32 	%r4964, [%r9+8892];
	add.s32 	%r4965, %r4964, %r4963;
	min.s32 	%r8854, %r8842, %r4965;
	bra.uni 	$L__BB3_1040;
$L__BB3_1039:
	ld.shared.u32 	%r4966, [%r6+16336];
	ld.shared.u32 	%r4967, [%r8+8892];
	add.s32 	%r4968, %r4967, %r4966;
	min.s32 	%r8854, %r8842, %r4968;
$L__BB3_1040:
	st.shared.u32 	[%r7+16380], %r8854;
	@%p1 bra 	$L__BB3_1042;
	ld.shared.u32 	%r4969, [%r5+20392];
	ld.shared.u32 	%r4970, [%r9+8736];
	add.s32 	%r4971, %r4970, %r4969;
	min.s32 	%r8855, %r8843, %r4971;
	bra.uni 	$L__BB3_1043;
$L__BB3_1042:
	ld.shared.u32 	%r4972, [%r6+20392];
	ld.shared.u32 	%r4973, [%r8+8736];
	add.s32 	%r4974, %r4973, %r4972;
	min.s32 	%r8855, %r8843, %r4974;
$L__BB3_1043:
	st.shared.u32 	[%r7+20280], %r8855;
	@%p1 bra 	$L__BB3_1045;
	ld.shared.u32 	%r4975, [%r5+20392];
	ld.shared.u32 	%r4976, [%r9+8892];
	add.s32 	%r4977, %r4976, %r4975;
	min.s32 	%r8856, %r8844, %r4977;
	bra.uni 	$L__BB3_1046;
$L__BB3_1045:
	ld.shared.u32 	%r4978, [%r6+20392];
	ld.shared.u32 	%r4979, [%r8+8892];
	add.s32 	%r4980, %r4979, %r4978;
	min.s32 	%r8856, %r8844, %r4980;
$L__BB3_1046:
	st.shared.u32 	[%r7+20436], %r8856;
	@%p1 bra 	$L__BB3_1048;
	ld.shared.u32 	%r4981, [%r5+116];
	ld.shared.u32 	%r4982, [%r9+9048];
	add.s32 	%r4983, %r4982, %r4981;
	min.s32 	%r8857, %r8845, %r4983;
	bra.uni 	$L__BB3_1049;
$L__BB3_1048:
	ld.shared.u32 	%r4984, [%r6+116];
	ld.shared.u32 	%r4985, [%r8+9048];
	add.s32 	%r4986, %r4985, %r4984;
	min.s32 	%r8857, %r8845, %r4986;
$L__BB3_1049:
	st.shared.u32 	[%r7], %r8857;
	@%p1 bra 	$L__BB3_1051;
	ld.shared.u32 	%r4987, [%r5+116];
	ld.shared.u32 	%r4988, [%r9+9204];
	add.s32 	%r4989, %r4988, %r4987;
	min.s32 	%r8858, %r8846, %r4989;
	bra.uni 	$L__BB3_1052;
$L__BB3_1051:
	ld.shared.u32 	%r4990, [%r6+116];
	ld.shared.u32 	%r4991, [%r8+9204];
	add.s32 	%r4992, %r4991, %r4990;
	min.s32 	%r8858, %r8846, %r4992;
$L__BB3_1052:
	st.shared.u32 	[%r7+156], %r8858;
	@%p1 bra 	$L__BB3_1054;
	ld.shared.u32 	%r4993, [%r5+4172];
	ld.shared.u32 	%r4994, [%r9+9048];
	add.s32 	%r4995, %r4994, %r4993;
	min.s32 	%r8859, %r8847, %r4995;
	bra.uni 	$L__BB3_1055;
$L__BB3_1054:
	ld.shared.u32 	%r4996, [%r6+4172];
	ld.shared.u32 	%r4997, [%r8+9048];
	add.s32 	%r4998, %r4997, %r4996;
	min.s32 	%r8859, %r8847, %r4998;
$L__BB3_1055:
	st.shared.u32 	[%r7+4056], %r8859;
	@%p1 bra 	$L__BB3_1057;
	ld.shared.u32 	%r4999, [%r5+4172];
	ld.shared.u32 	%r5000, [%r9+9204];
	add.s32 	%r5001, %r5000, %r4999;
	min.s32 	%r8860, %r8848, %r5001;
	bra.uni 	$L__BB3_1058;
$L__BB3_1057:
	ld.shared.u32 	%r5002, [%r6+4172];
	ld.shared.u32 	%r5003, [%r8+9204];
	add.s32 	%r5004, %r5003, %r5002;
	min.s32 	%r8860, %r8848, %r5004;
$L__BB3_1058:
	st.shared.u32 	[%r7+4212], %r8860;
	@%p1 bra 	$L__BB3_1060;
	ld.shared.u32 	%r5005, [%r5+8228];
	ld.shared.u32 	%r5006, [%r9+9048];
	add.s32 	%r5007, %r5006, %r5005;
	min.s32 	%r8861, %r8849, %r5007;
	bra.uni 	$L__BB3_1061;
$L__BB3_1060:
	ld.shared.u32 	%r5008, [%r6+8228];
	ld.shared.u32 	%r5009, [%r8+9048];
	add.s32 	%r5010, %r5009, %r5008;
	min.s32 	%r8861, %r8849, %r5010;
$L__BB3_1061:
	st.shared.u32 	[%r7+8112], %r8861;
	@%p1 bra 	$L__BB3_1063;
	ld.shared.u32 	%r5011, [%r5+8228];
	ld.shared.u32 	%r5012, [%r9+9204];
	add.s32 	%r5013, %r5012, %r5011;
	min.s32 	%r8862, %r8850, %r5013;
	bra.uni 	$L__BB3_1064;
$L__BB3_1063:
	ld.shared.u32 	%r5014, [%r6+8228];
	ld.shared.u32 	%r5015, [%r8+9204];
	add.s32 	%r5016, %r5015, %r5014;
	min.s32 	%r8862, %r8850, %r5016;
$L__BB3_1064:
	st.shared.u32 	[%r7+8268], %r8862;
	@%p1 bra 	$L__BB3_1066;
	ld.shared.u32 	%r5017, [%r5+12284];
	ld.shared.u32 	%r5018, [%r9+9048];
	add.s32 	%r5019, %r5018, %r5017;
	min.s32 	%r8863, %r8851, %r5019;
	bra.uni 	$L__BB3_1067;
$L__BB3_1066:
	ld.shared.u32 	%r5020, [%r6+12284];
	ld.shared.u32 	%r5021, [%r8+9048];
	add.s32 	%r5022, %r5021, %r5020;
	min.s32 	%r8863, %r8851, %r5022;
$L__BB3_1067:
	st.shared.u32 	[%r7+12168], %r8863;
	@%p1 bra 	$L__BB3_1069;
	ld.shared.u32 	%r5023, [%r5+12284];
	ld.shared.u32 	%r5024, [%r9+9204];
	add.s32 	%r5025, %r5024, %r5023;
	min.s32 	%r8864, %r8852, %r5025;
	bra.uni 	$L__BB3_1070;
$L__BB3_1069:
	ld.shared.u32 	%r5026, [%r6+12284];
	ld.shared.u32 	%r5027, [%r8+9204];
	add.s32 	%r5028, %r5027, %r5026;
	min.s32 	%r8864, %r8852, %r5028;
$L__BB3_1070:
	st.shared.u32 	[%r7+12324], %r8864;
	@%p1 bra 	$L__BB3_1072;
	ld.shared.u32 	%r5029, [%r5+16340];
	ld.shared.u32 	%r5030, [%r9+9048];
	add.s32 	%r5031, %r5030, %r5029;
	min.s32 	%r8865, %r8853, %r5031;
	bra.uni 	$L__BB3_1073;
$L__BB3_1072:
	ld.shared.u32 	%r5032, [%r6+16340];
	ld.shared.u32 	%r5033, [%r8+9048];
	add.s32 	%r5034, %r5033, %r5032;
	min.s32 	%r8865, %r8853, %r5034;
$L__BB3_1073:
	st.shared.u32 	[%r7+16224], %r8865;
	@%p1 bra 	$L__BB3_1075;
	ld.shared.u32 	%r5035, [%r5+16340];
	ld.shared.u32 	%r5036, [%r9+9204];
	add.s32 	%r5037, %r5036, %r5035;
	min.s32 	%r8866, %r8854, %r5037;
	bra.uni 	$L__BB3_1076;
$L__BB3_1075:
	ld.shared.u32 	%r5038, [%r6+16340];
	ld.shared.u32 	%r5039, [%r8+9204];
	add.s32 	%r5040, %r5039, %r5038;
	min.s32 	%r8866, %r8854, %r5040;
$L__BB3_1076:
	st.shared.u32 	[%r7+16380], %r8866;
	@%p1 bra 	$L__BB3_1078;
	ld.shared.u32 	%r5041, [%r5+20396];
	ld.shared.u32 	%r5042, [%r9+9048];
	add.s32 	%r5043, %r5042, %r5041;
	min.s32 	%r8867, %r8855, %r5043;
	bra.uni 	$L__BB3_1079;
$L__BB3_1078:
	ld.shared.u32 	%r5044, [%r6+20396];
	ld.shared.u32 	%r5045, [%r8+9048];
	add.s32 	%r5046, %r5045, %r5044;
	min.s32 	%r8867, %r8855, %r5046;
$L__BB3_1079:
	st.shared.u32 	[%r7+20280], %r8867;
	@%p1 bra 	$L__BB3_1081;
	ld.shared.u32 	%r5047, [%r5+20396];
	ld.shared.u32 	%r5048, [%r9+9204];
	add.s32 	%r5049, %r5048, %r5047;
	min.s32 	%r8868, %r8856, %r5049;
	bra.uni 	$L__BB3_1082;
$L__BB3_1081:
	ld.shared.u32 	%r5050, [%r6+20396];
	ld.shared.u32 	%r5051, [%r8+9204];
	add.s32 	%r5052, %r5051, %r5050;
	min.s32 	%r8868, %r8856, %r5052;
$L__BB3_1082:
	@%p1 bra 	$L__BB3_1084;
	ld.shared.u32 	%r5053, [%r5+120];
	ld.shared.u32 	%r5054, [%r9+9360];
	add.s32 	%r5055, %r5054, %r5053;
	min.s32 	%r8869, %r8857, %r5055;
	bra.uni 	$L__BB3_1085;
$L__BB3_1084:
	ld.shared.u32 	%r5056, [%r6+120];
	ld.shared.u32 	%r5057, [%r8+9360];
	add.s32 	%r5058, %r5057, %r5056;
	min.s32 	%r8869, %r8857, %r5058;
$L__BB3_1085:
	st.shared.u32 	[%r7], %r8869;
	@%p1 bra 	$L__BB3_1087;
	ld.shared.u32 	%r5059, [%r5+120];
	ld.shared.u32 	%r5060, [%r9+9516];
	add.s32 	%r5061, %r5060, %r5059;
	min.s32 	%r8870, %r8858, %r5061;
	bra.uni 	$L__BB3_1088;
$L__BB3_1087:
	ld.shared.u32 	%r5062, [%r6+120];
	ld.shared.u32 	%r5063, [%r8+9516];
	add.s32 	%r5064, %r5063, %r5062;
	min.s32 	%r8870, %r8858, %r5064;
$L__BB3_1088:
	st.shared.u32 	[%r7+156], %r8870;
	@%p1 bra 	$L__BB3_1090;
	ld.shared.u32 	%r5065, [%r5+4176];
	ld.shared.u32 	%r5066, [%r9+9360];
	add.s32 	%r5067, %r5066, %r5065;
	min.s32 	%r8871, %r8859, %r5067;
	bra.uni 	$L__BB3_1091;
$L__BB3_1090:
	ld.shared.u32 	%r5068, [%r6+4176];
	ld.shared.u32 	%r5069, [%r8+9360];
	add.s32 	%r5070, %r5069, %r5068;
	min.s32 	%r8871, %r8859, %r5070;
$L__BB3_1091:
	st.shared.u32 	[%r7+4056], %r8871;
	@%p1 bra 	$L__BB3_1093;
	ld.shared.u32 	%r5071, [%r5+4176];
	ld.shared.u32 	%r5072, [%r9+9516];
	add.s32 	%r5073, %r5072, %r5071;
	min.s32 	%r8872, %r8860, %r5073;
	bra.uni 	$L__BB3_1094;
$L__BB3_1093:
	ld.shared.u32 	%r5074, [%r6+4176];
	ld.shared.u32 	%r5075, [%r8+9516];
	add.s32 	%r5076, %r5075, %r5074;
	min.s32 	%r8872, %r8860, %r5076;
$L__BB3_1094:
	st.shared.u32 	[%r7+4212], %r8872;
	@%p1 bra 	$L__BB3_1096;
	ld.shared.u32 	%r5077, [%r5+8232];
	ld.shared.u32 	%r5078, [%r9+9360];
	add.s32 	%r5079, %r5078, %r5077;
	min.s32 	%r8873, %r8861, %r5079;
	bra.uni 	$L__BB3_1097;
$L__BB3_1096:
	ld.shared.u32 	%r5080, [%r6+8232];
	ld.shared.u32 	%r5081, [%r8+9360];
	add.s32 	%r5082, %r5081, %r5080;
	min.s32 	%r8873, %r8861, %r5082;
$L__BB3_1097:
	st.shared.u32 	[%r7+8112], %r8873;
	@%p1 bra 	$L__BB3_1099;
	ld.shared.u32 	%r5083, [%r5+8232];
	ld.shared.u32 	%r5084, [%r9+9516];
	add.s32 	%r5085, %r5084, %r5083;
	min.s32 	%r8874, %r8862, %r5085;
	bra.uni 	$L__BB3_1100;
$L__BB3_1099:
	ld.shared.u32 	%r5086, [%r6+8232];
	ld.shared.u32 	%r5087, [%r8+9516];
	add.s32 	%r5088, %r5087, %r5086;
	min.s32 	%r8874, %r8862, %r5088;
$L__BB3_1100:
	st.shared.u32 	[%r7+8268], %r8874;
	@%p1 bra 	$L__BB3_1102;
	ld.shared.u32 	%r5089, [%r5+12288];
	ld.shared.u32 	%r5090, [%r9+9360];
	add.s32 	%r5091, %r5090, %r5089;
	min.s32 	%r8875, %r8863, %r5091;
	bra.uni 	$L__BB3_1103;
$L__BB3_1102:
	ld.shared.u32 	%r5092, [%r6+12288];
	ld.shared.u32 	%r5093, [%r8+9360];
	add.s32 	%r5094, %r5093, %r5092;
	min.s32 	%r8875, %r8863, %r5094;
$L__BB3_1103:
	st.shared.u32 	[%r7+12168], %r8875;
	@%p1 bra 	$L__BB3_1105;
	ld.shared.u32 	%r5095, [%r5+12288];
	ld.shared.u32 	%r5096, [%r9+9516];
	add.s32 	%r5097, %r5096, %r5095;
	min.s32 	%r8876, %r8864, %r5097;
	bra.uni 	$L__BB3_1106;
$L__BB3_1105:
	ld.shared.u32 	%r5098, [%r6+12288];
	ld.shared.u32 	%r5099, [%r8+9516];
	add.s32 	%r5100, %r5099, %r5098;
	min.s32 	%r8876, %r8864, %r5100;
$L__BB3_1106:
	st.shared.u32 	[%r7+12324], %r8876;
	@%p1 bra 	$L__BB3_1108;
	ld.shared.u32 	%r5101, [%r5+16344];
	ld.shared.u32 	%r5102, [%r9+9360];
	add.s32 	%r5103, %r5102, %r5101;
	min.s32 	%r8877, %r8865, %r5103;
	bra.uni 	$L__BB3_1109;
$L__BB3_1108:
	ld.shared.u32 	%r5104, [%r6+16344];
	ld.shared.u32 	%r5105, [%r8+9360];
	add.s32 	%r5106, %r5105, %r5104;
	min.s32 	%r8877, %r8865, %r5106;
$L__BB3_1109:
	st.shared.u32 	[%r7+16224], %r8877;
	@%p1 bra 	$L__BB3_1111;
	ld.shared.u32 	%r5107, [%r5+16344];
	ld.shared.u32 	%r5108, [%r9+9516];
	add.s32 	%r5109, %r5108, %r5107;
	min.s32 	%r8878, %r8866, %r5109;
	bra.uni 	$L__BB3_1112;
$L__BB3_1111:
	ld.shared.u32 	%r5110, [%r6+16344];
	ld.shared.u32 	%r5111, [%r8+9516];
	add.s32 	%r5112, %r5111, %r5110;
	min.s32 	%r8878, %r8866, %r5112;
$L__BB3_1112:
	st.shared.u32 	[%r7+16380], %r8878;
	@%p1 bra 	$L__BB3_1114;
	ld.shared.u32 	%r5113, [%r5+20400];
	ld.shared.u32 	%r5114, [%r9+9360];
	add.s32 	%r5115, %r5114, %r5113;
	min.s32 	%r8879, %r8867, %r5115;
	bra.uni 	$L__BB3_1115;
$L__BB3_1114:
	ld.shared.u32 	%r5116, [%r6+20400];
	ld.shared.u32 	%r5117, [%r8+9360];
	add.s32 	%r5118, %r5117, %r5116;
	min.s32 	%r8879, %r8867, %r5118;
$L__BB3_1115:
	st.shared.u32 	[%r7+20280], %r8879;
	@%p1 bra 	$L__BB3_1117;
	ld.shared.u32 	%r5119, [%r5+20400];
	ld.shared.u32 	%r5120, [%r9+9516];
	add.s32 	%r5121, %r5120, %r5119;
	min.s32 	%r8880, %r8868, %r5121;
	bra.uni 	$L__BB3_1118;
$L__BB3_1117:
	ld.shared.u32 	%r5122, [%r6+20400];
	ld.shared.u32 	%r5123, [%r8+9516];
	add.s32 	%r5124, %r5123, %r5122;
	min.s32 	%r8880, %r8868, %r5124;
$L__BB3_1118:
	st.shared.u32 	[%r7+20436], %r8880;
	@%p1 bra 	$L__BB3_1120;
	ld.shared.u32 	%r5125, [%r5+124];
	ld.shared.u32 	%r5126, [%r9+9672];
	add.s32 	%r5127, %r5126, %r5125;
	min.s32 	%r8881, %r8869, %r5127;
	bra.uni 	$L__BB3_1121;
$L__BB3_1120:
	ld.shared.u32 	%r5128, [%r6+124];
	ld.shared.u32 	%r5129, [%r8+9672];
	add.s32 	%r5130, %r5129, %r5128;
	min.s32 	%r8881, %r8869, %r5130;
$L__BB3_1121:
	st.shared.u32 	[%r7], %r8881;
	@%p1 bra 	$L__BB3_1123;
	ld.shared.u32 	%r5131, [%r5+124];
	ld.shared.u32 	%r5132, [%r9+9828];
	add.s32 	%r5133, %r5132, %r5131;
	min.s32 	%r8882, %r8870, %r5133;
	bra.uni 	$L__BB3_1124;
$L__BB3_1123:
	ld.shared.u32 	%r5134, [%r6+124];
	ld.shared.u32 	%r5135, [%r8+9828];
	add.s32 	%r5136, %r5135, %r5134;
	min.s32 	%r8882, %r8870, %r5136;
$L__BB3_1124:
	st.shared.u32 	[%r7+156], %r8882;
	@%p1 bra 	$L__BB3_1126;
	ld.shared.u32 	%r5137, [%r5+4180];
	ld.shared.u32 	%r5138, [%r9+9672];
	add.s32 	%r5139, %r5138, %r5137;
	min.s32 	%r8883, %r8871, %r5139;
	bra.uni 	$L__BB3_1127;
$L__BB3_1126:
	ld.shared.u32 	%r5140, [%r6+4180];
	ld.shared.u32 	%r5141, [%r8+9672];
	add.s32 	%r5142, %r5141, %r5140;
	min.s32 	%r8883, %r8871, %r5142;
$L__BB3_1127:
	st.shared.u32 	[%r7+4056], %r8883;
	@%p1 bra 	$L__BB3_1129;
	ld.shared.u32 	%r5143, [%r5+4180];
	ld.shared.u32 	%r5144, [%r9+9828];
	add.s32 	%r5145, %r5144, %r5143;
	min.s32 	%r8884, %r8872, %r5145;
	bra.uni 	$L__BB3_1130;
$L__BB3_1129:
	ld.shared.u32 	%r5146, [%r6+4180];
	ld.shared.u32 	%r5147, [%r8+9828];
	add.s32 	%r5148, %r5147, %r5146;
	min.s32 	%r8884, %r8872, %r5148;
$L__BB3_1130:
	st.shared.u32 	[%r7+4212], %r8884;
	@%p1 bra 	$L__BB3_1132;
	ld.shared.u32 	%r5149, [%r5+8236];
	ld.shared.u32 	%r5150, [%r9+9672];
	add.s32 	%r5151, %r5150, %r5149;
	min.s32 	%r8885, %r8873, %r5151;
	bra.uni 	$L__BB3_1133;
$L__BB3_1132:
	ld.shared.u32 	%r5152, [%r6+8236];
	ld.shared.u32 	%r5153, [%r8+9672];
	add.s32 	%r5154, %r5153, %r5152;
	min.s32 	%r8885, %r8873, %r5154;
$L__BB3_1133:
	st.shared.u32 	[%r7+8112], %r8885;
	@%p1 bra 	$L__BB3_1135;
	ld.shared.u32 	%r5155, [%r5+8236];
	ld.shared.u32 	%r5156, [%r9+9828];
	add.s32 	%r5157, %r5156, %r5155;
	min.s32 	%r8886, %r8874, %r5157;
	bra.uni 	$L__BB3_1136;
$L__BB3_1135:
	ld.shared.u32 	%r5158, [%r6+8236];
	ld.shared.u32 	%r5159, [%r8+9828];
	add.s32 	%r5160, %r5159, %r5158;
	min.s32 	%r8886, %r8874, %r5160;
$L__BB3_1136:
	st.shared.u32 	[%r7+8268], %r8886;
	@%p1 bra 	$L__BB3_1138;
	ld.shared.u32 	%r5161, [%r5+12292];
	ld.shared.u32 	%r5162, [%r9+9672];
	add.s32 	%r5163, %r5162, %r5161;
	min.s32 	%r8887, %r8875, %r5163;
	bra.uni 	$L__BB3_1139;
$L__BB3_1138:
	ld.shared.u32 	%r5164, [%r6+12292];
	ld.shared.u32 	%r5165, [%r8+9672];
	add.s32 	%r5166, %r5165, %r5164;
	min.s32 	%r8887, %r8875, %r5166;
$L__BB3_1139:
	st.shared.u32 	[%r7+12168], %r8887;
	@%p1 bra 	$L__BB3_1141;
	ld.shared.u32 	%r5167, [%r5+12292];
	ld.shared.u32 	%r5168, [%r9+9828];
	add.s32 	%r5169, %r5168, %r5167;
	min.s32 	%r8888, %r8876, %r5169;
	bra.uni 	$L__BB3_1142;
$L__BB3_1141:
	ld.shared.u32 	%r5170, [%r6+12292];
	ld.shared.u32 	%r5171, [%r8+9828];
	add.s32 	%r5172, %r5171, %r5170;
	min.s32 	%r8888, %r8876, %r5172;
$L__BB3_1142:
	st.shared.u32 	[%r7+12324], %r8888;
	@%p1 bra 	$L__BB3_1144;
	ld.shared.u32 	%r5173, [%r5+16348];
	ld.shared.u32 	%r5174, [%r9+9672];
	add.s32 	%r5175, %r5174, %r5173;
	min.s32 	%r8889, %r8877, %r5175;
	bra.uni 	$L__BB3_1145;
$L__BB3_1144:
	ld.shared.u32 	%r5176, [%r6+16348];
	ld.shared.u32 	%r5177, [%r8+9672];
	add.s32 	%r5178, %r5177, %r5176;
	min.s32 	%r8889, %r8877, %r5178;
$L__BB3_1145:
	st.shared.u32 	[%r7+16224], %r8889;
	@%p1 bra 	$L__BB3_1147;
	ld.shared.u32 	%r5179, [%r5+16348];
	ld.shared.u32 	%r5180, [%r9+9828];
	add.s32 	%r5181, %r5180, %r5179;
	min.s32 	%r8890, %r8878, %r5181;
	bra.uni 	$L__BB3_1148;
$L__BB3_1147:
	ld.shared.u32 	%r5182, [%r6+16348];
	ld.shared.u32 	%r5183, [%r8+9828];
	add.s32 	%r5184, %r5183, %r5182;
	min.s32 	%r8890, %r8878, %r5184;
$L__BB3_1148:
	st.shared.u32 	[%r7+16380], %r8890;
	@%p1 bra 	$L__BB3_1150;
	ld.shared.u32 	%r5185, [%r5+20404];
	ld.shared.u32 	%r5186, [%r9+9672];
	add.s32 	%r5187, %r5186, %r5185;
	min.s32 	%r8891, %r8879, %r5187;
	bra.uni 	$L__BB3_1151;
$L__BB3_1150:
	ld.shared.u32 	%r5188, [%r6+20404];
	ld.shared.u32 	%r5189, [%r8+9672];
	add.s32 	%r5190, %r5189, %r5188;
	min.s32 	%r8891, %r8879, %r5190;
$L__BB3_1151:
	st.shared.u32 	[%r7+20280], %r8891;
	@%p1 bra 	$L__BB3_1153;
	ld.shared.u32 	%r5191, [%r5+20404];
	ld.shared.u32 	%r5192, [%r9+9828];
	add.s32 	%r5193, %r5192, %r5191;
	min.s32 	%r8892, %r8880, %r5193;
	bra.uni 	$L__BB3_1154;
$L__BB3_1153:
	ld.shared.u32 	%r5194, [%r6+20404];
	ld.shared.u32 	%r5195, [%r8+9828];
	add.s32 	%r5196, %r5195, %r5194;
	min.s32 	%r8892, %r8880, %r5196;
$L__BB3_1154:
	@%p1 bra 	$L__BB3_1156;
	ld.shared.u32 	%r5197, [%r5+128];
	ld.shared.u32 	%r5198, [%r9+9984];
	add.s32 	%r5199, %r5198, %r5197;
	min.s32 	%r8893, %r8881, %r5199;
	bra.uni 	$L__BB3_1157;
$L__BB3_1156:
	ld.shared.u32 	%r5200, [%r6+128];
	ld.shared.u32 	%r5201, [%r8+9984];
	add.s32 	%r5202, %r5201, %r5200;
	min.s32 	%r8893, %r8881, %r5202;
$L__BB3_1157:
	st.shared.u32 	[%r7], %r8893;
	@%p1 bra 	$L__BB3_1159;
	ld.shared.u32 	%r5203, [%r5+128];
	ld.shared.u32 	%r5204, [%r9+10140];
	add.s32 	%r5205, %r5204, %r5203;
	min.s32 	%r8894, %r8882, %r5205;
	bra.uni 	$L__BB3_1160;
$L__BB3_1159:
	ld.shared.u32 	%r5206, [%r6+128];
	ld.shared.u32 	%r5207, [%r8+10140];
	add.s32 	%r5208, %r5207, %r5206;
	min.s32 	%r8894, %r8882, %r5208;
$L__BB3_1160:
	st.shared.u32 	[%r7+156], %r8894;
	@%p1 bra 	$L__BB3_1162;
	ld.shared.u32 	%r5209, [%r5+4184];
	ld.shared.u32 	%r5210, [%r9+9984];
	add.s32 	%r5211, %r5210, %r5209;
	min.s32 	%r8895, %r8883, %r5211;
	bra.uni 	$L__BB3_1163;
$L__BB3_1162:
	ld.shared.u32 	%r5212, [%r6+4184];
	ld.shared.u32 	%r5213, [%r8+9984];
	add.s32 	%r5214, %r5213, %r5212;
	min.s32 	%r8895, %r8883, %r5214;
$L__BB3_1163:
	st.shared.u32 	[%r7+4056], %r8895;
	@%p1 bra 	$L__BB3_1165;
	ld.shared.u32 	%r5215, [%r5+4184];
	ld.shared.u32 	%r5216, [%r9+10140];
	add.s32 	%r5217, %r5216, %r5215;
	min.s32 	%r8896, %r8884, %r5217;
	bra.uni 	$L__BB3_1166;
$L__BB3_1165:
	ld.shared.u32 	%r5218, [%r6+4184];
	ld.shared.u32 	%r5219, [%r8+10140];
	add.s32 	%r5220, %r5219, %r5218;
	min.s32 	%r8896, %r8884, %r5220;
$L__BB3_1166:
	st.shared.u32 	[%r7+4212], %r8896;
	@%p1 bra 	$L__BB3_1168;
	ld.shared.u32 	%r5221, [%r5+8240];
	ld.shared.u32 	%r5222, [%r9+9984];
	add.s32 	%r5223, %r5222, %r5221;
	min.s32 	%r8897, %r8885, %r5223;
	bra.uni 	$L__BB3_1169;
$L__BB3_1168:
	ld.shared.u32 	%r5224, [%r6+8240];
	ld.shared.u32 	%r5225, [%r8+9984];
	add.s32 	%r5226, %r5225, %r5224;
	min.s32 	%r8897, %r8885, %r5226;
$L__BB3_1169:
	st.shared.u32 	[%r7+8112], %r8897;
	@%p1 bra 	$L__BB3_1171;
	ld.shared.u32 	%r5227, [%r5+8240];
	ld.shared.u32 	%r5228, [%r9+10140];
	add.s32 	%r5229, %r5228, %r5227;
	min.s32 	%r8898, %r8886, %r5229;
	bra.uni 	$L__BB3_1172;
$L__BB3_1171:
	ld.shared.u32 	%r5230, [%r6+8240];
	ld.shared.u32 	%r5231, [%r8+10140];
	add.s32 	%r5232, %r5231, %r5230;
	min.s32 	%r8898, %r8886, %r5232;
$L__BB3_1172:
	st.shared.u32 	[%r7+8268], %r8898;
	@%p1 bra 	$L__BB3_1174;
	ld.shared.u32 	%r5233, [%r5+12296];
	ld.shared.u32 	%r5234, [%r9+9984];
	add.s32 	%r5235, %r5234, %r5233;
	min.s32 	%r8899, %r8887, %r5235;
	bra.uni 	$L__BB3_1175;
$L__BB3_1174:
	ld.shared.u32 	%r5236, [%r6+12296];
	ld.shared.u32 	%r5237, [%r8+9984];
	add.s32 	%r5238, %r5237, %r5236;
	min.s32 	%r8899, %r8887, %r5238;
$L__BB3_1175:
	st.shared.u32 	[%r7+12168], %r8899;
	@%p1 bra 	$L__BB3_1177;
	ld.shared.u32 	%r5239, [%r5+12296];
	ld.shared.u32 	%r5240, [%r9+10140];
	add.s32 	%r5241, %r5240, %r5239;
	min.s32 	%r8900, %r8888, %r5241;
	bra.uni 	$L__BB3_1178;
$L__BB3_1177:
	ld.shared.u32 	%r5242, [%r6+12296];
	ld.shared.u32 	%r5243, [%r8+10140];
	add.s32 	%r5244, %r5243, %r5242;
	min.s32 	%r8900, %r8888, %r5244;
$L__BB3_1178:
	st.shared.u32 	[%r7+12324], %r8900;
	@%p1 bra 	$L__BB3_1180;
	ld.shared.u32 	%r5245, [%r5+16352];
	ld.shared.u32 	%r5246, [%r9+9984];
	add.s32 	%r5247, %r5246, %r5245;
	min.s32 	%r8901, %r8889, %r5247;
	bra.uni 	$L__BB3_1181;
$L__BB3_1180:
	ld.shared.u32 	%r5248, [%r6+16352];
	ld.shared.u32 	%r5249, [%r8+9984];
	add.s32 	%r5250, %r5249, %r5248;
	min.s32 	%r8901, %r8889, %r5250;
$L__BB3_1181:
	st.shared.u32 	[%r7+16224], %r8901;
	@%p1 bra 	$L__BB3_1183;
	ld.shared.u32 	%r5251, [%r5+16352];
	ld.shared.u32 	%r5252, [%r9+10140];
	add.s32 	%r5253, %r5252, %r5251;
	min.s32 	%r8902, %r8890, %r5253;
	bra.uni 	$L__BB3_1184;
$L__BB3_1183:
	ld.shared.u32 	%r5254, [%r6+16352];
	ld.shared.u32 	%r5255, [%r8+10140];
	add.s32 	%r5256, %r5255, %r5254;
	min.s32 	%r8902, %r8890, %r5256;
$L__BB3_1184:
	st.shared.u32 	[%r7+16380], %r8902;
	@%p1 bra 	$L__BB3_1186;
	ld.shared.u32 	%r5257, [%r5+20408];
	ld.shared.u32 	%r5258, [%r9+9984];
	add.s32 	%r5259, %r5258, %r5257;
	min.s32 	%r8903, %r8891, %r5259;
	bra.uni 	$L__BB3_1187;
$L__BB3_1186:
	ld.shared.u32 	%r5260, [%r6+20408];
	ld.shared.u32 	%r5261, [%r8+9984];
	add.s32 	%r5262, %r5261, %r5260;
	min.s32 	%r8903, %r8891, %r5262;
$L__BB3_1187:
	st.shared.u32 	[%r7+20280], %r8903;
	@%p1 bra 	$L__BB3_1189;
	ld.shared.u32 	%r5263, [%r5+20408];
	ld.shared.u32 	%r5264, [%r9+10140];
	add.s32 	%r5265, %r5264, %r5263;
	min.s32 	%r8904, %r8892, %r5265;
	bra.uni 	$L__BB3_1190;
$L__BB3_1189:
	ld.shared.u32 	%r5266, [%r6+20408];
	ld.shared.u32 	%r5267, [%r8+10140];
	add.s32 	%r5268, %r5267, %r5266;
	min.s32 	%r8904, %r8892, %r5268;
$L__BB3_1190:
	st.shared.u32 	[%r7+20436], %r8904;
	@%p1 bra 	$L__BB3_1192;
	ld.shared.u32 	%r5269, [%r5+132];
	ld.shared.u32 	%r5270, [%r9+10296];
	add.s32 	%r5271, %r5270, %r5269;
	min.s32 	%r8905, %r8893, %r5271;
	bra.uni 	$L__BB3_1193;
$L__BB3_1192:
	ld.shared.u32 	%r5272, [%r6+132];
	ld.shared.u32 	%r5273, [%r8+10296];
	add.s32 	%r5274, %r5273, %r5272;
	min.s32 	%r8905, %r8893, %r5274;
$L__BB3_1193:
	st.shared.u32 	[%r7], %r8905;
	@%p1 bra 	$L__BB3_1195;
	ld.shared.u32 	%r5275, [%r5+132];
	ld.shared.u32 	%r5276, [%r9+10452];
	add.s32 	%r5277, %r5276, %r5275;
	min.s32 	%r8906, %r8894, %r5277;
	bra.uni 	$L__BB3_1196;
$L__BB3_1195:
	ld.shared.u32 	%r5278, [%r6+132];
	ld.shared.u32 	%r5279, [%r8+10452];
	add.s32 	%r5280, %r5279, %r5278;
	min.s32 	%r8906, %r8894, %r5280;
$L__BB3_1196:
	st.shared.u32 	[%r7+156], %r8906;
	@%p1 bra 	$L__BB3_1198;
	ld.shared.u32 	%r5281, [%r5+4188];
	ld.shared.u32 	%r5282, [%r9+10296];
	add.s32 	%r5283, %r5282, %r5281;
	min.s32 	%r8907, %r8895, %r5283;
	bra.uni 	$L__BB3_1199;
$L__BB3_1198:
	ld.shared.u32 	%r5284, [%r6+4188];
	ld.shared.u32 	%r5285, [%r8+10296];
	add.s32 	%r5286, %r5285, %r5284;
	min.s32 	%r8907, %r8895, %r5286;
$L__BB3_1199:
	st.shared.u32 	[%r7+4056], %r8907;
	@%p1 bra 	$L__BB3_1201;
	ld.shared.u32 	%r5287, [%r5+4188];
	ld.shared.u32 	%r5288, [%r9+10452];
	add.s32 	%r5289, %r5288, %r5287;
	min.s32 	%r8908, %r8896, %r5289;
	bra.uni 	$L__BB3_1202;
$L__BB3_1201:
	ld.shared.u32 	%r5290, [%r6+4188];
	ld.shared.u32 	%r5291, [%r8+10452];
	add.s32 	%r5292, %r5291, %r5290;
	min.s32 	%r8908, %r8896, %r5292;
$L__BB3_1202:
	st.shared.u32 	[%r7+4212], %r8908;
	@%p1 bra 	$L__BB3_1204;
	ld.shared.u32 	%r5293, [%r5+8244];
	ld.shared.u32 	%r5294, [%r9+10296];
	add.s32 	%r5295, %r5294, %r5293;
	min.s32 	%r8909, %r8897, %r5295;
	bra.uni 	$L__BB3_1205;
$L__BB3_1204:
	ld.shared.u32 	%r5296, [%r6+8244];
	ld.shared.u32 	%r5297, [%r8+10296];
	add.s32 	%r5298, %r5297, %r5296;
	min.s32 	%r8909, %r8897, %r5298;
$L__BB3_1205:
	st.shared.u32 	[%r7+8112], %r8909;
	@%p1 bra 	$L__BB3_1207;
	ld.shared.u32 	%r5299, [%r5+8244];
	ld.shared.u32 	%r5300, [%r9+10452];
	add.s32 	%r5301, %r5300, %r5299;
	min.s32 	%r8910, %r8898, %r5301;
	bra.uni 	$L__BB3_1208;
$L__BB3_1207:
	ld.shared.u32 	%r5302, [%r6+8244];
	ld.shared.u32 	%r5303, [%r8+10452];
	add.s32 	%r5304, %r5303, %r5302;
	min.s32 	%r8910, %r8898, %r5304;
$L__BB3_1208:
	st.shared.u32 	[%r7+8268], %r8910;
	@%p1 bra 	$L__BB3_1210;
	ld.shared.u32 	%r5305, [%r5+12300];
	ld.shared.u32 	%r5306, [%r9+10296];
	add.s32 	%r5307, %r5306, %r5305;
	min.s32 	%r8911, %r8899, %r5307;
	bra.uni 	$L__BB3_1211;
$L__BB3_1210:
	ld.shared.u32 	%r5308, [%r6+12300];
	ld.shared.u32 	%r5309, [%r8+10296];
	add.s32 	%r5310, %r5309, %r5308;
	min.s32 	%r8911, %r8899, %r5310;
$L__BB3_1211:
	st.shared.u32 	[%r7+12168], %r8911;
	@%p1 bra 	$L__BB3_1213;
	ld.shared.u32 	%r5311, [%r5+12300];
	ld.shared.u32 	%r5312, [%r9+10452];
	add.s32 	%r5313, %r5312, %r5311;
	min.s32 	%r8912, %r8900, %r5313;
	bra.uni 	$L__BB3_1214;
$L__BB3_1213:
	ld.shared.u32 	%r5314, [%r6+12300];
	ld.shared.u32 	%r5315, [%r8+10452];
	add.s32 	%r5316, %r5315, %r5314;
	min.s32 	%r8912, %r8900, %r5316;
$L__BB3_1214:
	st.shared.u32 	[%r7+12324], %r8912;
	@%p1 bra 	$L__BB3_1216;
	ld.shared.u32 	%r5317, [%r5+16356];
	ld.shared.u32 	%r5318, [%r9+10296];
	add.s32 	%r5319, %r5318, %r5317;
	min.s32 	%r8913, %r8901, %r5319;
	bra.uni 	$L__BB3_1217;
$L__BB3_1216:
	ld.shared.u32 	%r5320, [%r6+16356];
	ld.shared.u32 	%r5321, [%r8+10296];
	add.s32 	%r5322, %r5321, %r5320;
	min.s32 	%r8913, %r8901, %r5322;
$L__BB3_1217:
	st.shared.u32 	[%r7+16224], %r8913;
	@%p1 bra 	$L__BB3_1219;
	ld.shared.u32 	%r5323, [%r5+16356];
	ld.shared.u32 	%r5324, [%r9+10452];
	add.s32 	%r5325, %r5324, %r5323;
	min.s32 	%r8914, %r8902, %r5325;
	bra.uni 	$L__BB3_1220;
$L__BB3_1219:
	ld.shared.u32 	%r5326, [%r6+16356];
	ld.shared.u32 	%r5327, [%r8+10452];
	add.s32 	%r5328, %r5327, %r5326;
	min.s32 	%r8914, %r8902, %r5328;
$L__BB3_1220:
	st.shared.u32 	[%r7+16380], %r8914;
	@%p1 bra 	$L__BB3_1222;
	ld.shared.u32 	%r5329, [%r5+20412];
	ld.shared.u32 	%r5330, [%r9+10296];
	add.s32 	%r5331, %r5330, %r5329;
	min.s32 	%r8915, %r8903, %r5331;
	bra.uni 	$L__BB3_1223;
$L__BB3_1222:
	ld.shared.u32 	%r5332, [%r6+20412];
	ld.shared.u32 	%r5333, [%r8+10296];
	add.s32 	%r5334, %r5333, %r5332;
	min.s32 	%r8915, %r8903, %r5334;
$L__BB3_1223:
	st.shared.u32 	[%r7+20280], %r8915;
	@%p1 bra 	$L__BB3_1225;
	ld.shared.u32 	%r5335, [%r5+20412];
	ld.shared.u32 	%r5336, [%r9+10452];
	add.s32 	%r5337, %r5336, %r5335;
	min.s32 	%r8916, %r8904, %r5337;
	bra.uni 	$L__BB3_1226;
$L__BB3_1225:
	ld.shared.u32 	%r5338, [%r6+20412];
	ld.shared.u32 	%r5339, [%r8+10452];
	add.s32 	%r5340, %r5339, %r5338;
	min.s32 	%r8916, %r8904, %r5340;
$L__BB3_1226:
	@%p1 bra 	$L__BB3_1228;
	ld.shared.u32 	%r5341, [%r5+136];
	ld.shared.u32 	%r5342, [%r9+10608];
	add.s32 	%r5343, %r5342, %r5341;
	min.s32 	%r8917, %r8905, %r5343;
	bra.uni 	$L__BB3_1229;
$L__BB3_1228:
	ld.shared.u32 	%r5344, [%r6+136];
	ld.shared.u32 	%r5345, [%r8+10608];
	add.s32 	%r5346, %r5345, %r5344;
	min.s32 	%r8917, %r8905, %r5346;
$L__BB3_1229:
	st.shared.u32 	[%r7], %r8917;
	@%p1 bra 	$L__BB3_1231;
	ld.shared.u32 	%r5347, [%r5+136];
	ld.shared.u32 	%r5348, [%r9+10764];
	add.s32 	%r5349, %r5348, %r5347;
	min.s32 	%r8918, %r8906, %r5349;
	bra.uni 	$L__BB3_1232;
$L__BB3_1231:
	ld.shared.u32 	%r5350, [%r6+136];
	ld.shared.u32 	%r5351, [%r8+10764];
	add.s32 	%r5352, %r5351, %r5350;
	min.s32 	%r8918, %r8906, %r5352;
$L__BB3_1232:
	st.shared.u32 	[%r7+156], %r8918;
	@%p1 bra 	$L__BB3_1234;
	ld.shared.u32 	%r5353, [%r5+4192];
	ld.shared.u32 	%r5354, [%r9+10608];
	add.s32 	%r5355, %r5354, %r5353;
	min.s32 	%r8919, %r8907, %r5355;
	bra.uni 	$L__BB3_1235;
$L__BB3_1234:
	ld.shared.u32 	%r5356, [%r6+4192];
	ld.shared.u32 	%r5357, [%r8+10608];
	add.s32 	%r5358, %r5357, %r5356;
	min.s32 	%r8919, %r8907, %r5358;
$L__BB3_1235:
	st.shared.u32 	[%r7+4056], %r8919;
	@%p1 bra 	$L__BB3_1237;
	ld.shared.u32 	%r5359, [%r5+4192];
	ld.shared.u32 	%r5360, [%r9+10764];
	add.s32 	%r5361, %r5360, %r5359;
	min.s32 	%r8920, %r8908, %r5361;
	bra.uni 	$L__BB3_1238;
$L__BB3_1237:
	ld.shared.u32 	%r5362, [%r6+4192];
	ld.shared.u32 	%r5363, [%r8+10764];
	add.s32 	%r5364, %r5363, %r5362;
	min.s32 	%r8920, %r8908, %r5364;
$L__BB3_1238:
	st.shared.u32 	[%r7+4212], %r8920;
	@%p1 bra 	$L__BB3_1240;
	ld.shared.u32 	%r5365, [%r5+8248];
	ld.shared.u32 	%r5366, [%r9+10608];
	add.s32 	%r5367, %r5366, %r5365;
	min.s32 	%r8921, %r8909, %r5367;
	bra.uni 	$L__BB3_1241;
$L__BB3_1240:
	ld.shared.u32 	%r5368, [%r6+8248];
	ld.shared.u32 	%r5369, [%r8+10608];
	add.s32 	%r5370, %r5369, %r5368;
	min.s32 	%r8921, %r8909, %r5370;
$L__BB3_1241:
	st.shared.u32 	[%r7+8112], %r8921;
	@%p1 bra 	$L__BB3_1243;
	ld.shared.u32 	%r5371, [%r5+8248];
	ld.shared.u32 	%r5372, [%r9+10764];
	add.s32 	%r5373, %r5372, %r5371;
	min.s32 	%r8922, %r8910, %r5373;
	bra.uni 	$L__BB3_1244;
$L__BB3_1243:
	ld.shared.u32 	%r5374, [%r6+8248];
	ld.shared.u32 	%r5375, [%r8+10764];
	add.s32 	%r5376, %r5375, %r5374;
	min.s32 	%r8922, %r8910, %r5376;
$L__BB3_1244:
	st.shared.u32 	[%r7+8268], %r8922;
	@%p1 bra 	$L__BB3_1246;
	ld.shared.u32 	%r5377, [%r5+12304];
	ld.shared.u32 	%r5378, [%r9+10608];
	add.s32 	%r5379, %r5378, %r5377;
	min.s32 	%r8923, %r8911, %r5379;
	bra.uni 	$L__BB3_1247;
$L__BB3_1246:
	ld.shared.u32 	%r5380, [%r6+12304];
	ld.shared.u32 	%r5381, [%r8+10608];
	add.s32 	%r5382, %r5381, %r5380;
	min.s32 	%r8923, %r8911, %r5382;
$L__BB3_1247:
	st.shared.u32 	[%r7+12168], %r8923;
	@%p1 bra 	$L__BB3_1249;
	ld.shared.u32 	%r5383, [%r5+12304];
	ld.shared.u32 	%r5384, [%r9+10764];
	add.s32 	%r5385, %r5384, %r5383;
	min.s32 	%r8924, %r8912, %r5385;
	bra.uni 	$L__BB3_1250;
$L__BB3_1249:
	ld.shared.u32 	%r5386, [%r6+12304];
	ld.shared.u32 	%r5387, [%r8+10764];
	add.s32 	%r5388, %r5387, %r5386;
	min.s32 	%r8924, %r8912, %r5388;
$L__BB3_1250:
	st.shared.u32 	[%r7+12324], %r8924;
	@%p1 bra 	$L__BB3_1252;
	ld.shared.u32 	%r5389, [%r5+16360];
	ld.shared.u32 	%r5390, [%r9+10608];
	add.s32 	%r5391, %r5390, %r5389;
	min.s32 	%r8925, %r8913, %r5391;
	bra.uni 	$L__BB3_1253;
$L__BB3_1252:
	ld.shared.u32 	%r5392, [%r6+16360];
	ld.shared.u32 	%r5393, [%r8+10608];
	add.s32 	%r5394, %r5393, %r5392;
	min.s32 	%r8925, %r8913, %r5394;
$L__BB3_1253:
	st.shared.u32 	[%r7+16224], %r8925;
	@%p1 bra 	$L__BB3_1255;
	ld.shared.u32 	%r5395, [%r5+16360];
	ld.shared.u32 	%r5396, [%r9+10764];
	add.s32 	%r5397, %r5396, %r5395;
	min.s32 	%r8926, %r8914, %r5397;
	bra.uni 	$L__BB3_1256;
$L__BB3_1255:
	ld.shared.u32 	%r5398, [%r6+16360];
	ld.shared.u32 	%r5399, [%r8+10764];
	add.s32 	%r5400, %r5399, %r5398;
	min.s32 	%r8926, %r8914, %r5400;
$L__BB3_1256:
	st.shared.u32 	[%r7+16380], %r8926;
	@%p1 bra 	$L__BB3_1258;
	ld.shared.u32 	%r5401, [%r5+20416];
	ld.shared.u32 	%r5402, [%r9+10608];
	add.s32 	%r5403, %r5402, %r5401;
	min.s32 	%r8927, %r8915, %r5403;
	bra.uni 	$L__BB3_1259;
$L__BB3_1258:
	ld.shared.u32 	%r5404, [%r6+20416];
	ld.shared.u32 	%r5405, [%r8+10608];
	add.s32 	%r5406, %r5405, %r5404;
	min.s32 	%r8927, %r8915, %r5406;
$L__BB3_1259:
	st.shared.u32 	[%r7+20280], %r8927;
	@%p1 bra 	$L__BB3_1261;
	ld.shared.u32 	%r5407, [%r5+20416];
	ld.shared.u32 	%r5408, [%r9+10764];
	add.s32 	%r5409, %r5408, %r5407;
	min.s32 	%r8928, %r8916, %r5409;
	bra.uni 	$L__BB3_1262;
$L__BB3_1261:
	ld.shared.u32 	%r5410, [%r6+20416];
	ld.shared.u32 	%r5411, [%r8+10764];
	add.s32 	%r5412, %r5411, %r5410;
	min.s32 	%r8928, %r8916, %r5412;
$L__BB3_1262:
	st.shared.u32 	[%r7+20436], %r8928;
	@%p1 bra 	$L__BB3_1264;
	ld.shared.u32 	%r5413, [%r5+140];
	ld.shared.u32 	%r5414, [%r9+10920];
	add.s32 	%r5415, %r5414, %r5413;
	min.s32 	%r8929, %r8917, %r5415;
	bra.uni 	$L__BB3_1265;
$L__BB3_1264:
	ld.shared.u32 	%r5416, [%r6+140];
	ld.shared.u32 	%r5417, [%r8+10920];
	add.s32 	%r5418, %r5417, %r5416;
	min.s32 	%r8929, %r8917, %r5418;
$L__BB3_1265:
	st.shared.u32 	[%r7], %r8929;
	@%p1 bra 	$L__BB3_1267;
	ld.shared.u32 	%r5419, [%r5+140];
	ld.shared.u32 	%r5420, [%r9+11076];
	add.s32 	%r5421, %r5420, %r5419;
	min.s32 	%r8930, %r8918, %r5421;
	bra.uni 	$L__BB3_1268;
$L__BB3_1267:
	ld.shared.u32 	%r5422, [%r6+140];
	ld.shared.u32 	%r5423, [%r8+11076];
	add.s32 	%r5424, %r5423, %r5422;
	min.s32 	%r8930, %r8918, %r5424;
$L__BB3_1268:
	st.shared.u32 	[%r7+156], %r8930;
	@%p1 bra 	$L__BB3_1270;
	ld.shared.u32 	%r5425, [%r5+4196];
	ld.shared.u32 	%r5426, [%r9+10920];
	add.s32 	%r5427, %r5426, %r5425;
	min.s32 	%r8931, %r8919, %r5427;
	bra.uni 	$L__BB3_1271;
$L__BB3_1270:
	ld.shared.u32 	%r5428, [%r6+4196];
	ld.shared.u32 	%r5429, [%r8+10920];
	add.s32 	%r5430, %r5429, %r5428;
	min.s32 	%r8931, %r8919, %r5430;
$L__BB3_1271:
	st.shared.u32 	[%r7+4056], %r8931;
	@%p1 bra 	$L__BB3_1273;
	ld.shared.u32 	%r5431, [%r5+4196];
	ld.shared.u32 	%r5432, [%r9+11076];
	add.s32 	%r5433, %r5432, %r5431;
	min.s32 	%r8932, %r8920, %r5433;
	bra.uni 	$L__BB3_1274;
$L__BB3_1273:
	ld.shared.u32 	%r5434, [%r6+4196];
	ld.shared.u32 	%r5435, [%r8+11076];
	add.s32 	%r5436, %r5435, %r5434;
	min.s32 	%r8932, %r8920, %r5436;
$L__BB3_1274:
	st.shared.u32 	[%r7+4212], %r8932;
	@%p1 bra 	$L__BB3_1276;
	ld.shared.u32 	%r5437, [%r5+8252];
	ld.shared.u32 	%r5438, [%r9+10920];
	add.s32 	%r5439, %r5438, %r5437;
	min.s32 	%r8933, %r8921, %r5439;
	bra.uni 	$L__BB3_1277;
$L__BB3_1276:
	ld.shared.u32 	%r5440, [%r6+8252];
	ld.shared.u32 	%r5441, [%r8+10920];
	add.s32 	%r5442, %r5441, %r5440;
	min.s32 	%r8933, %r8921, %r5442;
$L__BB3_1277:
	st.shared.u32 	[%r7+8112], %r8933;
	@%p1 bra 	$L__BB3_1279;
	ld.shared.u32 	%r5443, [%r5+8252];
	ld.shared.u32 	%r5444, [%r9+11076];
	add.s32 	%r5445, %r5444, %r5443;
	min.s32 	%r8934, %r8922, %r5445;
	bra.uni 	$L__BB3_1280;
$L__BB3_1279:
	ld.shared.u32 	%r5446, [%r6+8252];
	ld.shared.u32 	%r5447, [%r8+11076];
	add.s32 	%r5448, %r5447, %r5446;
	min.s32 	%r8934, %r8922, %r5448;
$L__BB3_1280:
	st.shared.u32 	[%r7+8268], %r8934;
	@%p1 bra 	$L__BB3_1282;
	ld.shared.u32 	%r5449, [%r5+12308];
	ld.shared.u32 	%r5450, [%r9+10920];
	add.s32 	%r5451, %r5450, %r5449;
	min.s32 	%r8935, %r8923, %r5451;
	bra.uni 	$L__BB3_1283;
$L__BB3_1282:
	ld.shared.u32 	%r5452, [%r6+12308];
	ld.shared.u32 	%r5453, [%r8+10920];
	add.s32 	%r5454, %r5453, %r5452;
	min.s32 	%r8935, %r8923, %r5454;
$L__BB3_1283:
	st.shared.u32 	[%r7+12168], %r8935;
	@%p1 bra 	$L__BB3_1285;
	ld.shared.u32 	%r5455, [%r5+12308];
	ld.shared.u32 	%r5456, [%r9+11076];
	add.s32 	%r5457, %r5456, %r5455;
	min.s32 	%r8936, %r8924, %r5457;
	bra.uni 	$L__BB3_1286;
$L__BB3_1285:
	ld.shared.u32 	%r5458, [%r6+12308];
	ld.shared.u32 	%r5459, [%r8+11076];
	add.s32 	%r5460, %r5459, %r5458;
	min.s32 	%r8936, %r8924, %r5460;
$L__BB3_1286:
	st.shared.u32 	[%r7+12324], %r8936;
	@%p1 bra 	$L__BB3_1288;
	ld.shared.u32 	%r5461, [%r5+16364];
	ld.shared.u32 	%r5462, [%r9+10920];
	add.s32 	%r5463, %r5462, %r5461;
	min.s32 	%r8937, %r8925, %r5463;
	bra.uni 	$L__BB3_1289;
$L__BB3_1288:
	ld.shared.u32 	%r5464, [%r6+16364];
	ld.shared.u32 	%r5465, [%r8+10920];
	add.s32 	%r5466, %r5465, %r5464;
	min.s32 	%r8937, %r8925, %r5466;
$L__BB3_1289:
	st.shared.u32 	[%r7+16224], %r8937;
	@%p1 bra 	$L__BB3_1291;
	ld.shared.u32 	%r5467, [%r5+16364];
	ld.shared.u32 	%r5468, [%r9+11076];
	add.s32 	%r5469, %r5468, %r5467;
	min.s32 	%r8938, %r8926, %r5469;
	bra.uni 	$L__BB3_1292;
$L__BB3_1291:
	ld.shared.u32 	%r5470, [%r6+16364];
	ld.shared.u32 	%r5471, [%r8+11076];
	add.s32 	%r5472, %r5471, %r5470;
	min.s32 	%r8938, %r8926, %r5472;
$L__BB3_1292:
	st.shared.u32 	[%r7+16380], %r8938;
	@%p1 bra 	$L__BB3_1294;
	ld.shared.u32 	%r5473, [%r5+20420];
	ld.shared.u32 	%r5474, [%r9+10920];
	add.s32 	%r5475, %r5474, %r5473;
	min.s32 	%r8939, %r8927, %r5475;
	bra.uni 	$L__BB3_1295;
$L__BB3_1294:
	ld.shared.u32 	%r5476, [%r6+20420];
	ld.shared.u32 	%r5477, [%r8+10920];
	add.s32 	%r5478, %r5477, %r5476;
	min.s32 	%r8939, %r8927, %r5478;
$L__BB3_1295:
	st.shared.u32 	[%r7+20280], %r8939;
	@%p1 bra 	$L__BB3_1297;
	ld.shared.u32 	%r5479, [%r5+20420];
	ld.shared.u32 	%r5480, [%r9+11076];
	add.s32 	%r5481, %r5480, %r5479;
	min.s32 	%r8940, %r8928, %r5481;
	bra.uni 	$L__BB3_1298;
$L__BB3_1297:
	ld.shared.u32 	%r5482, [%r6+20420];
	ld.shared.u32 	%r5483, [%r8+11076];
	add.s32 	%r5484, %r5483, %r5482;
	min.s32 	%r8940, %r8928, %r5484;
$L__BB3_1298:
	@%p1 bra 	$L__BB3_1300;
	ld.shared.u32 	%r5485, [%r5+144];
	ld.shared.u32 	%r5486, [%r9+11232];
	add.s32 	%r5487, %r5486, %r5485;
	min.s32 	%r8941, %r8929, %r5487;
	bra.uni 	$L__BB3_1301;
$L__BB3_1300:
	ld.shared.u32 	%r5488, [%r6+144];
	ld.shared.u32 	%r5489, [%r8+11232];
	add.s32 	%r5490, %r5489, %r5488;
	min.s32 	%r8941, %r8929, %r5490;
$L__BB3_1301:
	st.shared.u32 	[%r7], %r8941;
	@%p1 bra 	$L__BB3_1303;
	ld.shared.u32 	%r5491, [%r5+144];
	ld.shared.u32 	%r5492, [%r9+11388];
	add.s32 	%r5493, %r5492, %r5491;
	min.s32 	%r8942, %r8930, %r5493;
	bra.uni 	$L__BB3_1304;
$L__BB3_1303:
	ld.shared.u32 	%r5494, [%r6+144];
	ld.shared.u32 	%r5495, [%r8+11388];
	add.s32 	%r5496, %r5495, %r5494;
	min.s32 	%r8942, %r8930, %r5496;
$L__BB3_1304:
	st.shared.u32 	[%r7+156], %r8942;
	@%p1 bra 	$L__BB3_1306;
	ld.shared.u32 	%r5497, [%r5+4200];
	ld.shared.u32 	%r5498, [%r9+11232];
	add.s32 	%r5499, %r5498, %r5497;
	min.s32 	%r8943, %r8931, %r5499;
	bra.uni 	$L__BB3_1307;
$L__BB3_1306:
	ld.shared.u32 	%r5500, [%r6+4200];
	ld.shared.u32 	%r5501, [%r8+11232];
	add.s32 	%r5502, %r5501, %r5500;
	min.s32 	%r8943, %r8931, %r5502;
$L__BB3_1307:
	st.shared.u32 	[%r7+4056], %r8943;
	@%p1 bra 	$L__BB3_1309;
	ld.shared.u32 	%r5503, [%r5+4200];
	ld.shared.u32 	%r5504, [%r9+11388];
	add.s32 	%r5505, %r5504, %r5503;
	min.s32 	%r8944, %r8932, %r5505;
	bra.uni 	$L__BB3_1310;
$L__BB3_1309:
	ld.shared.u32 	%r5506, [%r6+4200];
	ld.shared.u32 	%r5507, [%r8+11388];
	add.s32 	%r5508, %r5507, %r5506;
	min.s32 	%r8944, %r8932, %r5508;
$L__BB3_1310:
	st.shared.u32 	[%r7+4212], %r8944;
	@%p1 bra 	$L__BB3_1312;
	ld.shared.u32 	%r5509, [%r5+8256];
	ld.shared.u32 	%r5510, [%r9+11232];
	add.s32 	%r5511, %r5510, %r5509;
	min.s32 	%r8945, %r8933, %r5511;
	bra.uni 	$L__BB3_1313;
$L__BB3_1312:
	ld.shared.u32 	%r5512, [%r6+8256];
	ld.shared.u32 	%r5513, [%r8+11232];
	add.s32 	%r5514, %r5513, %r5512;
	min.s32 	%r8945, %r8933, %r5514;
$L__BB3_1313:
	st.shared.u32 	[%r7+8112], %r8945;
	@%p1 bra 	$L__BB3_1315;
	ld.shared.u32 	%r5515, [%r5+8256];
	ld.shared.u32 	%r5516, [%r9+11388];
	add.s32 	%r5517, %r5516, %r5515;
	min.s32 	%r8946, %r8934, %r5517;
	bra.uni 	$L__BB3_1316;
$L__BB3_1315:
	ld.shared.u32 	%r5518, [%r6+8256];
	ld.shared.u32 	%r5519, [%r8+11388];
	add.s32 	%r5520, %r5519, %r5518;
	min.s32 	%r8946, %r8934, %r5520;
$L__BB3_1316:
	st.shared.u32 	[%r7+8268], %r8946;
	@%p1 bra 	$L__BB3_1318;
	ld.shared.u32 	%r5521, [%r5+12312];
	ld.shared.u32 	%r5522, [%r9+11232];
	add.s32 	%r5523, %r5522, %r5521;
	min.s32 	%r8947, %r8935, %r5523;
	bra.uni 	$L__BB3_1319;
$L__BB3_1318:
	ld.shared.u32 	%r5524, [%r6+12312];
	ld.shared.u32 	%r5525, [%r8+11232];
	add.s32 	%r5526, %r5525, %r5524;
	min.s32 	%r8947, %r8935, %r5526;
$L__BB3_1319:
	st.shared.u32 	[%r7+12168], %r8947;
	@%p1 bra 	$L__BB3_1321;
	ld.shared.u32 	%r5527, [%r5+12312];
	ld.shared.u32 	%r5528, [%r9+11388];
	add.s32 	%r5529, %r5528, %r5527;
	min.s32 	%r8948, %r8936, %r5529;
	bra.uni 	$L__BB3_1322;
$L__BB3_1321:
	ld.shared.u32 	%r5530, [%r6+12312];
	ld.shared.u32 	%r5531, [%r8+11388];
	add.s32 	%r5532, %r5531, %r5530;
	min.s32 	%r8948, %r8936, %r5532;
$L__BB3_1322:
	st.shared.u32 	[%r7+12324], %r8948;
	@%p1 bra 	$L__BB3_1324;
	ld.shared.u32 	%r5533, [%r5+16368];
	ld.shared.u32 	%r5534, [%r9+11232];
	add.s32 	%r5535, %r5534, %r5533;
	min.s32 	%r8949, %r8937, %r5535;
	bra.uni 	$L__BB3_1325;
$L__BB3_1324:
	ld.shared.u32 	%r5536, [%r6+16368];
	ld.shared.u32 	%r5537, [%r8+11232];
	add.s32 	%r5538, %r5537, %r5536;
	min.s32 	%r8949, %r8937, %r5538;
$L__BB3_1325:
	st.shared.u32 	[%r7+16224], %r8949;
	@%p1 bra 	$L__BB3_1327;
	ld.shared.u32 	%r5539, [%r5+16368];
	ld.shared.u32 	%r5540, [%r9+11388];
	add.s32 	%r5541, %r5540, %r5539;
	min.s32 	%r8950, %r8938, %r5541;
	bra.uni 	$L__BB3_1328;
$L__BB3_1327:
	ld.shared.u32 	%r5542, [%r6+16368];
	ld.shared.u32 	%r5543, [%r8+11388];
	add.s32 	%r5544, %r5543, %r5542;
	min.s32 	%r8950, %r8938, %r5544;
$L__BB3_1328:
	st.shared.u32 	[%r7+16380], %r8950;
	@%p1 bra 	$L__BB3_1330;
	ld.shared.u32 	%r5545, [%r5+20424];
	ld.shared.u32 	%r5546, [%r9+11232];
	add.s32 	%r5547, %r5546, %r5545;
	min.s32 	%r8951, %r8939, %r5547;
	bra.uni 	$L__BB3_1331;
$L__BB3_1330:
	ld.shared.u32 	%r5548, [%r6+20424];
	ld.shared.u32 	%r5549, [%r8+11232];
	add.s32 	%r5550, %r5549, %r5548;
	min.s32 	%r8951, %r8939, %r5550;
$L__BB3_1331:
	st.shared.u32 	[%r7+20280], %r8951;
	@%p1 bra 	$L__BB3_1333;
	ld.shared.u32 	%r5551, [%r5+20424];
	ld.shared.u32 	%r5552, [%r9+11388];
	add.s32 	%r5553, %r5552, %r5551;
	min.s32 	%r8952, %r8940, %r5553;
	bra.uni 	$L__BB3_1334;
$L__BB3_1333:
	ld.shared.u32 	%r5554, [%r6+20424];
	ld.shared.u32 	%r5555, [%r8+11388];
	add.s32 	%r5556, %r5555, %r5554;
	min.s32 	%r8952, %r8940, %r5556;
$L__BB3_1334:
	st.shared.u32 	[%r7+20436], %r8952;
	@%p1 bra 	$L__BB3_1336;
	ld.shared.u32 	%r5557, [%r5+148];
	ld.shared.u32 	%r5558, [%r9+11544];
	add.s32 	%r5559, %r5558, %r5557;
	min.s32 	%r8953, %r8941, %r5559;
	bra.uni 	$L__BB3_1337;
$L__BB3_1336:
	ld.shared.u32 	%r5560, [%r6+148];
	ld.shared.u32 	%r5561, [%r8+11544];
	add.s32 	%r5562, %r5561, %r5560;
	min.s32 	%r8953, %r8941, %r5562;
$L__BB3_1337:
	st.shared.u32 	[%r7], %r8953;
	@%p1 bra 	$L__BB3_1339;
	ld.shared.u32 	%r5563, [%r5+148];
	ld.shared.u32 	%r5564, [%r9+11700];
	add.s32 	%r5565, %r5564, %r5563;
	min.s32 	%r8954, %r8942, %r5565;
	bra.uni 	$L__BB3_1340;
$L__BB3_1339:
	ld.shared.u32 	%r5566, [%r6+148];
	ld.shared.u32 	%r5567, [%r8+11700];
	add.s32 	%r5568, %r5567, %r5566;
	min.s32 	%r8954, %r8942, %r5568;
$L__BB3_1340:
	st.shared.u32 	[%r7+156], %r8954;
	@%p1 bra 	$L__BB3_1342;
	ld.shared.u32 	%r5569, [%r5+4204];
	ld.shared.u32 	%r5570, [%r9+11544];
	add.s32 	%r5571, %r5570, %r5569;
	min.s32 	%r8955, %r8943, %r5571;
	bra.uni 	$L__BB3_1343;
$L__BB3_1342:
	ld.shared.u32 	%r5572, [%r6+4204];
	ld.shared.u32 	%r5573, [%r8+11544];
	add.s32 	%r5574, %r5573, %r5572;
	min.s32 	%r8955, %r8943, %r5574;
$L__BB3_1343:
	st.shared.u32 	[%r7+4056], %r8955;
	@%p1 bra 	$L__BB3_1345;
	ld.shared.u32 	%r5575, [%r5+4204];
	ld.shared.u32 	%r5576, [%r9+11700];
	add.s32 	%r5577, %r5576, %r5575;
	min.s32 	%r8956, %r8944, %r5577;
	bra.uni 	$L__BB3_1346;
$L__BB3_1345:
	ld.shared.u32 	%r5578, [%r6+4204];
	ld.shared.u32 	%r5579, [%r8+11700];
	add.s32 	%r5580, %r5579, %r5578;
	min.s32 	%r8956, %r8944, %r5580;
$L__BB3_1346:
	st.shared.u32 	[%r7+4212], %r8956;
	@%p1 bra 	$L__BB3_1348;
	ld.shared.u32 	%r5581, [%r5+8260];
	ld.shared.u32 	%r5582, [%r9+11544];
	add.s32 	%r5583, %r5582, %r5581;
	min.s32 	%r8957, %r8945, %r5583;
	bra.uni 	$L__BB3_1349;
$L__BB3_1348:
	ld.shared.u32 	%r5584, [%r6+8260];
	ld.shared.u32 	%r5585, [%r8+11544];
	add.s32 	%r5586, %r5585, %r5584;
	min.s32 	%r8957, %r8945, %r5586;
$L__BB3_1349:
	st.shared.u32 	[%r7+8112], %r8957;
	@%p1 bra 	$L__BB3_1351;
	ld.shared.u32 	%r5587, [%r5+8260];
	ld.shared.u32 	%r5588, [%r9+11700];
	add.s32 	%r5589, %r5588, %r5587;
	min.s32 	%r8958, %r8946, %r5589;
	bra.uni 	$L__BB3_1352;
$L__BB3_1351:
	ld.shared.u32 	%r5590, [%r6+8260];
	ld.shared.u32 	%r5591, [%r8+11700];
	add.s32 	%r5592, %r5591, %r5590;
	min.s32 	%r8958, %r8946, %r5592;
$L__BB3_1352:
	st.shared.u32 	[%r7+8268], %r8958;
	@%p1 bra 	$L__BB3_1354;
	ld.shared.u32 	%r5593, [%r5+12316];
	ld.shared.u32 	%r5594, [%r9+11544];
	add.s32 	%r5595, %r5594, %r5593;
	min.s32 	%r8959, %r8947, %r5595;
	bra.uni 	$L__BB3_1355;
$L__BB3_1354:
	ld.shared.u32 	%r5596, [%r6+12316];
	ld.shared.u32 	%r5597, [%r8+11544];
	add.s32 	%r5598, %r5597, %r5596;
	min.s32 	%r8959, %r8947, %r5598;
$L__BB3_1355:
	st.shared.u32 	[%r7+12168], %r8959;
	@%p1 bra 	$L__BB3_1357;
	ld.shared.u32 	%r5599, [%r5+12316];
	ld.shared.u32 	%r5600, [%r9+11700];
	add.s32 	%r5601, %r5600, %r5599;
	min.s32 	%r8960, %r8948, %r5601;
	bra.uni 	$L__BB3_1358;
$L__BB3_1357:
	ld.shared.u32 	%r5602, [%r6+12316];
	ld.shared.u32 	%r5603, [%r8+11700];
	add.s32 	%r5604, %r5603, %r5602;
	min.s32 	%r8960, %r8948, %r5604;
$L__BB3_1358:
	st.shared.u32 	[%r7+12324], %r8960;
	@%p1 bra 	$L__BB3_1360;
	ld.shared.u32 	%r5605, [%r5+16372];
	ld.shared.u32 	%r5606, [%r9+11544];
	add.s32 	%r5607, %r5606, %r5605;
	min.s32 	%r8961, %r8949, %r5607;
	bra.uni 	$L__BB3_1361;
$L__BB3_1360:
	ld.shared.u32 	%r5608, [%r6+16372];
	ld.shared.u32 	%r5609, [%r8+11544];
	add.s32 	%r5610, %r5609, %r5608;
	min.s32 	%r8961, %r8949, %r5610;
$L__BB3_1361:
	st.shared.u32 	[%r7+16224], %r8961;
	@%p1 bra 	$L__BB3_1363;
	ld.shared.u32 	%r5611, [%r5+16372];
	ld.shared.u32 	%r5612, [%r9+11700];
	add.s32 	%r5613, %r5612, %r5611;
	min.s32 	%r8962, %r8950, %r5613;
	bra.uni 	$L__BB3_1364;
$L__BB3_1363:
	ld.shared.u32 	%r5614, [%r6+16372];
	ld.shared.u32 	%r5615, [%r8+11700];
	add.s32 	%r5616, %r5615, %r5614;
	min.s32 	%r8962, %r8950, %r5616;
$L__BB3_1364:
	st.shared.u32 	[%r7+16380], %r8962;
	@%p1 bra 	$L__BB3_1366;
	ld.shared.u32 	%r5617, [%r5+20428];
	ld.shared.u32 	%r5618, [%r9+11544];
	add.s32 	%r5619, %r5618, %r5617;
	min.s32 	%r8963, %r8951, %r5619;
	bra.uni 	$L__BB3_1367;
$L__BB3_1366:
	ld.shared.u32 	%r5620, [%r6+20428];
	ld.shared.u32 	%r5621, [%r8+11544];
	add.s32 	%r5622, %r5621, %r5620;
	min.s32 	%r8963, %r8951, %r5622;
$L__BB3_1367:
	st.shared.u32 	[%r7+20280], %r8963;
	@%p1 bra 	$L__BB3_1369;
	ld.shared.u32 	%r5623, [%r5+20428];
	ld.shared.u32 	%r5624, [%r9+11700];
	add.s32 	%r5625, %r5624, %r5623;
	min.s32 	%r8964, %r8952, %r5625;
	bra.uni 	$L__BB3_1370;
$L__BB3_1369:
	ld.shared.u32 	%r5626, [%r6+20428];
	ld.shared.u32 	%r5627, [%r8+11700];
	add.s32 	%r5628, %r5627, %r5626;
	min.s32 	%r8964, %r8952, %r5628;
$L__BB3_1370:
	@%p1 bra 	$L__BB3_1372;
	ld.shared.u32 	%r5629, [%r5+152];
	ld.shared.u32 	%r5630, [%r9+11856];
	add.s32 	%r5631, %r5630, %r5629;
	min.s32 	%r8965, %r8953, %r5631;
	bra.uni 	$L__BB3_1373;
$L__BB3_1372:
	ld.shared.u32 	%r5632, [%r6+152];
	ld.shared.u32 	%r5633, [%r8+11856];
	add.s32 	%r5634, %r5633, %r5632;
	min.s32 	%r8965, %r8953, %r5634;
$L__BB3_1373:
	st.shared.u32 	[%r7], %r8965;
	@%p1 bra 	$L__BB3_1375;
	ld.shared.u32 	%r5635, [%r5+152];
	ld.shared.u32 	%r5636, [%r9+12012];
	add.s32 	%r5637, %r5636, %r5635;
	min.s32 	%r8966, %r8954, %r5637;
	bra.uni 	$L__BB3_1376;
$L__BB3_1375:
	ld.shared.u32 	%r5638, [%r6+152];
	ld.shared.u32 	%r5639, [%r8+12012];
	add.s32 	%r5640, %r5639, %r5638;
	min.s32 	%r8966, %r8954, %r5640;
$L__BB3_1376:
	st.shared.u32 	[%r7+156], %r8966;
	@%p1 bra 	$L__BB3_1378;
	ld.shared.u32 	%r5641, [%r5+4208];
	ld.shared.u32 	%r5642, [%r9+11856];
	add.s32 	%r5643, %r5642, %r5641;
	min.s32 	%r8967, %r8955, %r5643;
	bra.uni 	$L__BB3_1379;
$L__BB3_1378:
	ld.shared.u32 	%r5644, [%r6+4208];
	ld.shared.u32 	%r5645, [%r8+11856];
	add.s32 	%r5646, %r5645, %r5644;
	min.s32 	%r8967, %r8955, %r5646;
$L__BB3_1379:
	st.shared.u32 	[%r7+4056], %r8967;
	@%p1 bra 	$L__BB3_1381;
	ld.shared.u32 	%r5647, [%r5+4208];
	ld.shared.u32 	%r5648, [%r9+12012];
	add.s32 	%r5649, %r5648, %r5647;
	min.s32 	%r8968, %r8956, %r5649;
	bra.uni 	$L__BB3_1382;
$L__BB3_1381:
	ld.shared.u32 	%r5650, [%r6+4208];
	ld.shared.u32 	%r5651, [%r8+12012];
	add.s32 	%r5652, %r5651, %r5650;
	min.s32 	%r8968, %r8956, %r5652;
$L__BB3_1382:
	st.shared.u32 	[%r7+4212], %r8968;
	@%p1 bra 	$L__BB3_1384;
	ld.shared.u32 	%r5653, [%r5+8264];
	ld.shared.u32 	%r5654, [%r9+11856];
	add.s32 	%r5655, %r5654, %r5653;
	min.s32 	%r8969, %r8957, %r5655;
	bra.uni 	$L__BB3_1385;
$L__BB3_1384:
	ld.shared.u32 	%r5656, [%r6+8264];
	ld.shared.u32 	%r5657, [%r8+11856];
	add.s32 	%r5658, %r5657, %r5656;
	min.s32 	%r8969, %r8957, %r5658;
$L__BB3_1385:
	st.shared.u32 	[%r7+8112], %r8969;
	@%p1 bra 	$L__BB3_1387;
	ld.shared.u32 	%r5659, [%r5+8264];
	ld.shared.u32 	%r5660, [%r9+12012];
	add.s32 	%r5661, %r5660, %r5659;
	min.s32 	%r8970, %r8958, %r5661;
	bra.uni 	$L__BB3_1388;
$L__BB3_1387:
	ld.shared.u32 	%r5662, [%r6+8264];
	ld.shared.u32 	%r5663, [%r8+12012];
	add.s32 	%r5664, %r5663, %r5662;
	min.s32 	%r8970, %r8958, %r5664;
$L__BB3_1388:
	st.shared.u32 	[%r7+8268], %r8970;
	@%p1 bra 	$L__BB3_1390;
	ld.shared.u32 	%r5665, [%r5+12320];
	ld.shared.u32 	%r5666, [%r9+11856];
	add.s32 	%r5667, %r5666, %r5665;
	min.s32 	%r8971, %r8959, %r5667;
	bra.uni 	$L__BB3_1391;
$L__BB3_1390:
	ld.shared.u32 	%r5668, [%r6+12320];
	ld.shared.u32 	%r5669, [%r8+11856];
	add.s32 	%r5670, %r5669, %r5668;
	min.s32 	%r8971, %r8959, %r5670;
$L__BB3_1391:
	st.shared.u32 	[%r7+12168], %r8971;
	@%p1 bra 	$L__BB3_1393;
	ld.shared.u32 	%r5671, [%r5+12320];
	ld.shared.u32 	%r5672, [%r9+12012];
	add.s32 	%r5673, %r5672, %r5671;
	min.s32 	%r8972, %r8960, %r5673;
	bra.uni 	$L__BB3_1394;
$L__BB3_1393:
	ld.shared.u32 	%r5674, [%r6+12320];
	ld.shared.u32 	%r5675, [%r8+12012];
	add.s32 	%r5676, %r5675, %r5674;
	min.s32 	%r8972, %r8960, %r5676;
$L__BB3_1394:
	st.shared.u32 	[%r7+12324], %r8972;
	@%p1 bra 	$L__BB3_1396;
	ld.shared.u32 	%r5677, [%r5+16376];
	ld.shared.u32 	%r5678, [%r9+11856];
	add.s32 	%r5679, %r5678, %r5677;
	min.s32 	%r8973, %r8961, %r5679;
	bra.uni 	$L__BB3_1397;
$L__BB3_1396:
	ld.shared.u32 	%r5680, [%r6+16376];
	ld.shared.u32 	%r5681, [%r8+11856];
	add.s32 	%r5682, %r5681, %r5680;
	min.s32 	%r8973, %r8961, %r5682;
$L__BB3_1397:
	st.shared.u32 	[%r7+16224], %r8973;
	@%p1 bra 	$L__BB3_1399;
	ld.shared.u32 	%r5683, [%r5+16376];
	ld.shared.u32 	%r5684, [%r9+12012];
	add.s32 	%r5685, %r5684, %r5683;
	min.s32 	%r8974, %r8962, %r5685;
	bra.uni 	$L__BB3_1400;
$L__BB3_1399:
	ld.shared.u32 	%r5686, [%r6+16376];
	ld.shared.u32 	%r5687, [%r8+12012];
	add.s32 	%r5688, %r5687, %r5686;
	min.s32 	%r8974, %r8962, %r5688;
$L__BB3_1400:
	st.shared.u32 	[%r7+16380], %r8974;
	@%p1 bra 	$L__BB3_1402;
	ld.shared.u32 	%r5689, [%r5+20432];
	ld.shared.u32 	%r5690, [%r9+11856];
	add.s32 	%r5691, %r5690, %r5689;
	min.s32 	%r8975, %r8963, %r5691;
	bra.uni 	$L__BB3_1403;
$L__BB3_1402:
	ld.shared.u32 	%r5692, [%r6+20432];
	ld.shared.u32 	%r5693, [%r8+11856];
	add.s32 	%r5694, %r5693, %r5692;
	min.s32 	%r8975, %r8963, %r5694;
$L__BB3_1403:
	st.shared.u32 	[%r7+20280], %r8975;
	@%p1 bra 	$L__BB3_1405;
	ld.shared.u32 	%r5695, [%r5+20432];
	ld.shared.u32 	%r5696, [%r9+12012];
	add.s32 	%r5697, %r5696, %r5695;
	min.s32 	%r8976, %r8964, %r5697;
	bra.uni 	$L__BB3_1406;
$L__BB3_1405:
	ld.shared.u32 	%r5698, [%r6+20432];
	ld.shared.u32 	%r5699, [%r8+12012];
	add.s32 	%r5700, %r5699, %r5698;
	min.s32 	%r8976, %r8964, %r5700;
$L__BB3_1406:
	st.shared.u32 	[%r7+20436], %r8976;
	@%p1 bra 	$L__BB3_1408;
	ld.shared.u32 	%r5701, [%r5+156];
	ld.shared.u32 	%r5702, [%r9+12168];
	add.s32 	%r5703, %r5702, %r5701;
	min.s32 	%r8977, %r8965, %r5703;
	bra.uni 	$L__BB3_1409;
$L__BB3_1408:
	ld.shared.u32 	%r5704, [%r6+156];
	ld.shared.u32 	%r5705, [%r8+12168];
	add.s32 	%r5706, %r5705, %r5704;
	min.s32 	%r8977, %r8965, %r5706;
$L__BB3_1409:
	st.shared.u32 	[%r7], %r8977;
	@%p1 bra 	$L__BB3_1411;
	ld.shared.u32 	%r5707, [%r5+156];
	ld.shared.u32 	%r5708, [%r9+12324];
	add.s32 	%r5709, %r5708, %r5707;
	min.s32 	%r8978, %r8966, %r5709;
	bra.uni 	$L__BB3_1412;
$L__BB3_1411:
	ld.shared.u32 	%r5710, [%r6+156];
	ld.shared.u32 	%r5711, [%r8+12324];
	add.s32 	%r5712, %r5711, %r5710;
	min.s32 	%r8978, %r8966, %r5712;
$L__BB3_1412:
	st.shared.u32 	[%r7+156], %r8978;
	@%p1 bra 	$L__BB3_1414;
	ld.shared.u32 	%r5713, [%r5+4212];
	ld.shared.u32 	%r5714, [%r9+12168];
	add.s32 	%r5715, %r5714, %r5713;
	min.s32 	%r8979, %r8967, %r5715;
	bra.uni 	$L__BB3_1415;
$L__BB3_1414:
	ld.shared.u32 	%r5716, [%r6+4212];
	ld.shared.u32 	%r5717, [%r8+12168];
	add.s32 	%r5718, %r5717, %r5716;
	min.s32 	%r8979, %r8967, %r5718;
$L__BB3_1415:
	st.shared.u32 	[%r7+4056], %r8979;
	@%p1 bra 	$L__BB3_1417;
	ld.shared.u32 	%r5719, [%r5+4212];
	ld.shared.u32 	%r5720, [%r9+12324];
	add.s32 	%r5721, %r5720, %r5719;
	min.s32 	%r8980, %r8968, %r5721;
	bra.uni 	$L__BB3_1418;
$L__BB3_1417:
	ld.shared.u32 	%r5722, [%r6+4212];
	ld.shared.u32 	%r5723, [%r8+12324];
	add.s32 	%r5724, %r5723, %r5722;
	min.s32 	%r8980, %r8968, %r5724;
$L__BB3_1418:
	st.shared.u32 	[%r7+4212], %r8980;
	@%p1 bra 	$L__BB3_1420;
	ld.shared.u32 	%r5725, [%r5+8268];
	ld.shared.u32 	%r5726, [%r9+12168];
	add.s32 	%r5727, %r5726, %r5725;
	min.s32 	%r8981, %r8969, %r5727;
	bra.uni 	$L__BB3_1421;
$L__BB3_1420:
	ld.shared.u32 	%r5728, [%r6+8268];
	ld.shared.u32 	%r5729, [%r8+12168];
	add.s32 	%r5730, %r5729, %r5728;
	min.s32 	%r8981, %r8969, %r5730;
$L__BB3_1421:
	st.shared.u32 	[%r7+8112], %r8981;
	@%p1 bra 	$L__BB3_1423;
	ld.shared.u32 	%r5731, [%r5+8268];
	ld.shared.u32 	%r5732, [%r9+12324];
	add.s32 	%r5733, %r5732, %r5731;
	min.s32 	%r8982, %r8970, %r5733;
	bra.uni 	$L__BB3_1424;
$L__BB3_1423:
	ld.shared.u32 	%r5734, [%r6+8268];
	ld.shared.u32 	%r5735, [%r8+12324];
	add.s32 	%r5736, %r5735, %r5734;
	min.s32 	%r8982, %r8970, %r5736;
$L__BB3_1424:
	st.shared.u32 	[%r7+8268], %r8982;
	@%p1 bra 	$L__BB3_1426;
	ld.shared.u32 	%r5737, [%r5+12324];
	ld.shared.u32 	%r5738, [%r9+12168];
	add.s32 	%r5739, %r5738, %r5737;
	min.s32 	%r8983, %r8971, %r5739;
	bra.uni 	$L__BB3_1427;
$L__BB3_1426:
	ld.shared.u32 	%r5740, [%r6+12324];
	ld.shared.u32 	%r5741, [%r8+12168];
	add.s32 	%r5742, %r5741, %r5740;
	min.s32 	%r8983, %r8971, %r5742;
$L__BB3_1427:
	st.shared.u32 	[%r7+12168], %r8983;
	@%p1 bra 	$L__BB3_1429;
	ld.shared.u32 	%r5743, [%r5+12324];
	ld.shared.u32 	%r5744, [%r9+12324];
	add.s32 	%r5745, %r5744, %r5743;
	min.s32 	%r8984, %r8972, %r5745;
	bra.uni 	$L__BB3_1430;
$L__BB3_1429:
	ld.shared.u32 	%r5746, [%r6+12324];
	ld.shared.u32 	%r5747, [%r8+12324];
	add.s32 	%r5748, %r5747, %r5746;
	min.s32 	%r8984, %r8972, %r5748;
$L__BB3_1430:
	st.shared.u32 	[%r7+12324], %r8984;
	@%p1 bra 	$L__BB3_1432;
	ld.shared.u32 	%r5749, [%r5+16380];
	ld.shared.u32 	%r5750, [%r9+12168];
	add.s32 	%r5751, %r5750, %r5749;
	min.s32 	%r8985, %r8973, %r5751;
	bra.uni 	$L__BB3_1433;
$L__BB3_1432:
	ld.shared.u32 	%r5752, [%r6+16380];
	ld.shared.u32 	%r5753, [%r8+12168];
	add.s32 	%r5754, %r5753, %r5752;
	min.s32 	%r8985, %r8973, %r5754;
$L__BB3_1433:
	st.shared.u32 	[%r7+16224], %r8985;
	@%p1 bra 	$L__BB3_1435;
	ld.shared.u32 	%r5755, [%r5+16380];
	ld.shared.u32 	%r5756, [%r9+12324];
	add.s32 	%r5757, %r5756, %r5755;
	min.s32 	%r8986, %r8974, %r5757;
	bra.uni 	$L__BB3_1436;
$L__BB3_1435:
	ld.shared.u32 	%r5758, [%r6+16380];
	ld.shared.u32 	%r5759, [%r8+12324];
	add.s32 	%r5760, %r5759, %r5758;
	min.s32 	%r8986, %r8974, %r5760;
$L__BB3_1436:
	st.shared.u32 	[%r7+16380], %r8986;
	@%p1 bra 	$L__BB3_1438;
	ld.shared.u32 	%r5761, [%r5+20436];
	ld.shared.u32 	%r5762, [%r9+12168];
	add.s32 	%r5763, %r5762, %r5761;
	min.s32 	%r8987, %r8975, %r5763;
	bra.uni 	$L__BB3_1439;
$L__BB3_1438:
	ld.shared.u32 	%r5764, [%r6+20436];
	ld.shared.u32 	%r5765, [%r8+12168];
	add.s32 	%r5766, %r5765, %r5764;
	min.s32 	%r8987, %r8975, %r5766;
$L__BB3_1439:
	st.shared.u32 	[%r7+20280], %r8987;
	@%p1 bra 	$L__BB3_1441;
	ld.shared.u32 	%r5767, [%r5+20436];
	ld.shared.u32 	%r5768, [%r9+12324];
	add.s32 	%r5769, %r5768, %r5767;
	min.s32 	%r8988, %r8976, %r5769;
	bra.uni 	$L__BB3_1442;
$L__BB3_1441:
	ld.shared.u32 	%r5770, [%r6+20436];
	ld.shared.u32 	%r5771, [%r8+12324];
	add.s32 	%r5772, %r5771, %r5770;
	min.s32 	%r8988, %r8976, %r5772;
$L__BB3_1442:
	st.shared.u32 	[%r7+20436], %r8988;
	@%p1 bra 	$L__BB3_1444;
	ld.shared.u32 	%r5773, [%r5+160];
	ld.shared.u32 	%r5774, [%r9+12480];
	add.s32 	%r5775, %r5774, %r5773;
	min.s32 	%r8989, %r8977, %r5775;
	bra.uni 	$L__BB3_1445;
$L__BB3_1444:
	ld.shared.u32 	%r5776, [%r6+160];
	ld.shared.u32 	%r5777, [%r8+12480];
	add.s32 	%r5778, %r5777, %r5776;
	min.s32 	%r8989, %r8977, %r5778;
$L__BB3_1445:
	st.shared.u32 	[%r7], %r8989;
	@%p1 bra 	$L__BB3_1447;
	ld.shared.u32 	%r5779, [%r5+160];
	ld.shared.u32 	%r5780, [%r9+12636];
	add.s32 	%r5781, %r5780, %r5779;
	min.s32 	%r8990, %r8978, %r5781;
	bra.uni 	$L__BB3_1448;
$L__BB3_1447:
	ld.shared.u32 	%r5782, [%r6+160];
	ld.shared.u32 	%r5783, [%r8+12636];
	add.s32 	%r5784, %r5783, %r5782;
	min.s32 	%r8990, %r8978, %r5784;
$L__BB3_1448:
	st.shared.u32 	[%r7+156], %r8990;
	@%p1 bra 	$L__BB3_1450;
	ld.shared.u32 	%r5785, [%r5+4216];
	ld.shared.u32 	%r5786, [%r9+12480];
	add.s32 	%r5787, %r5786, %r5785;
	min.s32 	%r8991, %r8979, %r5787;
	bra.uni 	$L__BB3_1451;
$L__BB3_1450:
	ld.shared.u32 	%r5788, [%r6+4216];
	ld.shared.u32 	%r5789, [%r8+12480];
	add.s32 	%r5790, %r5789, %r5788;
	min.s32 	%r8991, %r8979, %r5790;
$L__BB3_1451:
	st.shared.u32 	[%r7+4056], %r8991;
	@%p1 bra 	$L__BB3_1453;
	ld.shared.u32 	%r5791, [%r5+4216];
	ld.shared.u32 	%r5792, [%r9+12636];
	add.s32 	%r5793, %r5792, %r5791;
	min.s32 	%r8992, %r8980, %r5793;
	bra.uni 	$L__BB3_1454;
$L__BB3_1453:
	ld.shared.u32 	%r5794, [%r6+4216];
	ld.shared.u32 	%r5795, [%r8+12636];
	add.s32 	%r5796, %r5795, %r5794;
	min.s32 	%r8992, %r8980, %r5796;
$L__BB3_1454:
	st.shared.u32 	[%r7+4212], %r8992;
	@%p1 bra 	$L__BB3_1456;
	ld.shared.u32 	%r5797, [%r5+8272];
	ld.shared.u32 	%r5798, [%r9+12480];
	add.s32 	%r5799, %r5798, %r5797;
	min.s32 	%r8993, %r8981, %r5799;
	bra.uni 	$L__BB3_1457;
$L__BB3_1456:
	ld.shared.u32 	%r5800, [%r6+8272];
	ld.shared.u32 	%r5801, [%r8+12480];
	add.s32 	%r5802, %r5801, %r5800;
	min.s32 	%r8993, %r8981, %r5802;
$L__BB3_1457:
	st.shared.u32 	[%r7+8112], %r8993;
	@%p1 bra 	$L__BB3_1459;
	ld.shared.u32 	%r5803, [%r5+8272];
	ld.shared.u32 	%r5804, [%r9+12636];
	add.s32 	%r5805, %r5804, %r5803;
	min.s32 	%r8994, %r8982, %r5805;
	bra.uni 	$L__BB3_1460;
$L__BB3_1459:
	ld.shared.u32 	%r5806, [%r6+8272];
	ld.shared.u32 	%r5807, [%r8+12636];
	add.s32 	%r5808, %r5807, %r5806;
	min.s32 	%r8994, %r8982, %r5808;
$L__BB3_1460:
	st.shared.u32 	[%r7+8268], %r8994;
	@%p1 bra 	$L__BB3_1462;
	ld.shared.u32 	%r5809, [%r5+12328];
	ld.shared.u32 	%r5810, [%r9+12480];
	add.s32 	%r5811, %r5810, %r5809;
	min.s32 	%r8995, %r8983, %r5811;
	bra.uni 	$L__BB3_1463;
$L__BB3_1462:
	ld.shared.u32 	%r5812, [%r6+12328];
	ld.shared.u32 	%r5813, [%r8+12480];
	add.s32 	%r5814, %r5813, %r5812;
	min.s32 	%r8995, %r8983, %r5814;
$L__BB3_1463:
	st.shared.u32 	[%r7+12168], %r8995;
	@%p1 bra 	$L__BB3_1465;
	ld.shared.u32 	%r5815, [%r5+12328];
	ld.shared.u32 	%r5816, [%r9+12636];
	add.s32 	%r5817, %r5816, %r5815;
	min.s32 	%r8996, %r8984, %r5817;
	bra.uni 	$L__BB3_1466;
$L__BB3_1465:
	ld.shared.u32 	%r5818, [%r6+12328];
	ld.shared.u32 	%r5819, [%r8+12636];
	add.s32 	%r5820, %r5819, %r5818;
	min.s32 	%r8996, %r8984, %r5820;
$L__BB3_1466:
	st.shared.u32 	[%r7+12324], %r8996;
	@%p1 bra 	$L__BB3_1468;
	ld.shared.u32 	%r5821, [%r5+16384];
	ld.shared.u32 	%r5822, [%r9+12480];
	add.s32 	%r5823, %r5822, %r5821;
	min.s32 	%r8997, %r8985, %r5823;
	bra.uni 	$L__BB3_1469;
$L__BB3_1468:
	ld.shared.u32 	%r5824, [%r6+16384];
	ld.shared.u32 	%r5825, [%r8+12480];
	add.s32 	%r5826, %r5825, %r5824;
	min.s32 	%r8997, %r8985, %r5826;
$L__BB3_1469:
	st.shared.u32 	[%r7+16224], %r8997;
	@%p1 bra 	$L__BB3_1471;
	ld.shared.u32 	%r5827, [%r5+16384];
	ld.shared.u32 	%r5828, [%r9+12636];
	add.s32 	%r5829, %r5828, %r5827;
	min.s32 	%r8998, %r8986, %r5829;
	bra.uni 	$L__BB3_1472;
$L__BB3_1471:
	ld.shared.u32 	%r5830, [%r6+16384];
	ld.shared.u32 	%r5831, [%r8+12636];
	add.s32 	%r5832, %r5831, %r5830;
	min.s32 	%r8998, %r8986, %r5832;
$L__BB3_1472:
	st.shared.u32 	[%r7+16380], %r8998;
	@%p1 bra 	$L__BB3_1474;
	ld.shared.u32 	%r5833, [%r5+20440];
	ld.shared.u32 	%r5834, [%r9+12480];
	add.s32 	%r5835, %r5834, %r5833;
	min.s32 	%r8999, %r8987, %r5835;
	bra.uni 	$L__BB3_1475;
$L__BB3_1474:
	ld.shared.u32 	%r5836, [%r6+20440];
	ld.shared.u32 	%r5837, [%r8+12480];
	add.s32 	%r5838, %r5837, %r5836;
	min.s32 	%r8999, %r8987, %r5838;
$L__BB3_1475:
	st.shared.u32 	[%r7+20280], %r8999;
	@%p1 bra 	$L__BB3_1477;
	ld.shared.u32 	%r5839, [%r5+20440];
	ld.shared.u32 	%r5840, [%r9+12636];
	add.s32 	%r5841, %r5840, %r5839;
	min.s32 	%r9000, %r8988, %r5841;
	bra.uni 	$L__BB3_1478;
$L__BB3_1477:
	ld.shared.u32 	%r5842, [%r6+20440];
	ld.shared.u32 	%r5843, [%r8+12636];
	add.s32 	%r5844, %r5843, %r5842;
	min.s32 	%r9000, %r8988, %r5844;
$L__BB3_1478:
	st.shared.u32 	[%r7+20436], %r9000;
	@%p1 bra 	$L__BB3_1480;
	ld.shared.u32 	%r5845, [%r5+164];
	ld.shared.u32 	%r5846, [%r9+12792];
	add.s32 	%r5847, %r5846, %r5845;
	min.s32 	%r9001, %r8989, %r5847;
	bra.uni 	$L__BB3_1481;
$L__BB3_1480:
	ld.shared.u32 	%r5848, [%r6+164];
	ld.shared.u32 	%r5849, [%r8+12792];
	add.s32 	%r5850, %r5849, %r5848;
	min.s32 	%r9001, %r8989, %r5850;
$L__BB3_1481:
	st.shared.u32 	[%r7], %r9001;
	@%p1 bra 	$L__BB3_1483;
	ld.shared.u32 	%r5851, [%r5+164];
	ld.shared.u32 	%r5852, [%r9+12948];
	add.s32 	%r5853, %r5852, %r5851;
	min.s32 	%r9002, %r8990, %r5853;
	bra.uni 	$L__BB3_1484;
$L__BB3_1483:
	ld.shared.u32 	%r5854, [%r6+164];
	ld.shared.u32 	%r5855, [%r8+12948];
	add.s32 	%r5856, %r5855, %r5854;
	min.s32 	%r9002, %r8990, %r5856;
$L__BB3_1484:
	st.shared.u32 	[%r7+156], %r9002;
	@%p1 bra 	$L__BB3_1486;
	ld.shared.u32 	%r5857, [%r5+4220];
	ld.shared.u32 	%r5858, [%r9+12792];
	add.s32 	%r5859, %r5858, %r5857;
	min.s32 	%r9003, %r8991, %r5859;
	bra.uni 	$L__BB3_1487;
$L__BB3_1486:
	ld.shared.u32 	%r5860, [%r6+4220];
	ld.shared.u32 	%r5861, [%r8+12792];
	add.s32 	%r5862, %r5861, %r5860;
	min.s32 	%r9003, %r8991, %r5862;
$L__BB3_1487:
	st.shared.u32 	[%r7+4056], %r9003;
	@%p1 bra 	$L__BB3_1489;
	ld.shared.u32 	%r5863, [%r5+4220];
	ld.shared.u32 	%r5864, [%r9+12948];
	add.s32 	%r5865, %r5864, %r5863;
	min.s32 	%r9004, %r8992, %r5865;
	bra.uni 	$L__BB3_1490;
$L__BB3_1489:
	ld.shared.u32 	%r5866, [%r6+4220];
	ld.shared.u32 	%r5867, [%r8+12948];
	add.s32 	%r5868, %r5867, %r5866;
	min.s32 	%r9004, %r8992, %r5868;
$L__BB3_1490:
	st.shared.u32 	[%r7+4212], %r9004;
	@%p1 bra 	$L__BB3_1492;
	ld.shared.u32 	%r5869, [%r5+8276];
	ld.shared.u32 	%r5870, [%r9+12792];
	add.s32 	%r5871, %r5870, %r5869;
	min.s32 	%r9005, %r8993, %r5871;
	bra.uni 	$L__BB3_1493;
$L__BB3_1492:
	ld.shared.u32 	%r5872, [%r6+8276];
	ld.shared.u32 	%r5873, [%r8+12792];
	add.s32 	%r5874, %r5873, %r5872;
	min.s32 	%r9005, %r8993, %r5874;
$L__BB3_1493:
	st.shared.u32 	[%r7+8112], %r9005;
	@%p1 bra 	$L__BB3_1495;
	ld.shared.u32 	%r5875, [%r5+8276];
	ld.shared.u32 	%r5876, [%r9+12948];
	add.s32 	%r5877, %r5876, %r5875;
	min.s32 	%r9006, %r8994, %r5877;
	bra.uni 	$L__BB3_1496;
$L__BB3_1495:
	ld.shared.u32 	%r5878, [%r6+8276];
	ld.shared.u32 	%r5879, [%r8+12948];
	add.s32 	%r5880, %r5879, %r5878;
	min.s32 	%r9006, %r8994, %r5880;
$L__BB3_1496:
	st.shared.u32 	[%r7+8268], %r9006;
	@%p1 bra 	$L__BB3_1498;
	ld.shared.u32 	%r5881, [%r5+12332];
	ld.shared.u32 	%r5882, [%r9+12792];
	add.s32 	%r5883, %r5882, %r5881;
	min.s32 	%r9007, %r8995, %r5883;
	bra.uni 	$L__BB3_1499;
$L__BB3_1498:
	ld.shared.u32 	%r5884, [%r6+12332];
	ld.shared.u32 	%r5885, [%r8+12792];
	add.s32 	%r5886, %r5885, %r5884;
	min.s32 	%r9007, %r8995, %r5886;
$L__BB3_1499:
	st.shared.u32 	[%r7+12168], %r9007;
	@%p1 bra 	$L__BB3_1501;
	ld.shared.u32 	%r5887, [%r5+12332];
	ld.shared.u32 	%r5888, [%r9+12948];
	add.s32 	%r5889, %r5888, %r5887;
	min.s32 	%r9008, %r8996, %r5889;
	bra.uni 	$L__BB3_1502;
$L__BB3_1501:
	ld.shared.u32 	%r5890, [%r6+12332];
	ld.shared.u32 	%r5891, [%r8+12948];
	add.s32 	%r5892, %r5891, %r5890;
	min.s32 	%r9008, %r8996, %r5892;
$L__BB3_1502:
	st.shared.u32 	[%r7+12324], %r9008;
	@%p1 bra 	$L__BB3_1504;
	ld.shared.u32 	%r5893, [%r5+16388];
	ld.shared.u32 	%r5894, [%r9+12792];
	add.s32 	%r5895, %r5894, %r5893;
	min.s32 	%r9009, %r8997, %r5895;
	bra.uni 	$L__BB3_1505;
$L__BB3_1504:
	ld.shared.u32 	%r5896, [%r6+16388];
	ld.shared.u32 	%r5897, [%r8+12792];
	add.s32 	%r5898, %r5897, %r5896;
	min.s32 	%r9009, %r8997, %r5898;
$L__BB3_1505:
	st.shared.u32 	[%r7+16224], %r9009;
	@%p1 bra 	$L__BB3_1507;
	ld.shared.u32 	%r5899, [%r5+16388];
	ld.shared.u32 	%r5900, [%r9+12948];
	add.s32 	%r5901, %r5900, %r5899;
	min.s32 	%r9010, %r8998, %r5901;
	bra.uni 	$L__BB3_1508;
$L__BB3_1507:
	ld.shared.u32 	%r5902, [%r6+16388];
	ld.shared.u32 	%r5903, [%r8+12948];
	add.s32 	%r5904, %r5903, %r5902;
	min.s32 	%r9010, %r8998, %r5904;
$L__BB3_1508:
	st.shared.u32 	[%r7+16380], %r9010;
	@%p1 bra 	$L__BB3_1510;
	ld.shared.u32 	%r5905, [%r5+20444];
	ld.shared.u32 	%r5906, [%r9+12792];
	add.s32 	%r5907, %r5906, %r5905;
	min.s32 	%r9011, %r8999, %r5907;
	bra.uni 	$L__BB3_1511;
$L__BB3_1510:
	ld.shared.u32 	%r5908, [%r6+20444];
	ld.shared.u32 	%r5909, [%r8+12792];
	add.s32 	%r5910, %r5909, %r5908;
	min.s32 	%r9011, %r8999, %r5910;
$L__BB3_1511:
	st.shared.u32 	[%r7+20280], %r9011;
	@%p1 bra 	$L__BB3_1513;
	ld.shared.u32 	%r5911, [%r5+20444];
	ld.shared.u32 	%r5912, [%r9+12948];
	add.s32 	%r5913, %r5912, %r5911;
	min.s32 	%r9012, %r9000, %r5913;
	bra.uni 	$L__BB3_1514;
$L__BB3_1513:
	ld.shared.u32 	%r5914, [%r6+20444];
	ld.shared.u32 	%r5915, [%r8+12948];
	add.s32 	%r5916, %r5915, %r5914;
	min.s32 	%r9012, %r9000, %r5916;
$L__BB3_1514:
	st.shared.u32 	[%r7+20436], %r9012;
	@%p1 bra 	$L__BB3_1516;
	ld.shared.u32 	%r5917, [%r5+168];
	ld.shared.u32 	%r5918, [%r9+13104];
	add.s32 	%r5919, %r5918, %r5917;
	min.s32 	%r9013, %r9001, %r5919;
	bra.uni 	$L__BB3_1517;
$L__BB3_1516:
	ld.shared.u32 	%r5920, [%r6+168];
	ld.shared.u32 	%r5921, [%r8+13104];
	add.s32 	%r5922, %r5921, %r5920;
	min.s32 	%r9013, %r9001, %r5922;
$L__BB3_1517:
	st.shared.u32 	[%r7], %r9013;
	@%p1 bra 	$L__BB3_1519;
	ld.shared.u32 	%r5923, [%r5+168];
	ld.shared.u32 	%r5924, [%r9+13260];
	add.s32 	%r5925, %r5924, %r5923;
	min.s32 	%r9014, %r9002, %r5925;
	bra.uni 	$L__BB3_1520;
$L__BB3_1519:
	ld.shared.u32 	%r5926, [%r6+168];
	ld.shared.u32 	%r5927, [%r8+13260];
	add.s32 	%r5928, %r5927, %r5926;
	min.s32 	%r9014, %r9002, %r5928;
$L__BB3_1520:
	st.shared.u32 	[%r7+156], %r9014;
	@%p1 bra 	$L__BB3_1522;
	ld.shared.u32 	%r5929, [%r5+4224];
	ld.shared.u32 	%r5930, [%r9+13104];
	add.s32 	%r5931, %r5930, %r5929;
	min.s32 	%r9015, %r9003, %r5931;
	bra.uni 	$L__BB3_1523;
$L__BB3_1522:
	ld.shared.u32 	%r5932, [%r6+4224];
	ld.shared.u32 	%r5933, [%r8+13104];
	add.s32 	%r5934, %r5933, %r5932;
	min.s32 	%r9015, %r9003, %r5934;
$L__BB3_1523:
	st.shared.u32 	[%r7+4056], %r9015;
	@%p1 bra 	$L__BB3_1525;
	ld.shared.u32 	%r5935, [%r5+4224];
	ld.shared.u32 	%r5936, [%r9+13260];
	add.s32 	%r5937, %r5936, %r5935;
	min.s32 	%r9016, %r9004, %r5937;
	bra.uni 	$L__BB3_1526;
$L__BB3_1525:
	ld.shared.u32 	%r5938, [%r6+4224];
	ld.shared.u32 	%r5939, [%r8+13260];
	add.s32 	%r5940, %r5939, %r5938;
	min.s32 	%r9016, %r9004, %r5940;
$L__BB3_1526:
	st.shared.u32 	[%r7+4212], %r9016;
	@%p1 bra 	$L__BB3_1528;
	ld.shared.u32 	%r5941, [%r5+8280];
	ld.shared.u32 	%r5942, [%r9+13104];
	add.s32 	%r5943, %r5942, %r5941;
	min.s32 	%r9017, %r9005, %r5943;
	bra.uni 	$L__BB3_1529;
$L__BB3_1528:
	ld.shared.u32 	%r5944, [%r6+8280];
	ld.shared.u32 	%r5945, [%r8+13104];
	add.s32 	%r5946, %r5945, %r5944;
	min.s32 	%r9017, %r9005, %r5946;
$L__BB3_1529:
	st.shared.u32 	[%r7+8112], %r9017;
	@%p1 bra 	$L__BB3_1531;
	ld.shared.u32 	%r5947, [%r5+8280];
	ld.shared.u32 	%r5948, [%r9+13260];
	add.s32 	%r5949, %r5948, %r5947;
	min.s32 	%r9018, %r9006, %r5949;
	bra.uni 	$L__BB3_1532;
$L__BB3_1531:
	ld.shared.u32 	%r5950, [%r6+8280];
	ld.shared.u32 	%r5951, [%r8+13260];
	add.s32 	%r5952, %r5951, %r5950;
	min.s32 	%r9018, %r9006, %r5952;
$L__BB3_1532:
	st.shared.u32 	[%r7+8268], %r9018;
	@%p1 bra 	$L__BB3_1534;
	ld.shared.u32 	%r5953, [%r5+12336];
	ld.shared.u32 	%r5954, [%r9+13104];
	add.s32 	%r5955, %r5954, %r5953;
	min.s32 	%r9019, %r9007, %r5955;
	bra.uni 	$L__BB3_1535;
$L__BB3_1534:
	ld.shared.u32 	%r5956, [%r6+12336];
	ld.shared.u32 	%r5957, [%r8+13104];
	add.s32 	%r5958, %r5957, %r5956;
	min.s32 	%r9019, %r9007, %r5958;
$L__BB3_1535:
	st.shared.u32 	[%r7+12168], %r9019;
	@%p1 bra 	$L__BB3_1537;
	ld.shared.u32 	%r5959, [%r5+12336];
	ld.shared.u32 	%r5960, [%r9+13260];
	add.s32 	%r5961, %r5960, %r5959;
	min.s32 	%r9020, %r9008, %r5961;
	bra.uni 	$L__BB3_1538;
$L__BB3_1537:
	ld.shared.u32 	%r5962, [%r6+12336];
	ld.shared.u32 	%r5963, [%r8+13260];
	add.s32 	%r5964, %r5963, %r5962;
	min.s32 	%r9020, %r9008, %r5964;
$L__BB3_1538:
	st.shared.u32 	[%r7+12324], %r9020;
	@%p1 bra 	$L__BB3_1540;
	ld.shared.u32 	%r5965, [%r5+16392];
	ld.shared.u32 	%r5966, [%r9+13104];
	add.s32 	%r5967, %r5966, %r5965;
	min.s32 	%r9021, %r9009, %r5967;
	bra.uni 	$L__BB3_1541;
$L__BB3_1540:
	ld.shared.u32 	%r5968, [%r6+16392];
	ld.shared.u32 	%r5969, [%r8+13104];
	add.s32 	%r5970, %r5969, %r5968;
	min.s32 	%r9021, %r9009, %r5970;
$L__BB3_1541:
	st.shared.u32 	[%r7+16224], %r9021;
	@%p1 bra 	$L__BB3_1543;
	ld.shared.u32 	%r5971, [%r5+16392];
	ld.shared.u32 	%r5972, [%r9+13260];
	add.s32 	%r5973, %r5972, %r5971;
	min.s32 	%r9022, %r9010, %r5973;
	bra.uni 	$L__BB3_1544;
$L__BB3_1543:
	ld.shared.u32 	%r5974, [%r6+16392];
	ld.shared.u32 	%r5975, [%r8+13260];
	add.s32 	%r5976, %r5975, %r5974;
	min.s32 	%r9022, %r9010, %r5976;
$L__BB3_1544:
	st.shared.u32 	[%r7+16380], %r9022;
	@%p1 bra 	$L__BB3_1546;
	ld.shared.u32 	%r5977, [%r5+20448];
	ld.shared.u32 	%r5978, [%r9+13104];
	add.s32 	%r5979, %r5978, %r5977;
	min.s32 	%r9023, %r9011, %r5979;
	bra.uni 	$L__BB3_1547;
$L__BB3_1546:
	ld.shared.u32 	%r5980, [%r6+20448];
	ld.shared.u32 	%r5981, [%r8+13104];
	add.s32 	%r5982, %r5981, %r5980;
	min.s32 	%r9023, %r9011, %r5982;
$L__BB3_1547:
	st.shared.u32 	[%r7+20280], %r9023;
	@%p1 bra 	$L__BB3_1549;
	ld.shared.u32 	%r5983, [%r5+20448];
	ld.shared.u32 	%r5984, [%r9+13260];
	add.s32 	%r5985, %r5984, %r5983;
	min.s32 	%r9024, %r9012, %r5985;
	bra.uni 	$L__BB3_1550;
$L__BB3_1549:
	ld.shared.u32 	%r5986, [%r6+20448];
	ld.shared.u32 	%r5987, [%r8+13260];
	add.s32 	%r5988, %r5987, %r5986;
	min.s32 	%r9024, %r9012, %r5988;
$L__BB3_1550:
	st.shared.u32 	[%r7+20436], %r9024;
	@%p1 bra 	$L__BB3_1552;
	ld.shared.u32 	%r5989, [%r5+172];
	ld.shared.u32 	%r5990, [%r9+13416];
	add.s32 	%r5991, %r5990, %r5989;
	min.s32 	%r9025, %r9013, %r5991;
	bra.uni 	$L__BB3_1553;
$L__BB3_1552:
	ld.shared.u32 	%r5992, [%r6+172];
	ld.shared.u32 	%r5993, [%r8+13416];
	add.s32 	%r5994, %r5993, %r5992;
	min.s32 	%r9025, %r9013, %r5994;
$L__BB3_1553:
	st.shared.u32 	[%r7], %r9025;
	@%p1 bra 	$L__BB3_1555;
	ld.shared.u32 	%r5995, [%r5+172];
	ld.shared.u32 	%r5996, [%r9+13572];
	add.s32 	%r5997, %r5996, %r5995;
	min.s32 	%r9026, %r9014, %r5997;
	bra.uni 	$L__BB3_1556;
$L__BB3_1555:
	ld.shared.u32 	%r5998, [%r6+172];
	ld.shared.u32 	%r5999, [%r8+13572];
	add.s32 	%r6000, %r5999, %r5998;
	min.s32 	%r9026, %r9014, %r6000;
$L__BB3_1556:
	st.shared.u32 	[%r7+156], %r9026;
	@%p1 bra 	$L__BB3_1558;
	ld.shared.u32 	%r6001, [%r5+4228];
	ld.shared.u32 	%r6002, [%r9+13416];
	add.s32 	%r6003, %r6002, %r6001;
	min.s32 	%r9027, %r9015, %r6003;
	bra.uni 	$L__BB3_1559;
$L__BB3_1558:
	ld.shared.u32 	%r6004, [%r6+4228];
	ld.shared.u32 	%r6005, [%r8+13416];
	add.s32 	%r6006, %r6005, %r6004;
	min.s32 	%r9027, %r9015, %r6006;
$L__BB3_1559:
	st.shared.u32 	[%r7+4056], %r9027;
	@%p1 bra 	$L__BB3_1561;
	ld.shared.u32 	%r6007, [%r5+4228];
	ld.shared.u32 	%r6008, [%r9+13572];
	add.s32 	%r6009, %r6008, %r6007;
	min.s32 	%r9028, %r9016, %r6009;
	bra.uni 	$L__BB3_1562;
$L__BB3_1561:
	ld.shared.u32 	%r6010, [%r6+4228];
	ld.shared.u32 	%r6011, [%r8+13572];
	add.s32 	%r6012, %r6011, %r6010;
	min.s32 	%r9028, %r9016, %r6012;
$L__BB3_1562:
	st.shared.u32 	[%r7+4212], %r9028;
	@%p1 bra 	$L__BB3_1564;
	ld.shared.u32 	%r6013, [%r5+8284];
	ld.shared.u32 	%r6014, [%r9+13416];
	add.s32 	%r6015, %r6014, %r6013;
	min.s32 	%r9029, %r9017, %r6015;
	bra.uni 	$L__BB3_1565;
$L__BB3_1564:
	ld.shared.u32 	%r6016, [%r6+8284];
	ld.shared.u32 	%r6017, [%r8+13416];
	add.s32 	%r6018, %r6017, %r6016;
	min.s32 	%r9029, %r9017, %r6018;
$L__BB3_1565:
	st.shared.u32 	[%r7+8112], %r9029;
	@%p1 bra 	$L__BB3_1567;
	ld.shared.u32 	%r6019, [%r5+8284];
	ld.shared.u32 	%r6020, [%r9+13572];
	add.s32 	%r6021, %r6020, %r6019;
	min.s32 	%r9030, %r9018, %r6021;
	bra.uni 	$L__BB3_1568;
$L__BB3_1567:
	ld.shared.u32 	%r6022, [%r6+8284];
	ld.shared.u32 	%r6023, [%r8+13572];
	add.s32 	%r6024, %r6023, %r6022;
	min.s32 	%r9030, %r9018, %r6024;
$L__BB3_1568:
	st.shared.u32 	[%r7+8268], %r9030;
	@%p1 bra 	$L__BB3_1570;
	ld.shared.u32 	%r6025, [%r5+12340];
	ld.shared.u32 	%r6026, [%r9+13416];
	add.s32 	%r6027, %r6026, %r6025;
	min.s32 	%r9031, %r9019, %r6027;
	bra.uni 	$L__BB3_1571;
$L__BB3_1570:
	ld.shared.u32 	%r6028, [%r6+12340];
	ld.shared.u32 	%r6029, [%r8+13416];
	add.s32 	%r6030, %r6029, %r6028;
	min.s32 	%r9031, %r9019, %r6030;
$L__BB3_1571:
	st.shared.u32 	[%r7+12168], %r9031;
	@%p1 bra 	$L__BB3_1573;
	ld.shared.u32 	%r6031, [%r5+12340];
	ld.shared.u32 	%r6032, [%r9+13572];
	add.s32 	%r6033, %r6032, %r6031;
	min.s32 	%r9032, %r9020, %r6033;
	bra.uni 	$L__BB3_1574;
$L__BB3_1573:
	ld.shared.u32 	%r6034, [%r6+12340];
	ld.shared.u32 	%r6035, [%r8+13572];
	add.s32 	%r6036, %r6035, %r6034;
	min.s32 	%r9032, %r9020, %r6036;
$L__BB3_1574:
	st.shared.u32 	[%r7+12324], %r9032;
	@%p1 bra 	$L__BB3_1576;
	ld.shared.u32 	%r6037, [%r5+16396];
	ld.shared.u32 	%r6038, [%r9+13416];
	add.s32 	%r6039, %r6038, %r6037;
	min.s32 	%r9033, %r9021, %r6039;
	bra.uni 	$L__BB3_1577;
$L__BB3_1576:
	ld.shared.u32 	%r6040, [%r6+16396];
	ld.shared.u32 	%r6041, [%r8+13416];
	add.s32 	%r6042, %r6041, %r6040;
	min.s32 	%r9033, %r9021, %r6042;
$L__BB3_1577:
	st.shared.u32 	[%r7+16224], %r9033;
	@%p1 bra 	$L__BB3_1579;
	ld.shared.u32 	%r6043, [%r5+16396];
	ld.shared.u32 	%r6044, [%r9+13572];
	add.s32 	%r6045, %r6044, %r6043;
	min.s32 	%r9034, %r9022, %r6045;
	bra.uni 	$L__BB3_1580;
$L__BB3_1579:
	ld.shared.u32 	%r6046, [%r6+16396];
	ld.shared.u32 	%r6047, [%r8+13572];
	add.s32 	%r6048, %r6047, %r6046;
	min.s32 	%r9034, %r9022, %r6048;
$L__BB3_1580:
	st.shared.u32 	[%r7+16380], %r9034;
	@%p1 bra 	$L__BB3_1582;
	ld.shared.u32 	%r6049, [%r5+20452];
	ld.shared.u32 	%r6050, [%r9+13416];
	add.s32 	%r6051, %r6050, %r6049;
	min.s32 	%r9035, %r9023, %r6051;
	bra.uni 	$L__BB3_1583;
$L__BB3_1582:
	ld.shared.u32 	%r6052, [%r6+20452];
	ld.shared.u32 	%r6053, [%r8+13416];
	add.s32 	%r6054, %r6053, %r6052;
	min.s32 	%r9035, %r9023, %r6054;
$L__BB3_1583:
	st.shared.u32 	[%r7+20280], %r9035;
	@%p1 bra 	$L__BB3_1585;
	ld.shared.u32 	%r6055, [%r5+20452];
	ld.shared.u32 	%r6056, [%r9+13572];
	add.s32 	%r6057, %r6056, %r6055;
	min.s32 	%r9036, %r9024, %r6057;
	bra.uni 	$L__BB3_1586;
$L__BB3_1585:
	ld.shared.u32 	%r6058, [%r6+20452];
	ld.shared.u32 	%r6059, [%r8+13572];
	add.s32 	%r6060, %r6059, %r6058;
	min.s32 	%r9036, %r9024, %r6060;
$L__BB3_1586:
	st.shared.u32 	[%r7+20436], %r9036;
	@%p1 bra 	$L__BB3_1588;
	ld.shared.u32 	%r6061, [%r5+176];
	ld.shared.u32 	%r6062, [%r9+13728];
	add.s32 	%r6063, %r6062, %r6061;
	min.s32 	%r9037, %r9025, %r6063;
	bra.uni 	$L__BB3_1589;
$L__BB3_1588:
	ld.shared.u32 	%r6064, [%r6+176];
	ld.shared.u32 	%r6065, [%r8+13728];
	add.s32 	%r6066, %r6065, %r6064;
	min.s32 	%r9037, %r9025, %r6066;
$L__BB3_1589:
	st.shared.u32 	[%r7], %r9037;
	@%p1 bra 	$L__BB3_1591;
	ld.shared.u32 	%r6067, [%r5+176];
	ld.shared.u32 	%r6068, [%r9+13884];
	add.s32 	%r6069, %r6068, %r6067;
	min.s32 	%r9038, %r9026, %r6069;
	bra.uni 	$L__BB3_1592;
$L__BB3_1591:
	ld.shared.u32 	%r6070, [%r6+176];
	ld.shared.u32 	%r6071, [%r8+13884];
	add.s32 	%r6072, %r6071, %r6070;
	min.s32 	%r9038, %r9026, %r6072;
$L__BB3_1592:
	st.shared.u32 	[%r7+156], %r9038;
	@%p1 bra 	$L__BB3_1594;
	ld.shared.u32 	%r6073, [%r5+4232];
	ld.shared.u32 	%r6074, [%r9+13728];
	add.s32 	%r6075, %r6074, %r6073;
	min.s32 	%r9039, %r9027, %r6075;
	bra.uni 	$L__BB3_1595;
$L__BB3_1594:
	ld.shared.u32 	%r6076, [%r6+4232];
	ld.shared.u32 	%r6077, [%r8+13728];
	add.s32 	%r6078, %r6077, %r6076;
	min.s32 	%r9039, %r9027, %r6078;
$L__BB3_1595:
	st.shared.u32 	[%r7+4056], %r9039;
	@%p1 bra 	$L__BB3_1597;
	ld.shared.u32 	%r6079, [%r5+4232];
	ld.shared.u32 	%r6080, [%r9+13884];
	add.s32 	%r6081, %r6080, %r6079;
	min.s32 	%r9040, %r9028, %r6081;
	bra.uni 	$L__BB3_1598;
$L__BB3_1597:
	ld.shared.u32 	%r6082, [%r6+4232];
	ld.shared.u32 	%r6083, [%r8+13884];
	add.s32 	%r6084, %r6083, %r6082;
	min.s32 	%r9040, %r9028, %r6084;
$L__BB3_1598:
	st.shared.u32 	[%r7+4212], %r9040;
	@%p1 bra 	$L__BB3_1600;
	ld.shared.u32 	%r6085, [%r5+8288];
	ld.shared.u32 	%r6086, [%r9+13728];
	add.s32 	%r6087, %r6086, %r6085;
	min.s32 	%r9041, %r9029, %r6087;
	bra.uni 	$L__BB3_1601;
$L__BB3_1600:
	ld.shared.u32 	%r6088, [%r6+8288];
	ld.shared.u32 	%r6089, [%r8+13728];
	add.s32 	%r6090, %r6089, %r6088;
	min.s32 	%r9041, %r9029, %r6090;
$L__BB3_1601:
	st.shared.u32 	[%r7+8112], %r9041;
	@%p1 bra 	$L__BB3_1603;
	ld.shared.u32 	%r6091, [%r5+8288];
	ld.shared.u32 	%r6092, [%r9+13884];
	add.s32 	%r6093, %r6092, %r6091;
	min.s32 	%r9042, %r9030, %r6093;
	bra.uni 	$L__BB3_1604;
$L__BB3_1603:
	ld.shared.u32 	%r6094, [%r6+8288];
	ld.shared.u32 	%r6095, [%r8+13884];
	add.s32 	%r6096, %r6095, %r6094;
	min.s32 	%r9042, %r9030, %r6096;
$L__BB3_1604:
	st.shared.u32 	[%r7+8268], %r9042;
	@%p1 bra 	$L__BB3_1606;
	ld.shared.u32 	%r6097, [%r5+12344];
	ld.shared.u32 	%r6098, [%r9+13728];
	add.s32 	%r6099, %r6098, %r6097;
	min.s32 	%r9043, %r9031, %r6099;
	bra.uni 	$L__BB3_1607;
$L__BB3_1606:
	ld.shared.u32 	%r6100, [%r6+12344];
	ld.shared.u32 	%r6101, [%r8+13728];
	add.s32 	%r6102, %r6101, %r6100;
	min.s32 	%r9043, %r9031, %r6102;
$L__BB3_1607:
	st.shared.u32 	[%r7+12168], %r9043;
	@%p1 bra 	$L__BB3_1609;
	ld.shared.u32 	%r6103, [%r5+12344];
	ld.shared.u32 	%r6104, [%r9+13884];
	add.s32 	%r6105, %r6104, %r6103;
	min.s32 	%r9044, %r9032, %r6105;
	bra.uni 	$L__BB3_1610;
$L__BB3_1609:
	ld.shared.u32 	%r6106, [%r6+12344];
	ld.shared.u32 	%r6107, [%r8+13884];
	add.s32 	%r6108, %r6107, %r6106;
	min.s32 	%r9044, %r9032, %r6108;
$L__BB3_1610:
	st.shared.u32 	[%r7+12324], %r9044;
	@%p1 bra 	$L__BB3_1612;
	ld.shared.u32 	%r6109, [%r5+16400];
	ld.shared.u32 	%r6110, [%r9+13728];
	add.s32 	%r6111, %r6110, %r6109;
	min.s32 	%r9045, %r9033, %r6111;
	bra.uni 	$L__BB3_1613;
$L__BB3_1612:
	ld.shared.u32 	%r6112, [%r6+16400];
	ld.shared.u32 	%r6113, [%r8+13728];
	add.s32 	%r6114, %r6113, %r6112;
	min.s32 	%r9045, %r9033, %r6114;
$L__BB3_1613:
	st.shared.u32 	[%r7+16224], %r9045;
	@%p1 bra 	$L__BB3_1615;
	ld.shared.u32 	%r6115, [%r5+16400];
	ld.shared.u32 	%r6116, [%r9+13884];
	add.s32 	%r6117, %r6116, %r6115;
	min.s32 	%r9046, %r9034, %r6117;
	bra.uni 	$L__BB3_1616;
$L__BB3_1615:
	ld.shared.u32 	%r6118, [%r6+16400];
	ld.shared.u32 	%r6119, [%r8+13884];
	add.s32 	%r6120, %r6119, %r6118;
	min.s32 	%r9046, %r9034, %r6120;
$L__BB3_1616:
	st.shared.u32 	[%r7+16380], %r9046;
	@%p1 bra 	$L__BB3_1618;
	ld.shared.u32 	%r6121, [%r5+20456];
	ld.shared.u32 	%r6122, [%r9+13728];
	add.s32 	%r6123, %r6122, %r6121;
	min.s32 	%r9047, %r9035, %r6123;
	bra.uni 	$L__BB3_1619;
$L__BB3_1618:
	ld.shared.u32 	%r6124, [%r6+20456];
	ld.shared.u32 	%r6125, [%r8+13728];
	add.s32 	%r6126, %r6125, %r6124;
	min.s32 	%r9047, %r9035, %r6126;
$L__BB3_1619:
	st.shared.u32 	[%r7+20280], %r9047;
	@%p1 bra 	$L__BB3_1621;
	ld.shared.u32 	%r6127, [%r5+20456];
	ld.shared.u32 	%r6128, [%r9+13884];
	add.s32 	%r6129, %r6128, %r6127;
	min.s32 	%r9048, %r9036, %r6129;
	bra.uni 	$L__BB3_1622;
$L__BB3_1621:
	ld.shared.u32 	%r6130, [%r6+20456];
	ld.shared.u32 	%r6131, [%r8+13884];
	add.s32 	%r6132, %r6131, %r6130;
	min.s32 	%r9048, %r9036, %r6132;
$L__BB3_1622:
	st.shared.u32 	[%r7+20436], %r9048;
	@%p1 bra 	$L__BB3_1624;
	ld.shared.u32 	%r6133, [%r5+180];
	ld.shared.u32 	%r6134, [%r9+14040];
	add.s32 	%r6135, %r6134, %r6133;
	min.s32 	%r9049, %r9037, %r6135;
	bra.uni 	$L__BB3_1625;
$L__BB3_1624:
	ld.shared.u32 	%r6136, [%r6+180];
	ld.shared.u32 	%r6137, [%r8+14040];
	add.s32 	%r6138, %r6137, %r6136;
	min.s32 	%r9049, %r9037, %r6138;
$L__BB3_1625:
	st.shared.u32 	[%r7], %r9049;
	@%p1 bra 	$L__BB3_1627;
	ld.shared.u32 	%r6139, [%r5+180];
	ld.shared.u32 	%r6140, [%r9+14196];
	add.s32 	%r6141, %r6140, %r6139;
	min.s32 	%r9050, %r9038, %r6141;
	bra.uni 	$L__BB3_1628;
$L__BB3_1627:
	ld.shared.u32 	%r6142, [%r6+180];
	ld.shared.u32 	%r6143, [%r8+14196];
	add.s32 	%r6144, %r6143, %r6142;
	min.s32 	%r9050, %r9038, %r6144;
$L__BB3_1628:
	st.shared.u32 	[%r7+156], %r9050;
	@%p1 bra 	$L__BB3_1630;
	ld.shared.u32 	%r6145, [%r5+4236];
	ld.shared.u32 	%r6146, [%r9+14040];
	add.s32 	%r6147, %r6146, %r6145;
	min.s32 	%r9051, %r9039, %r6147;
	bra.uni 	$L__BB3_1631;
$L__BB3_1630:
	ld.shared.u32 	%r6148, [%r6+4236];
	ld.shared.u32 	%r6149, [%r8+14040];
	add.s32 	%r6150, %r6149, %r6148;
	min.s32 	%r9051, %r9039, %r6150;
$L__BB3_1631:
	st.shared.u32 	[%r7+4056], %r9051;
	@%p1 bra 	$L__BB3_1633;
	ld.shared.u32 	%r6151, [%r5+4236];
	ld.shared.u32 	%r6152, [%r9+14196];
	add.s32 	%r6153, %r6152, %r6151;
	min.s32 	%r9052, %r9040, %r6153;
	bra.uni 	$L__BB3_1634;
$L__BB3_1633:
	ld.shared.u32 	%r6154, [%r6+4236];
	ld.shared.u32 	%r6155, [%r8+14196];
	add.s32 	%r6156, %r6155, %r6154;
	min.s32 	%r9052, %r9040, %r6156;
$L__BB3_1634:
	st.shared.u32 	[%r7+4212], %r9052;
	@%p1 bra 	$L__BB3_1636;
	ld.shared.u32 	%r6157, [%r5+8292];
	ld.shared.u32 	%r6158, [%r9+14040];
	add.s32 	%r6159, %r6158, %r6157;
	min.s32 	%r9053, %r9041, %r6159;
	bra.uni 	$L__BB3_1637;
$L__BB3_1636:
	ld.shared.u32 	%r6160, [%r6+8292];
	ld.shared.u32 	%r6161, [%r8+14040];
	add.s32 	%r6162, %r6161, %r6160;
	min.s32 	%r9053, %r9041, %r6162;
$L__BB3_1637:
	st.shared.u32 	[%r7+8112], %r9053;
	@%p1 bra 	$L__BB3_1639;
	ld.shared.u32 	%r6163, [%r5+8292];
	ld.shared.u32 	%r6164, [%r9+14196];
	add.s32 	%r6165, %r6164, %r6163;
	min.s32 	%r9054, %r9042, %r6165;
	bra.uni 	$L__BB3_1640;
$L__BB3_1639:
	ld.shared.u32 	%r6166, [%r6+8292];
	ld.shared.u32 	%r6167, [%r8+14196];
	add.s32 	%r6168, %r6167, %r6166;
	min.s32 	%r9054, %r9042, %r6168;
$L__BB3_1640:
	st.shared.u32 	[%r7+8268], %r9054;
	@%p1 bra 	$L__BB3_1642;
	ld.shared.u32 	%r6169, [%r5+12348];
	ld.shared.u32 	%r6170, [%r9+14040];
	add.s32 	%r6171, %r6170, %r6169;
	min.s32 	%r9055, %r9043, %r6171;
	bra.uni 	$L__BB3_1643;
$L__BB3_1642:
	ld.shared.u32 	%r6172, [%r6+12348];
	ld.shared.u32 	%r6173, [%r8+14040];
	add.s32 	%r6174, %r6173, %r6172;
	min.s32 	%r9055, %r9043, %r6174;
$L__BB3_1643:
	st.shared.u32 	[%r7+12168], %r9055;
	@%p1 bra 	$L__BB3_1645;
	ld.shared.u32 	%r6175, [%r5+12348];
	ld.shared.u32 	%r6176, [%r9+14196];
	add.s32 	%r6177, %r6176, %r6175;
	min.s32 	%r9056, %r9044, %r6177;
	bra.uni 	$L__BB3_1646;
$L__BB3_1645:
	ld.shared.u32 	%r6178, [%r6+12348];
	ld.shared.u32 	%r6179, [%r8+14196];
	add.s32 	%r6180, %r6179, %r6178;
	min.s32 	%r9056, %r9044, %r6180;
$L__BB3_1646:
	st.shared.u32 	[%r7+12324], %r9056;
	@%p1 bra 	$L__BB3_1648;
	ld.shared.u32 	%r6181, [%r5+16404];
	ld.shared.u32 	%r6182, [%r9+14040];
	add.s32 	%r6183, %r6182, %r6181;
	min.s32 	%r9057, %r9045, %r6183;
	bra.uni 	$L__BB3_1649;
$L__BB3_1648:
	ld.shared.u32 	%r6184, [%r6+16404];
	ld.shared.u32 	%r6185, [%r8+14040];
	add.s32 	%r6186, %r6185, %r6184;
	min.s32 	%r9057, %r9045, %r6186;
$L__BB3_1649:
	st.shared.u32 	[%r7+16224], %r9057;
	@%p1 bra 	$L__BB3_1651;
	ld.shared.u32 	%r6187, [%r5+16404];
	ld.shared.u32 	%r6188, [%r9+14196];
	add.s32 	%r6189, %r6188, %r6187;
	min.s32 	%r9058, %r9046, %r6189;
	bra.uni 	$L__BB3_1652;
$L__BB3_1651:
	ld.shared.u32 	%r6190, [%r6+16404];
	ld.shared.u32 	%r6191, [%r8+14196];
	add.s32 	%r6192, %r6191, %r6190;
	min.s32 	%r9058, %r9046, %r6192;
$L__BB3_1652:
	st.shared.u32 	[%r7+16380], %r9058;
	@%p1 bra 	$L__BB3_1654;
	ld.shared.u32 	%r6193, [%r5+20460];
	ld.shared.u32 	%r6194, [%r9+14040];
	add.s32 	%r6195, %r6194, %r6193;
	min.s32 	%r9059, %r9047, %r6195;
	bra.uni 	$L__BB3_1655;
$L__BB3_1654:
	ld.shared.u32 	%r6196, [%r6+20460];
	ld.shared.u32 	%r6197, [%r8+14040];
	add.s32 	%r6198, %r6197, %r6196;
	min.s32 	%r9059, %r9047, %r6198;
$L__BB3_1655:
	st.shared.u32 	[%r7+20280], %r9059;
	@%p1 bra 	$L__BB3_1657;
	ld.shared.u32 	%r6199, [%r5+20460];
	ld.shared.u32 	%r6200, [%r9+14196];
	add.s32 	%r6201, %r6200, %r6199;
	min.s32 	%r9060, %r9048, %r6201;
	bra.uni 	$L__BB3_1658;
$L__BB3_1657:
	ld.shared.u32 	%r6202, [%r6+20460];
	ld.shared.u32 	%r6203, [%r8+14196];
	add.s32 	%r6204, %r6203, %r6202;
	min.s32 	%r9060, %r9048, %r6204;
$L__BB3_1658:
	st.shared.u32 	[%r7+20436], %r9060;
	@%p1 bra 	$L__BB3_1660;
	ld.shared.u32 	%r6205, [%r5+184];
	ld.shared.u32 	%r6206, [%r9+14352];
	add.s32 	%r6207, %r6206, %r6205;
	min.s32 	%r9061, %r9049, %r6207;
	bra.uni 	$L__BB3_1661;
$L__BB3_1660:
	ld.shared.u32 	%r6208, [%r6+184];
	ld.shared.u32 	%r6209, [%r8+14352];
	add.s32 	%r6210, %r6209, %r6208;
	min.s32 	%r9061, %r9049, %r6210;
$L__BB3_1661:
	st.shared.u32 	[%r7], %r9061;
	@%p1 bra 	$L__BB3_1663;
	ld.shared.u32 	%r6211, [%r5+184];
	ld.shared.u32 	%r6212, [%r9+14508];
	add.s32 	%r6213, %r6212, %r6211;
	min.s32 	%r9062, %r9050, %r6213;
	bra.uni 	$L__BB3_1664;
$L__BB3_1663:
	ld.shared.u32 	%r6214, [%r6+184];
	ld.shared.u32 	%r6215, [%r8+14508];
	add.s32 	%r6216, %r6215, %r6214;
	min.s32 	%r9062, %r9050, %r6216;
$L__BB3_1664:
	st.shared.u32 	[%r7+156], %r9062;
	@%p1 bra 	$L__BB3_1666;
	ld.shared.u32 	%r6217, [%r5+4240];
	ld.shared.u32 	%r6218, [%r9+14352];
	add.s32 	%r6219, %r6218, %r6217;
	min.s32 	%r9063, %r9051, %r6219;
	bra.uni 	$L__BB3_1667;
$L__BB3_1666:
	ld.shared.u32 	%r6220, [%r6+4240];
	ld.shared.u32 	%r6221, [%r8+14352];
	add.s32 	%r6222, %r6221, %r6220;
	min.s32 	%r9063, %r9051, %r6222;
$L__BB3_1667:
	st.shared.u32 	[%r7+4056], %r9063;
	@%p1 bra 	$L__BB3_1669;
	ld.shared.u32 	%r6223, [%r5+4240];
	ld.shared.u32 	%r6224, [%r9+14508];
	add.s32 	%r6225, %r6224, %r6223;
	min.s32 	%r9064, %r9052, %r6225;
	bra.uni 	$L__BB3_1670;
$L__BB3_1669:
	ld.shared.u32 	%r6226, [%r6+4240];
	ld.shared.u32 	%r6227, [%r8+14508];
	add.s32 	%r6228, %r6227, %r6226;
	min.s32 	%r9064, %r9052, %r6228;
$L__BB3_1670:
	st.shared.u32 	[%r7+4212], %r9064;
	@%p1 bra 	$L__BB3_1672;
	ld.shared.u32 	%r6229, [%r5+8296];
	ld.shared.u32 	%r6230, [%r9+14352];
	add.s32 	%r6231, %r6230, %r6229;
	min.s32 	%r9065, %r9053, %r6231;
	bra.uni 	$L__BB3_1673;
$L__BB3_1672:
	ld.shared.u32 	%r6232, [%r6+8296];
	ld.shared.u32 	%r6233, [%r8+14352];
	add.s32 	%r6234, %r6233, %r6232;
	min.s32 	%r9065, %r9053, %r6234;
$L__BB3_1673:
	st.shared.u32 	[%r7+8112], %r9065;
	@%p1 bra 	$L__BB3_1675;
	ld.shared.u32 	%r6235, [%r5+8296];
	ld.shared.u32 	%r6236, [%r9+14508];
	add.s32 	%r6237, %r6236, %r6235;
	min.s32 	%r9066, %r9054, %r6237;
	bra.uni 	$L__BB3_1676;
$L__BB3_1675:
	ld.shared.u32 	%r6238, [%r6+8296];
	ld.shared.u32 	%r6239, [%r8+14508];
	add.s32 	%r6240, %r6239, %r6238;
	min.s32 	%r9066, %r9054, %r6240;
$L__BB3_1676:
	st.shared.u32 	[%r7+8268], %r9066;
	@%p1 bra 	$L__BB3_1678;
	ld.shared.u32 	%r6241, [%r5+12352];
	ld.shared.u32 	%r6242, [%r9+14352];
	add.s32 	%r6243, %r6242, %r6241;
	min.s32 	%r9067, %r9055, %r6243;
	bra.uni 	$L__BB3_1679;
$L__BB3_1678:
	ld.shared.u32 	%r6244, [%r6+12352];
	ld.shared.u32 	%r6245, [%r8+14352];
	add.s32 	%r6246, %r6245, %r6244;
	min.s32 	%r9067, %r9055, %r6246;
$L__BB3_1679:
	st.shared.u32 	[%r7+12168], %r9067;
	@%p1 bra 	$L__BB3_1681;
	ld.shared.u32 	%r6247, [%r5+12352];
	ld.shared.u32 	%r6248, [%r9+14508];
	add.s32 	%r6249, %r6248, %r6247;
	min.s32 	%r9068, %r9056, %r6249;
	bra.uni 	$L__BB3_1682;
$L__BB3_1681:
	ld.shared.u32 	%r6250, [%r6+12352];
	ld.shared.u32 	%r6251, [%r8+14508];
	add.s32 	%r6252, %r6251, %r6250;
	min.s32 	%r9068, %r9056, %r6252;
$L__BB3_1682:
	st.shared.u32 	[%r7+12324], %r9068;
	@%p1 bra 	$L__BB3_1684;
	ld.shared.u32 	%r6253, [%r5+16408];
	ld.shared.u32 	%r6254, [%r9+14352];
	add.s32 	%r6255, %r6254, %r6253;
	min.s32 	%r9069, %r9057, %r6255;
	bra.uni 	$L__BB3_1685;
$L__BB3_1684:
	ld.shared.u32 	%r6256, [%r6+16408];
	ld.shared.u32 	%r6257, [%r8+14352];
	add.s32 	%r6258, %r6257, %r6256;
	min.s32 	%r9069, %r9057, %r6258;
$L__BB3_1685:
	st.shared.u32 	[%r7+16224], %r9069;
	@%p1 bra 	$L__BB3_1687;
	ld.shared.u32 	%r6259, [%r5+16408];
	ld.shared.u32 	%r6260, [%r9+14508];
	add.s32 	%r6261, %r6260, %r6259;
	min.s32 	%r9070, %r9058, %r6261;
	bra.uni 	$L__BB3_1688;
$L__BB3_1687:
	ld.shared.u32 	%r6262, [%r6+16408];
	ld.shared.u32 	%r6263, [%r8+14508];
	add.s32 	%r6264, %r6263, %r6262;
	min.s32 	%r9070, %r9058, %r6264;
$L__BB3_1688:
	st.shared.u32 	[%r7+16380], %r9070;
	@%p1 bra 	$L__BB3_1690;
	ld.shared.u32 	%r6265, [%r5+20464];
	ld.shared.u32 	%r6266, [%r9+14352];
	add.s32 	%r6267, %r6266, %r6265;
	min.s32 	%r9071, %r9059, %r6267;
	bra.uni 	$L__BB3_1691;
$L__BB3_1690:
	ld.shared.u32 	%r6268, [%r6+20464];
	ld.shared.u32 	%r6269, [%r8+14352];
	add.s32 	%r6270, %r6269, %r6268;
	min.s32 	%r9071, %r9059, %r6270;
$L__BB3_1691:
	st.shared.u32 	[%r7+20280], %r9071;
	@%p1 bra 	$L__BB3_1693;
	ld.shared.u32 	%r6271, [%r5+20464];
	ld.shared.u32 	%r6272, [%r9+14508];
	add.s32 	%r6273, %r6272, %r6271;
	min.s32 	%r9072, %r9060, %r6273;
	bra.uni 	$L__BB3_1694;
$L__BB3_1693:
	ld.shared.u32 	%r6274, [%r6+20464];
	ld.shared.u32 	%r6275, [%r8+14508];
	add.s32 	%r6276, %r6275, %r6274;
	min.s32 	%r9072, %r9060, %r6276;
$L__BB3_1694:
	st.shared.u32 	[%r7+20436], %r9072;
	@%p1 bra 	$L__BB3_1696;
	ld.shared.u32 	%r6277, [%r5+188];
	ld.shared.u32 	%r6278, [%r9+14664];
	add.s32 	%r6279, %r6278, %r6277;
	min.s32 	%r9073, %r9061, %r6279;
	bra.uni 	$L__BB3_1697;
$L__BB3_1696:
	ld.shared.u32 	%r6280, [%r6+188];
	ld.shared.u32 	%r6281, [%r8+14664];
	add.s32 	%r6282, %r6281, %r6280;
	min.s32 	%r9073, %r9061, %r6282;
$L__BB3_1697:
	st.shared.u32 	[%r7], %r9073;
	@%p1 bra 	$L__BB3_1699;
	ld.shared.u32 	%r6283, [%r5+188];
	ld.shared.u32 	%r6284, [%r9+14820];
	add.s32 	%r6285, %r6284, %r6283;
	min.s32 	%r9074, %r9062, %r6285;
	bra.uni 	$L__BB3_1700;
$L__BB3_1699:
	ld.shared.u32 	%r6286, [%r6+188];
	ld.shared.u32 	%r6287, [%r8+14820];
	add.s32 	%r6288, %r6287, %r6286;
	min.s32 	%r9074, %r9062, %r6288;
$L__BB3_1700:
	st.shared.u32 	[%r7+156], %r9074;
	@%p1 bra 	$L__BB3_1702;
	ld.shared.u32 	%r6289, [%r5+4244];
	ld.shared.u32 	%r6290, [%r9+14664];
	add.s32 	%r6291, %r6290, %r6289;
	min.s32 	%r9075, %r9063, %r6291;
	bra.uni 	$L__BB3_1703;
$L__BB3_1702:
	ld.shared.u32 	%r6292, [%r6+4244];
	ld.shared.u32 	%r6293, [%r8+14664];
	add.s32 	%r6294, %r6293, %r6292;
	min.s32 	%r9075, %r9063, %r6294;
$L__BB3_1703:
	st.shared.u32 	[%r7+4056], %r9075;
	@%p1 bra 	$L__BB3_1705;
	ld.shared.u32 	%r6295, [%r5+4244];
	ld.shared.u32 	%r6296, [%r9+14820];
	add.s32 	%r6297, %r6296, %r6295;
	min.s32 	%r9076, %r9064, %r6297;
	bra.uni 	$L__BB3_1706;
$L__BB3_1705:
	ld.shared.u32 	%r6298, [%r6+4244];
	ld.shared.u32 	%r6299, [%r8+14820];
	add.s32 	%r6300, %r6299, %r6298;
	min.s32 	%r9076, %r9064, %r6300;
$L__BB3_1706:
	st.shared.u32 	[%r7+4212], %r9076;
	@%p1 bra 	$L__BB3_1708;
	ld.shared.u32 	%r6301, [%r5+8300];
	ld.shared.u32 	%r6302, [%r9+14664];
	add.s32 	%r6303, %r6302, %r6301;
	min.s32 	%r9077, %r9065, %r6303;
	bra.uni 	$L__BB3_1709;
$L__BB3_1708:
	ld.shared.u32 	%r6304, [%r6+8300];
	ld.shared.u32 	%r6305, [%r8+14664];
	add.s32 	%r6306, %r6305, %r6304;
	min.s32 	%r9077, %r9065, %r6306;
$L__BB3_1709:
	st.shared.u32 	[%r7+8112], %r9077;
	@%p1 bra 	$L__BB3_1711;
	ld.shared.u32 	%r6307, [%r5+8300];
	ld.shared.u32 	%r6308, [%r9+14820];
	add.s32 	%r6309, %r6308, %r6307;
	min.s32 	%r9078, %r9066, %r6309;
	bra.uni 	$L__BB3_1712;
$L__BB3_1711:
	ld.shared.u32 	%r6310, [%r6+8300];
	ld.shared.u32 	%r6311, [%r8+14820];
	add.s32 	%r6312, %r6311, %r6310;
	min.s32 	%r9078, %r9066, %r6312;
$L__BB3_1712:
	st.shared.u32 	[%r7+8268], %r9078;
	@%p1 bra 	$L__BB3_1714;
	ld.shared.u32 	%r6313, [%r5+12356];
	ld.shared.u32 	%r6314, [%r9+14664];
	add.s32 	%r6315, %r6314, %r6313;
	min.s32 	%r9079, %r9067, %r6315;
	bra.uni 	$L__BB3_1715;
$L__BB3_1714:
	ld.shared.u32 	%r6316, [%r6+12356];
	ld.shared.u32 	%r6317, [%r8+14664];
	add.s32 	%r6318, %r6317, %r6316;
	min.s32 	%r9079, %r9067, %r6318;
$L__BB3_1715:
	st.shared.u32 	[%r7+12168], %r9079;
	@%p1 bra 	$L__BB3_1717;
	ld.shared.u32 	%r6319, [%r5+12356];
	ld.shared.u32 	%r6320, [%r9+14820];
	add.s32 	%r6321, %r6320, %r6319;
	min.s32 	%r9080, %r9068, %r6321;
	bra.uni 	$L__BB3_1718;
$L__BB3_1717:
	ld.shared.u32 	%r6322, [%r6+12356];
	ld.shared.u32 	%r6323, [%r8+14820];
	add.s32 	%r6324, %r6323, %r6322;
	min.s32 	%r9080, %r9068, %r6324;
$L__BB3_1718:
	st.shared.u32 	[%r7+12324], %r9080;
	@%p1 bra 	$L__BB3_1720;
	ld.shared.u32 	%r6325, [%r5+16412];
	ld.shared.u32 	%r6326, [%r9+14664];
	add.s32 	%r6327, %r6326, %r6325;
	min.s32 	%r9081, %r9069, %r6327;
	bra.uni 	$L__BB3_1721;
$L__BB3_1720:
	ld.shared.u32 	%r6328, [%r6+16412];
	ld.shared.u32 	%r6329, [%r8+14664];
	add.s32 	%r6330, %r6329, %r6328;
	min.s32 	%r9081, %r9069, %r6330;
$L__BB3_1721:
	st.shared.u32 	[%r7+16224], %r9081;
	@%p1 bra 	$L__BB3_1723;
	ld.shared.u32 	%r6331, [%r5+16412];
	ld.shared.u32 	%r6332, [%r9+14820];
	add.s32 	%r6333, %r6332, %r6331;
	min.s32 	%r9082, %r9070, %r6333;
	bra.uni 	$L__BB3_1724;
$L__BB3_1723:
	ld.shared.u32 	%r6334, [%r6+16412];
	ld.shared.u32 	%r6335, [%r8+14820];
	add.s32 	%r6336, %r6335, %r6334;
	min.s32 	%r9082, %r9070, %r6336;
$L__BB3_1724:
	st.shared.u32 	[%r7+16380], %r9082;
	@%p1 bra 	$L__BB3_1726;
	ld.shared.u32 	%r6337, [%r5+20468];
	ld.shared.u32 	%r6338, [%r9+14664];
	add.s32 	%r6339, %r6338, %r6337;
	min.s32 	%r9083, %r9071, %r6339;
	bra.uni 	$L__BB3_1727;
$L__BB3_1726:
	ld.shared.u32 	%r6340, [%r6+20468];
	ld.shared.u32 	%r6341, [%r8+14664];
	add.s32 	%r6342, %r6341, %r6340;
	min.s32 	%r9083, %r9071, %r6342;
$L__BB3_1727:
	st.shared.u32 	[%r7+20280], %r9083;
	@%p1 bra 	$L__BB3_1729;
	ld.shared.u32 	%r6343, [%r5+20468];
	ld.shared.u32 	%r6344, [%r9+14820];
	add.s32 	%r6345, %r6344, %r6343;
	min.s32 	%r9084, %r9072, %r6345;
	bra.uni 	$L__BB3_1730;
$L__BB3_1729:
	ld.shared.u32 	%r6346, [%r6+20468];
	ld.shared.u32 	%r6347, [%r8+14820];
	add.s32 	%r6348, %r6347, %r6346;
	min.s32 	%r9084, %r9072, %r6348;
$L__BB3_1730:
	st.shared.u32 	[%r7+20436], %r9084;
	@%p1 bra 	$L__BB3_1732;
	ld.shared.u32 	%r6349, [%r5+192];
	ld.shared.u32 	%r6350, [%r9+14976];
	add.s32 	%r6351, %r6350, %r6349;
	min.s32 	%r9085, %r9073, %r6351;
	bra.uni 	$L__BB3_1733;
$L__BB3_1732:
	ld.shared.u32 	%r6352, [%r6+192];
	ld.shared.u32 	%r6353, [%r8+14976];
	add.s32 	%r6354, %r6353, %r6352;
	min.s32 	%r9085, %r9073, %r6354;
$L__BB3_1733:
	st.shared.u32 	[%r7], %r9085;
	@%p1 bra 	$L__BB3_1735;
	ld.shared.u32 	%r6355, [%r5+192];
	ld.shared.u32 	%r6356, [%r9+15132];
	add.s32 	%r6357, %r6356, %r6355;
	min.s32 	%r9086, %r9074, %r6357;
	bra.uni 	$L__BB3_1736;
$L__BB3_1735:
	ld.shared.u32 	%r6358, [%r6+192];
	ld.shared.u32 	%r6359, [%r8+15132];
	add.s32 	%r6360, %r6359, %r6358;
	min.s32 	%r9086, %r9074, %r6360;
$L__BB3_1736:
	st.shared.u32 	[%r7+156], %r9086;
	@%p1 bra 	$L__BB3_1738;
	ld.shared.u32 	%r6361, [%r5+4248];
	ld.shared.u32 	%r6362, [%r9+14976];
	add.s32 	%r6363, %r6362, %r6361;
	min.s32 	%r9087, %r9075, %r6363;
	bra.uni 	$L__BB3_1739;
$L__BB3_1738:
	ld.shared.u32 	%r6364, [%r6+4248];
	ld.shared.u32 	%r6365, [%r8+14976];
	add.s32 	%r6366, %r6365, %r6364;
	min.s32 	%r9087, %r9075, %r6366;
$L__BB3_1739:
	st.shared.u32 	[%r7+4056], %r9087;
	@%p1 bra 	$L__BB3_1741;
	ld.shared.u32 	%r6367, [%r5+4248];
	ld.shared.u32 	%r6368, [%r9+15132];
	add.s32 	%r6369, %r6368, %r6367;
	min.s32 	%r9088, %r9076, %r6369;
	bra.uni 	$L__BB3_1742;
$L__BB3_1741:
	ld.shared.u32 	%r6370, [%r6+4248];
	ld.shared.u32 	%r6371, [%r8+15132];
	add.s32 	%r6372, %r6371, %r6370;
	min.s32 	%r9088, %r9076, %r6372;
$L__BB3_1742:
	st.shared.u32 	[%r7+4212], %r9088;
	@%p1 bra 	$L__BB3_1744;
	ld.shared.u32 	%r6373, [%r5+8304];
	ld.shared.u32 	%r6374, [%r9+14976];
	add.s32 	%r6375, %r6374, %r6373;
	min.s32 	%r9089, %r9077, %r6375;
	bra.uni 	$L__BB3_1745;
$L__BB3_1744:
	ld.shared.u32 	%r6376, [%r6+8304];
	ld.shared.u32 	%r6377, [%r8+14976];
	add.s32 	%r6378, %r6377, %r6376;
	min.s32 	%r9089, %r9077, %r6378;
$L__BB3_1745:
	st.shared.u32 	[%r7+8112], %r9089;
	@%p1 bra 	$L__BB3_1747;
	ld.shared.u32 	%r6379, [%r5+8304];
	ld.shared.u32 	%r6380, [%r9+15132];
	add.s32 	%r6381, %r6380, %r6379;
	min.s32 	%r9090, %r9078, %r6381;
	bra.uni 	$L__BB3_1748;
$L__BB3_1747:
	ld.shared.u32 	%r6382, [%r6+8304];
	ld.shared.u32 	%r6383, [%r8+15132];
	add.s32 	%r6384, %r6383, %r6382;
	min.s32 	%r9090, %r9078, %r6384;
$L__BB3_1748:
	st.shared.u32 	[%r7+8268], %r9090;
	@%p1 bra 	$L__BB3_1750;
	ld.shared.u32 	%r6385, [%r5+12360];
	ld.shared.u32 	%r6386, [%r9+14976];
	add.s32 	%r6387, %r6386, %r6385;
	min.s32 	%r9091, %r9079, %r6387;
	bra.uni 	$L__BB3_1751;
$L__BB3_1750:
	ld.shared.u32 	%r6388, [%r6+12360];
	ld.shared.u32 	%r6389, [%r8+14976];
	add.s32 	%r6390, %r6389, %r6388;
	min.s32 	%r9091, %r9079, %r6390;
$L__BB3_1751:
	st.shared.u32 	[%r7+12168], %r9091;
	@%p1 bra 	$L__BB3_1753;
	ld.shared.u32 	%r6391, [%r5+12360];
	ld.shared.u32 	%r6392, [%r9+15132];
	add.s32 	%r6393, %r6392, %r6391;
	min.s32 	%r9092, %r9080, %r6393;
	bra.uni 	$L__BB3_1754;
$L__BB3_1753:
	ld.shared.u32 	%r6394, [%r6+12360];
	ld.shared.u32 	%r6395, [%r8+15132];
	add.s32 	%r6396, %r6395, %r6394;
	min.s32 	%r9092, %r9080, %r6396;
$L__BB3_1754:
	st.shared.u32 	[%r7+12324], %r9092;
	@%p1 bra 	$L__BB3_1756;
	ld.shared.u32 	%r6397, [%r5+16416];
	ld.shared.u32 	%r6398, [%r9+14976];
	add.s32 	%r6399, %r6398, %r6397;
	min.s32 	%r9093, %r9081, %r6399;
	bra.uni 	$L__BB3_1757;
$L__BB3_1756:
	ld.shared.u32 	%r6400, [%r6+16416];
	ld.shared.u32 	%r6401, [%r8+14976];
	add.s32 	%r6402, %r6401, %r6400;
	min.s32 	%r9093, %r9081, %r6402;
$L__BB3_1757:
	st.shared.u32 	[%r7+16224], %r9093;
	@%p1 bra 	$L__BB3_1759;
	ld.shared.u32 	%r6403, [%r5+16416];
	ld.shared.u32 	%r6404, [%r9+15132];
	add.s32 	%r6405, %r6404, %r6403;
	min.s32 	%r9094, %r9082, %r6405;
	bra.uni 	$L__BB3_1760;
$L__BB3_1759:
	ld.shared.u32 	%r6406, [%r6+16416];
	ld.shared.u32 	%r6407, [%r8+15132];
	add.s32 	%r6408, %r6407, %r6406;
	min.s32 	%r9094, %r9082, %r6408;
$L__BB3_1760:
	st.shared.u32 	[%r7+16380], %r9094;
	@%p1 bra 	$L__BB3_1762;
	ld.shared.u32 	%r6409, [%r5+20472];
	ld.shared.u32 	%r6410, [%r9+14976];
	add.s32 	%r6411, %r6410, %r6409;
	min.s32 	%r9095, %r9083, %r6411;
	bra.uni 	$L__BB3_1763;
$L__BB3_1762:
	ld.shared.u32 	%r6412, [%r6+20472];
	ld.shared.u32 	%r6413, [%r8+14976];
	add.s32 	%r6414, %r6413, %r6412;
	min.s32 	%r9095, %r9083, %r6414;
$L__BB3_1763:
	st.shared.u32 	[%r7+20280], %r9095;
	@%p1 bra 	$L__BB3_1765;
	ld.shared.u32 	%r6415, [%r5+20472];
	ld.shared.u32 	%r6416, [%r9+15132];
	add.s32 	%r6417, %r6416, %r6415;
	min.s32 	%r9096, %r9084, %r6417;
	bra.uni 	$L__BB3_1766;
$L__BB3_1765:
	ld.shared.u32 	%r6418, [%r6+20472];
	ld.shared.u32 	%r6419, [%r8+15132];
	add.s32 	%r6420, %r6419, %r6418;
	min.s32 	%r9096, %r9084, %r6420;
$L__BB3_1766:
	st.shared.u32 	[%r7+20436], %r9096;
	@%p1 bra 	$L__BB3_1768;
	ld.shared.u32 	%r6421, [%r5+196];
	ld.shared.u32 	%r6422, [%r9+15288];
	add.s32 	%r6423, %r6422, %r6421;
	min.s32 	%r9097, %r9085, %r6423;
	bra.uni 	$L__BB3_1769;
$L__BB3_1768:
	ld.shared.u32 	%r6424, [%r6+196];
	ld.shared.u32 	%r6425, [%r8+15288];
	add.s32 	%r6426, %r6425, %r6424;
	min.s32 	%r9097, %r9085, %r6426;
$L__BB3_1769:
	st.shared.u32 	[%r7], %r9097;
	@%p1 bra 	$L__BB3_1771;
	ld.shared.u32 	%r6427, [%r5+196];
	ld.shared.u32 	%r6428, [%r9+15444];
	add.s32 	%r6429, %r6428, %r6427;
	min.s32 	%r9098, %r9086, %r6429;
	bra.uni 	$L__BB3_1772;
$L__BB3_1771:
	ld.shared.u32 	%r6430, [%r6+196];
	ld.shared.u32 	%r6431, [%r8+15444];
	add.s32 	%r6432, %r6431, %r6430;
	min.s32 	%r9098, %r9086, %r6432;
$L__BB3_1772:
	st.shared.u32 	[%r7+156], %r9098;
	@%p1 bra 	$L__BB3_1774;
	ld.shared.u32 	%r6433, [%r5+4252];
	ld.shared.u32 	%r6434, [%r9+15288];
	add.s32 	%r6435, %r6434, %r6433;
	min.s32 	%r9099, %r9087, %r6435;
	bra.uni 	$L__BB3_1775;
$L__BB3_1774:
	ld.shared.u32 	%r6436, [%r6+4252];
	ld.shared.u32 	%r6437, [%r8+15288];
	add.s32 	%r6438, %r6437, %r6436;
	min.s32 	%r9099, %r9087, %r6438;
$L__BB3_1775:
	st.shared.u32 	[%r7+4056], %r9099;
	@%p1 bra 	$L__BB3_1777;
	ld.shared.u32 	%r6439, [%r5+4252];
	ld.shared.u32 	%r6440, [%r9+15444];
	add.s32 	%r6441, %r6440, %r6439;
	min.s32 	%r9100, %r9088, %r6441;
	bra.uni 	$L__BB3_1778;
$L__BB3_1777:
	ld.shared.u32 	%r6442, [%r6+4252];
	ld.shared.u32 	%r6443, [%r8+15444];
	add.s32 	%r6444, %r6443, %r6442;
	min.s32 	%r9100, %r9088, %r6444;
$L__BB3_1778:
	st.shared.u32 	[%r7+4212], %r9100;
	@%p1 bra 	$L__BB3_1780;
	ld.shared.u32 	%r6445, [%r5+8308];
	ld.shared.u32 	%r6446, [%r9+15288];
	add.s32 	%r6447, %r6446, %r6445;
	min.s32 	%r9101, %r9089, %r6447;
	bra.uni 	$L__BB3_1781;
$L__BB3_1780:
	ld.shared.u32 	%r6448, [%r6+8308];
	ld.shared.u32 	%r6449, [%r8+15288];
	add.s32 	%r6450, %r6449, %r6448;
	min.s32 	%r9101, %r9089, %r6450;
$L__BB3_1781:
	st.shared.u32 	[%r7+8112], %r9101;
	@%p1 bra 	$L__BB3_1783;
	ld.shared.u32 	%r6451, [%r5+8308];
	ld.shared.u32 	%r6452, [%r9+15444];
	add.s32 	%r6453, %r6452, %r6451;
	min.s32 	%r9102, %r9090, %r6453;
	bra.uni 	$L__BB3_1784;
$L__BB3_1783:
	ld.shared.u32 	%r6454, [%r6+8308];
	ld.shared.u32 	%r6455, [%r8+15444];
	add.s32 	%r6456, %r6455, %r6454;
	min.s32 	%r9102, %r9090, %r6456;
$L__BB3_1784:
	st.shared.u32 	[%r7+8268], %r9102;
	@%p1 bra 	$L__BB3_1786;
	ld.shared.u32 	%r6457, [%r5+12364];
	ld.shared.u32 	%r6458, [%r9+15288];
	add.s32 	%r6459, %r6458, %r6457;
	min.s32 	%r9103, %r9091, %r6459;
	bra.uni 	$L__BB3_1787;
$L__BB3_1786:
	ld.shared.u32 	%r6460, [%r6+12364];
	ld.shared.u32 	%r6461, [%r8+15288];
	add.s32 	%r6462, %r6461, %r6460;
	min.s32 	%r9103, %r9091, %r6462;
$L__BB3_1787:
	st.shared.u32 	[%r7+12168], %r9103;
	@%p1 bra 	$L__BB3_1789;
	ld.shared.u32 	%r6463, [%r5+12364];
	ld.shared.u32 	%r6464, [%r9+15444];
	add.s32 	%r6465, %r6464, %r6463;
	min.s32 	%r9104, %r9092, %r6465;
	bra.uni 	$L__BB3_1790;
$L__BB3_1789:
	ld.shared.u32 	%r6466, [%r6+12364];
	ld.shared.u32 	%r6467, [%r8+15444];
	add.s32 	%r6468, %r6467, %r6466;
	min.s32 	%r9104, %r9092, %r6468;
$L__BB3_1790:
	st.shared.u32 	[%r7+12324], %r9104;
	@%p1 bra 	$L__BB3_1792;
	ld.shared.u32 	%r6469, [%r5+16420];
	ld.shared.u32 	%r6470, [%r9+15288];
	add.s32 	%r6471, %r6470, %r6469;
	min.s32 	%r9105, %r9093, %r6471;
	bra.uni 	$L__BB3_1793;
$L__BB3_1792:
	ld.shared.u32 	%r6472, [%r6+16420];
	ld.shared.u32 	%r6473, [%r8+15288];
	add.s32 	%r6474, %r6473, %r6472;
	min.s32 	%r9105, %r9093, %r6474;
$L__BB3_1793:
	st.shared.u32 	[%r7+16224], %r9105;
	@%p1 bra 	$L__BB3_1795;
	ld.shared.u32 	%r6475, [%r5+16420];
	ld.shared.u32 	%r6476, [%r9+15444];
	add.s32 	%r6477, %r6476, %r6475;
	min.s32 	%r9106, %r9094, %r6477;
	bra.uni 	$L__BB3_1796;
$L__BB3_1795:
	ld.shared.u32 	%r6478, [%r6+16420];
	ld.shared.u32 	%r6479, [%r8+15444];
	add.s32 	%r6480, %r6479, %r6478;
	min.s32 	%r9106, %r9094, %r6480;
$L__BB3_1796:
	st.shared.u32 	[%r7+16380], %r9106;
	@%p1 bra 	$L__BB3_1798;
	ld.shared.u32 	%r6481, [%r5+20476];
	ld.shared.u32 	%r6482, [%r9+15288];
	add.s32 	%r6483, %r6482, %r6481;
	min.s32 	%r9107, %r9095, %r6483;
	bra.uni 	$L__BB3_1799;
$L__BB3_1798:
	ld.shared.u32 	%r6484, [%r6+20476];
	ld.shared.u32 	%r6485, [%r8+15288];
	add.s32 	%r6486, %r6485, %r6484;
	min.s32 	%r9107, %r9095, %r6486;
$L__BB3_1799:
	st.shared.u32 	[%r7+20280], %r9107;
	@%p1 bra 	$L__BB3_1801;
	ld.shared.u32 	%r6487, [%r5+20476];
	ld.shared.u32 	%r6488, [%r9+15444];
	add.s32 	%r6489, %r6488, %r6487;
	min.s32 	%r9108, %r9096, %r6489;
	bra.uni 	$L__BB3_1802;
$L__BB3_1801:
	ld.shared.u32 	%r6490, [%r6+20476];
	ld.shared.u32 	%r6491, [%r8+15444];
	add.s32 	%r6492, %r6491, %r6490;
	min.s32 	%r9108, %r9096, %r6492;
$L__BB3_1802:
	st.shared.u32 	[%r7+20436], %r9108;
	@%p1 bra 	$L__BB3_1804;
	ld.shared.u32 	%r6493, [%r5+200];
	ld.shared.u32 	%r6494, [%r9+15600];
	add.s32 	%r6495, %r6494, %r6493;
	min.s32 	%r9109, %r9097, %r6495;
	bra.uni 	$L__BB3_1805;
$L__BB3_1804:
	ld.shared.u32 	%r6496, [%r6+200];
	ld.shared.u32 	%r6497, [%r8+15600];
	add.s32 	%r6498, %r6497, %r6496;
	min.s32 	%r9109, %r9097, %r6498;
$L__BB3_1805:
	st.shared.u32 	[%r7], %r9109;
	@%p1 bra 	$L__BB3_1807;
	ld.shared.u32 	%r6499, [%r5+200];
	ld.shared.u32 	%r6500, [%r9+15756];
	add.s32 	%r6501, %r6500, %r6499;
	min.s32 	%r9110, %r9098, %r6501;
	bra.uni 	$L__BB3_1808;
$L__BB3_1807:
	ld.shared.u32 	%r6502, [%r6+200];
	ld.shared.u32 	%r6503, [%r8+15756];
	add.s32 	%r6504, %r6503, %r6502;
	min.s32 	%r9110, %r9098, %r6504;
$L__BB3_1808:
	st.shared.u32 	[%r7+156], %r9110;
	@%p1 bra 	$L__BB3_1810;
	ld.shared.u32 	%r6505, [%r5+4256];
	ld.shared.u32 	%r6506, [%r9+15600];
	add.s32 	%r6507, %r6506, %r6505;
	min.s32 	%r9111, %r9099, %r6507;
	bra.uni 	$L__BB3_1811;
$L__BB3_1810:
	ld.shared.u32 	%r6508, [%r6+4256];
	ld.shared.u32 	%r6509, [%r8+15600];
	add.s32 	%r6510, %r6509, %r6508;
	min.s32 	%r9111, %r9099, %r6510;
$L__BB3_1811:
	st.shared.u32 	[%r7+4056], %r9111;
	@%p1 bra 	$L__BB3_1813;
	ld.shared.u32 	%r6511, [%r5+4256];
	ld.shared.u32 	%r6512, [%r9+15756];
	add.s32 	%r6513, %r6512, %r6511;
	min.s32 	%r9112, %r9100, %r6513;
	bra.uni 	$L__BB3_1814;
$L__BB3_1813:
	ld.shared.u32 	%r6514, [%r6+4256];
	ld.shared.u32 	%r6515, [%r8+15756];
	add.s32 	%r6516, %r6515, %r6514;
	min.s32 	%r9112, %r9100, %r6516;
$L__BB3_1814:
	st.shared.u32 	[%r7+4212], %r9112;
	@%p1 bra 	$L__BB3_1816;
	ld.shared.u32 	%r6517, [%r5+8312];
	ld.shared.u32 	%r6518, [%r9+15600];
	add.s32 	%r6519, %r6518, %r6517;
	min.s32 	%r9113, %r9101, %r6519;
	bra.uni 	$L__BB3_1817;
$L__BB3_1816:
	ld.shared.u32 	%r6520, [%r6+8312];
	ld.shared.u32 	%r6521, [%r8+15600];
	add.s32 	%r6522, %r6521, %r6520;
	min.s32 	%r9113, %r9101, %r6522;
$L__BB3_1817:
	st.shared.u32 	[%r7+8112], %r9113;
	@%p1 bra 	$L__BB3_1819;
	ld.shared.u32 	%r6523, [%r5+8312];
	ld.shared.u32 	%r6524, [%r9+15756];
	add.s32 	%r6525, %r6524, %r6523;
	min.s32 	%r9114, %r9102, %r6525;
	bra.uni 	$L__BB3_1820;
$L__BB3_1819:
	ld.shared.u32 	%r6526, [%r6+8312];
	ld.shared.u32 	%r6527, [%r8+15756];
	add.s32 	%r6528, %r6527, %r6526;
	min.s32 	%r9114, %r9102, %r6528;
$L__BB3_1820:
	st.shared.u32 	[%r7+8268], %r9114;
	@%p1 bra 	$L__BB3_1822;
	ld.shared.u32 	%r6529, [%r5+12368];
	ld.shared.u32 	%r6530, [%r9+15600];
	add.s32 	%r6531, %r6530, %r6529;
	min.s32 	%r9115, %r9103, %r6531;
	bra.uni 	$L__BB3_1823;
$L__BB3_1822:
	ld.shared.u32 	%r6532, [%r6+12368];
	ld.shared.u32 	%r6533, [%r8+15600];
	add.s32 	%r6534, %r6533, %r6532;
	min.s32 	%r9115, %r9103, %r6534;
$L__BB3_1823:
	st.shared.u32 	[%r7+12168], %r9115;
	@%p1 bra 	$L__BB3_1825;
	ld.shared.u32 	%r6535, [%r5+12368];
	ld.shared.u32 	%r6536, [%r9+15756];
	add.s32 	%r6537, %r6536, %r6535;
	min.s32 	%r9116, %r9104, %r6537;
	bra.uni 	$L__BB3_1826;
$L__BB3_1825:
	ld.shared.u32 	%r6538, [%r6+12368];
	ld.shared.u32 	%r6539, [%r8+15756];
	add.s32 	%r6540, %r6539, %r6538;
	min.s32 	%r9116, %r9104, %r6540;
$L__BB3_1826:
	st.shared.u32 	[%r7+12324], %r9116;
	@%p1 bra 	$L__BB3_1828;
	ld.shared.u32 	%r6541, [%r5+16424];
	ld.shared.u32 	%r6542, [%r9+15600];
	add.s32 	%r6543, %r6542, %r6541;
	min.s32 	%r9117, %r9105, %r6543;
	bra.uni 	$L__BB3_1829;
$L__BB3_1828:
	ld.shared.u32 	%r6544, [%r6+16424];
	ld.shared.u32 	%r6545, [%r8+15600];
	add.s32 	%r6546, %r6545, %r6544;
	min.s32 	%r9117, %r9105, %r6546;
$L__BB3_1829:
	st.shared.u32 	[%r7+16224], %r9117;
	@%p1 bra 	$L__BB3_1831;
	ld.shared.u32 	%r6547, [%r5+16424];
	ld.shared.u32 	%r6548, [%r9+15756];
	add.s32 	%r6549, %r6548, %r6547;
	min.s32 	%r9118, %r9106, %r6549;
	bra.uni 	$L__BB3_1832;
$L__BB3_1831:
	ld.shared.u32 	%r6550, [%r6+16424];
	ld.shared.u32 	%r6551, [%r8+15756];
	add.s32 	%r6552, %r6551, %r6550;
	min.s32 	%r9118, %r9106, %r6552;
$L__BB3_1832:
	st.shared.u32 	[%r7+16380], %r9118;
	@%p1 bra 	$L__BB3_1834;
	ld.shared.u32 	%r6553, [%r5+20480];
	ld.shared.u32 	%r6554, [%r9+15600];
	add.s32 	%r6555, %r6554, %r6553;
	min.s32 	%r9119, %r9107, %r6555;
	bra.uni 	$L__BB3_1835;
$L__BB3_1834:
	ld.shared.u32 	%r6556, [%r6+20480];
	ld.shared.u32 	%r6557, [%r8+15600];
	add.s32 	%r6558, %r6557, %r6556;
	min.s32 	%r9119, %r9107, %r6558;
$L__BB3_1835:
	st.shared.u32 	[%r7+20280], %r9119;
	@%p1 bra 	$L__BB3_1837;
	ld.shared.u32 	%r6559, [%r5+20480];
	ld.shared.u32 	%r6560, [%r9+15756];
	add.s32 	%r6561, %r6560, %r6559;
	min.s32 	%r9120, %r9108, %r6561;
	bra.uni 	$L__BB3_1838;
$L__BB3_1837:
	ld.shared.u32 	%r6562, [%r6+20480];
	ld.shared.u32 	%r6563, [%r8+15756];
	add.s32 	%r6564, %r6563, %r6562;
	min.s32 	%r9120, %r9108, %r6564;
$L__BB3_1838:
	st.shared.u32 	[%r7+20436], %r9120;
	@%p1 bra 	$L__BB3_1840;
	ld.shared.u32 	%r6565, [%r5+204];
	ld.shared.u32 	%r6566, [%r9+15912];
	add.s32 	%r6567, %r6566, %r6565;
	min.s32 	%r9121, %r9109, %r6567;
	bra.uni 	$L__BB3_1841;
$L__BB3_1840:
	ld.shared.u32 	%r6568, [%r6+204];
	ld.shared.u32 	%r6569, [%r8+15912];
	add.s32 	%r6570, %r6569, %r6568;
	min.s32 	%r9121, %r9109, %r6570;
$L__BB3_1841:
	st.shared.u32 	[%r7], %r9121;
	@%p1 bra 	$L__BB3_1843;
	ld.shared.u32 	%r6571, [%r5+204];
	ld.shared.u32 	%r6572, [%r9+16068];
	add.s32 	%r6573, %r6572, %r6571;
	min.s32 	%r9122, %r9110, %r6573;
	bra.uni 	$L__BB3_1844;
$L__BB3_1843:
	ld.shared.u32 	%r6574, [%r6+204];
	ld.shared.u32 	%r6575, [%r8+16068];
	add.s32 	%r6576, %r6575, %r6574;
	min.s32 	%r9122, %r9110, %r6576;
$L__BB3_1844:
	st.shared.u32 	[%r7+156], %r9122;
	@%p1 bra 	$L__BB3_1846;
	ld.shared.u32 	%r6577, [%r5+4260];
	ld.shared.u32 	%r6578, [%r9+15912];
	add.s32 	%r6579, %r6578, %r6577;
	min.s32 	%r9123, %r9111, %r6579;
	bra.uni 	$L__BB3_1847;
$L__BB3_1846:
	ld.shared.u32 	%r6580, [%r6+4260];
	ld.shared.u32 	%r6581, [%r8+15912];
	add.s32 	%r6582, %r6581, %r6580;
	min.s32 	%r9123, %r9111, %r6582;
$L__BB3_1847:
	st.shared.u32 	[%r7+4056], %r9123;
	@%p1 bra 	$L__BB3_1849;
	ld.shared.u32 	%r6583, [%r5+4260];
	ld.shared.u32 	%r6584, [%r9+16068];
	add.s32 	%r6585, %r6584, %r6583;
	min.s32 	%r9124, %r9112, %r6585;
	bra.uni 	$L__BB3_1850;
$L__BB3_1849:
	ld.shared.u32 	%r6586, [%r6+4260];
	ld.shared.u32 	%r6587, [%r8+16068];
	add.s32 	%r6588, %r6587, %r6586;
	min.s32 	%r9124, %r9112, %r6588;
$L__BB3_1850:
	st.shared.u32 	[%r7+4212], %r9124;
	@%p1 bra 	$L__BB3_1852;
	ld.shared.u32 	%r6589, [%r5+8316];
	ld.shared.u32 	%r6590, [%r9+15912];
	add.s32 	%r6591, %r6590, %r6589;
	min.s32 	%r9125, %r9113, %r6591;
	bra.uni 	$L__BB3_1853;
$L__BB3_1852:
	ld.shared.u32 	%r6592, [%r6+8316];
	ld.shared.u32 	%r6593, [%r8+15912];
	add.s32 	%r6594, %r6593, %r6592;
	min.s32 	%r9125, %r9113, %r6594;
$L__BB3_1853:
	st.shared.u32 	[%r7+8112], %r9125;
	@%p1 bra 	$L__BB3_1855;
	ld.shared.u32 	%r6595, [%r5+8316];
	ld.shared.u32 	%r6596, [%r9+16068];
	add.s32 	%r6597, %r6596, %r6595;
	min.s32 	%r9126, %r9114, %r6597;
	bra.uni 	$L__BB3_1856;
$L__BB3_1855:
	ld.shared.u32 	%r6598, [%r6+8316];
	ld.shared.u32 	%r6599, [%r8+16068];
	add.s32 	%r6600, %r6599, %r6598;
	min.s32 	%r9126, %r9114, %r6600;
$L__BB3_1856:
	st.shared.u32 	[%r7+8268], %r9126;
	@%p1 bra 	$L__BB3_1858;
	ld.shared.u32 	%r6601, [%r5+12372];
	ld.shared.u32 	%r6602, [%r9+15912];
	add.s32 	%r6603, %r6602, %r6601;
	min.s32 	%r9127, %r9115, %r6603;
	bra.uni 	$L__BB3_1859;
$L__BB3_1858:
	ld.shared.u32 	%r6604, [%r6+12372];
	ld.shared.u32 	%r6605, [%r8+15912];
	add.s32 	%r6606, %r6605, %r6604;
	min.s32 	%r9127, %r9115, %r6606;
$L__BB3_1859:
	st.shared.u32 	[%r7+12168], %r9127;
	@%p1 bra 	$L__BB3_1861;
	ld.shared.u32 	%r6607, [%r5+12372];
	ld.shared.u32 	%r6608, [%r9+16068];
	add.s32 	%r6609, %r6608, %r6607;
	min.s32 	%r9128, %r9116, %r6609;
	bra.uni 	$L__BB3_1862;
$L__BB3_1861:
	ld.shared.u32 	%r6610, [%r6+12372];
	ld.shared.u32 	%r6611, [%r8+16068];
	add.s32 	%r6612, %r6611, %r6610;
	min.s32 	%r9128, %r9116, %r6612;
$L__BB3_1862:
	st.shared.u32 	[%r7+12324], %r9128;
	@%p1 bra 	$L__BB3_1864;
	ld.shared.u32 	%r6613, [%r5+16428];
	ld.shared.u32 	%r6614, [%r9+15912];
	add.s32 	%r6615, %r6614, %r6613;
	min.s32 	%r9129, %r9117, %r6615;
	bra.uni 	$L__BB3_1865;
$L__BB3_1864:
	ld.shared.u32 	%r6616, [%r6+16428];
	ld.shared.u32 	%r6617, [%r8+15912];
	add.s32 	%r6618, %r6617, %r6616;
	min.s32 	%r9129, %r9117, %r6618;
$L__BB3_1865:
	st.shared.u32 	[%r7+16224], %r9129;
	@%p1 bra 	$L__BB3_1867;
	ld.shared.u32 	%r6619, [%r5+16428];
	ld.shared.u32 	%r6620, [%r9+16068];
	add.s32 	%r6621, %r6620, %r6619;
	min.s32 	%r9130, %r9118, %r6621;
	bra.uni 	$L__BB3_1868;
$L__BB3_1867:
	ld.shared.u32 	%r6622, [%r6+16428];
	ld.shared.u32 	%r6623, [%r8+16068];
	add.s32 	%r6624, %r6623, %r6622;
	min.s32 	%r9130, %r9118, %r6624;
$L__BB3_1868:
	st.shared.u32 	[%r7+16380], %r9130;
	@%p1 bra 	$L__BB3_1870;
	ld.shared.u32 	%r6625, [%r5+20484];
	ld.shared.u32 	%r6626, [%r9+15912];
	add.s32 	%r6627, %r6626, %r6625;
	min.s32 	%r9131, %r9119, %r6627;
	bra.uni 	$L__BB3_1871;
$L__BB3_1870:
	ld.shared.u32 	%r6628, [%r6+20484];
	ld.shared.u32 	%r6629, [%r8+15912];
	add.s32 	%r6630, %r6629, %r6628;
	min.s32 	%r9131, %r9119, %r6630;
$L__BB3_1871:
	st.shared.u32 	[%r7+20280], %r9131;
	@%p1 bra 	$L__BB3_1873;
	ld.shared.u32 	%r6631, [%r5+20484];
	ld.shared.u32 	%r6632, [%r9+16068];
	add.s32 	%r6633, %r6632, %r6631;
	min.s32 	%r9132, %r9120, %r6633;
	bra.uni 	$L__BB3_1874;
$L__BB3_1873:
	ld.shared.u32 	%r6634, [%r6+20484];
	ld.shared.u32 	%r6635, [%r8+16068];
	add.s32 	%r6636, %r6635, %r6634;
	min.s32 	%r9132, %r9120, %r6636;
$L__BB3_1874:
	st.shared.u32 	[%r7+20436], %r9132;
	@%p1 bra 	$L__BB3_1876;
	ld.shared.u32 	%r6637, [%r5+208];
	ld.shared.u32 	%r6638, [%r9+16224];
	add.s32 	%r6639, %r6638, %r6637;
	min.s32 	%r9133, %r9121, %r6639;
	bra.uni 	$L__BB3_1877;
$L__BB3_1876:
	ld.shared.u32 	%r6640, [%r6+208];
	ld.shared.u32 	%r6641, [%r8+16224];
	add.s32 	%r6642, %r6641, %r6640;
	min.s32 	%r9133, %r9121, %r6642;
$L__BB3_1877:
	st.shared.u32 	[%r7], %r9133;
	@%p1 bra 	$L__BB3_1879;
	ld.shared.u32 	%r6643, [%r5+208];
	ld.shared.u32 	%r6644, [%r9+16380];
	add.s32 	%r6645, %r6644, %r6643;
	min.s32 	%r9134, %r9122, %r6645;
	bra.uni 	$L__BB3_1880;
$L__BB3_1879:
	ld.shared.u32 	%r6646, [%r6+208];
	ld.shared.u32 	%r6647, [%r8+16380];
	add.s32 	%r6648, %r6647, %r6646;
	min.s32 	%r9134, %r9122, %r6648;
$L__BB3_1880:
	st.shared.u32 	[%r7+156], %r9134;
	@%p1 bra 	$L__BB3_1882;
	ld.shared.u32 	%r6649, [%r5+4264];
	ld.shared.u32 	%r6650, [%r9+16224];
	add.s32 	%r6651, %r6650, %r6649;
	min.s32 	%r9135, %r9123, %r6651;
	bra.uni 	$L__BB3_1883;
$L__BB3_1882:
	ld.shared.u32 	%r6652, [%r6+4264];
	ld.shared.u32 	%r6653, [%r8+16224];
	add.s32 	%r6654, %r6653, %r6652;
	min.s32 	%r9135, %r9123, %r6654;
$L__BB3_1883:
	st.shared.u32 	[%r7+4056], %r9135;
	@%p1 bra 	$L__BB3_1885;
	ld.shared.u32 	%r6655, [%r5+4264];
	ld.shared.u32 	%r6656, [%r9+16380];
	add.s32 	%r6657, %r6656, %r6655;
	min.s32 	%r9136, %r9124, %r6657;
	bra.uni 	$L__BB3_1886;
$L__BB3_1885:
	ld.shared.u32 	%r6658, [%r6+4264];
	ld.shared.u32 	%r6659, [%r8+16380];
	add.s32 	%r6660, %r6659, %r6658;
	min.s32 	%r9136, %r9124, %r6660;
$L__BB3_1886:
	st.shared.u32 	[%r7+4212], %r9136;
	@%p1 bra 	$L__BB3_1888;
	ld.shared.u32 	%r6661, [%r5+8320];
	ld.shared.u32 	%r6662, [%r9+16224];
	add.s32 	%r6663, %r6662, %r6661;
	min.s32 	%r9137, %r9125, %r6663;
	bra.uni 	$L__BB3_1889;
$L__BB3_1888:
	ld.shared.u32 	%r6664, [%r6+8320];
	ld.shared.u32 	%r6665, [%r8+16224];
	add.s32 	%r6666, %r6665, %r6664;
	min.s32 	%r9137, %r9125, %r6666;
$L__BB3_1889:
	st.shared.u32 	[%r7+8112], %r9137;
	@%p1 bra 	$L__BB3_1891;
	ld.shared.u32 	%r6667, [%r5+8320];
	ld.shared.u32 	%r6668, [%r9+16380];
	add.s32 	%r6669, %r6668, %r6667;
	min.s32 	%r9138, %r9126, %r6669;
	bra.uni 	$L__BB3_1892;
$L__BB3_1891:
	ld.shared.u32 	%r6670, [%r6+8320];
	ld.shared.u32 	%r6671, [%r8+16380];
	add.s32 	%r6672, %r6671, %r6670;
	min.s32 	%r9138, %r9126, %r6672;
$L__BB3_1892:
	st.shared.u32 	[%r7+8268], %r9138;
	@%p1 bra 	$L__BB3_1894;
	ld.shared.u32 	%r6673, [%r5+12376];
	ld.shared.u32 	%r6674, [%r9+16224];
	add.s32 	%r6675, %r6674, %r6673;
	min.s32 	%r9139, %r9127, %r6675;
	bra.uni 	$L__BB3_1895;
$L__BB3_1894:
	ld.shared.u32 	%r6676, [%r6+12376];
	ld.shared.u32 	%r6677, [%r8+16224];
	add.s32 	%r6678, %r6677, %r6676;
	min.s32 	%r9139, %r9127, %r6678;
$L__BB3_1895:
	st.shared.u32 	[%r7+12168], %r9139;
	@%p1 bra 	$L__BB3_1897;
	ld.shared.u32 	%r6679, [%r5+12376];
	ld.shared.u32 	%r6680, [%r9+16380];
	add.s32 	%r6681, %r6680, %r6679;
	min.s32 	%r9140, %r9128, %r6681;
	bra.uni 	$L__BB3_1898;
$L__BB3_1897:
	ld.shared.u32 	%r6682, [%r6+12376];
	ld.shared.u32 	%r6683, [%r8+16380];
	add.s32 	%r6684, %r6683, %r6682;
	min.s32 	%r9140, %r9128, %r6684;
$L__BB3_1898:
	st.shared.u32 	[%r7+12324], %r9140;
	@%p1 bra 	$L__BB3_1900;
	ld.shared.u32 	%r6685, [%r5+16432];
	ld.shared.u32 	%r6686, [%r9+16224];
	add.s32 	%r6687, %r6686, %r6685;
	min.s32 	%r9141, %r9129, %r6687;
	bra.uni 	$L__BB3_1901;
$L__BB3_1900:
	ld.shared.u32 	%r6688, [%r6+16432];
	ld.shared.u32 	%r6689, [%r8+16224];
	add.s32 	%r6690, %r6689, %r6688;
	min.s32 	%r9141, %r9129, %r6690;
$L__BB3_1901:
	st.shared.u32 	[%r7+16224], %r9141;
	@%p1 bra 	$L__BB3_1903;
	ld.shared.u32 	%r6691, [%r5+16432];
	ld.shared.u32 	%r6692, [%r9+16380];
	add.s32 	%r6693, %r6692, %r6691;
	min.s32 	%r9142, %r9130, %r6693;
	bra.uni 	$L__BB3_1904;
$L__BB3_1903:
	ld.shared.u32 	%r6694, [%r6+16432];
	ld.shared.u32 	%r6695, [%r8+16380];
	add.s32 	%r6696, %r6695, %r6694;
	min.s32 	%r9142, %r9130, %r6696;
$L__BB3_1904:
	st.shared.u32 	[%r7+16380], %r9142;
	@%p1 bra 	$L__BB3_1906;
	ld.shared.u32 	%r6697, [%r5+20488];
	ld.shared.u32 	%r6698, [%r9+16224];
	add.s32 	%r6699, %r6698, %r6697;
	min.s32 	%r9143, %r9131, %r6699;
	bra.uni 	$L__BB3_1907;
$L__BB3_1906:
	ld.shared.u32 	%r6700, [%r6+20488];
	ld.shared.u32 	%r6701, [%r8+16224];
	add.s32 	%r6702, %r6701, %r6700;
	min.s32 	%r9143, %r9131, %r6702;
$L__BB3_1907:
	st.shared.u32 	[%r7+20280], %r9143;
	@%p1 bra 	$L__BB3_1909;
	ld.shared.u32 	%r6703, [%r5+20488];
	ld.shared.u32 	%r6704, [%r9+16380];
	add.s32 	%r6705, %r6704, %r6703;
	min.s32 	%r9144, %r9132, %r6705;
	bra.uni 	$L__BB3_1910;
$L__BB3_1909:
	ld.shared.u32 	%r6706, [%r6+20488];
	ld.shared.u32 	%r6707, [%r8+16380];
	add.s32 	%r6708, %r6707, %r6706;
	min.s32 	%r9144, %r9132, %r6708;
$L__BB3_1910:
	st.shared.u32 	[%r7+20436], %r9144;
	@%p1 bra 	$L__BB3_1912;
	ld.shared.u32 	%r6709, [%r5+212];
	ld.shared.u32 	%r6710, [%r9+16536];
	add.s32 	%r6711, %r6710, %r6709;
	min.s32 	%r9145, %r9133, %r6711;
	bra.uni 	$L__BB3_1913;
$L__BB3_1912:
	ld.shared.u32 	%r6712, [%r6+212];
	ld.shared.u32 	%r6713, [%r8+16536];
	add.s32 	%r6714, %r6713, %r6712;
	min.s32 	%r9145, %r9133, %r6714;
$L__BB3_1913:
	st.shared.u32 	[%r7], %r9145;
	@%p1 bra 	$L__BB3_1915;
	ld.shared.u32 	%r6715, [%r5+212];
	ld.shared.u32 	%r6716, [%r9+16692];
	add.s32 	%r6717, %r6716, %r6715;
	min.s32 	%r9146, %r9134, %r6717;
	bra.uni 	$L__BB3_1916;
$L__BB3_1915:
	ld.shared.u32 	%r6718, [%r6+212];
	ld.shared.u32 	%r6719, [%r8+16692];
	add.s32 	%r6720, %r6719, %r6718;
	min.s32 	%r9146, %r9134, %r6720;
$L__BB3_1916:
	st.shared.u32 	[%r7+156], %r9146;
	@%p1 bra 	$L__BB3_1918;
	ld.shared.u32 	%r6721, [%r5+4268];
	ld.shared.u32 	%r6722, [%r9+16536];
	add.s32 	%r6723, %r6722, %r6721;
	min.s32 	%r9147, %r9135, %r6723;
	bra.uni 	$L__BB3_1919;
$L__BB3_1918:
	ld.shared.u32 	%r6724, [%r6+4268];
	ld.shared.u32 	%r6725, [%r8+16536];
	add.s32 	%r6726, %r6725, %r6724;
	min.s32 	%r9147, %r9135, %r6726;
$L__BB3_1919:
	st.shared.u32 	[%r7+4056], %r9147;
	@%p1 bra 	$L__BB3_1921;
	ld.shared.u32 	%r6727, [%r5+4268];
	ld.shared.u32 	%r6728, [%r9+16692];
	add.s32 	%r6729, %r6728, %r6727;
	min.s32 	%r9148, %r9136, %r6729;
	bra.uni 	$L__BB3_1922;
$L__BB3_1921:
	ld.shared.u32 	%r6730, [%r6+4268];
	ld.shared.u32 	%r6731, [%r8+16692];
	add.s32 	%r6732, %r6731, %r6730;
	min.s32 	%r9148, %r9136, %r6732;
$L__BB3_1922:
	st.shared.u32 	[%r7+4212], %r9148;
	@%p1 bra 	$L__BB3_1924;
	ld.shared.u32 	%r6733, [%r5+8324];
	ld.shared.u32 	%r6734, [%r9+16536];
	add.s32 	%r6735, %r6734, %r6733;
	min.s32 	%r9149, %r9137, %r6735;
	bra.uni 	$L__BB3_1925;
$L__BB3_1924:
	ld.shared.u32 	%r6736, [%r6+8324];
	ld.shared.u32 	%r6737, [%r8+16536];
	add.s32 	%r6738, %r6737, %r6736;
	min.s32 	%r9149, %r9137, %r6738;
$L__BB3_1925:
	st.shared.u32 	[%r7+8112], %r9149;
	@%p1 bra 	$L__BB3_1927;
	ld.shared.u32 	%r6739, [%r5+8324];
	ld.shared.u32 	%r6740, [%r9+16692];
	add.s32 	%r6741, %r6740, %r6739;
	min.s32 	%r9150, %r9138, %r6741;
	bra.uni 	$L__BB3_1928;
$L__BB3_1927:
	ld.shared.u32 	%r6742, [%r6+8324];
	ld.shared.u32 	%r6743, [%r8+16692];
	add.s32 	%r6744, %r6743, %r6742;
	min.s32 	%r9150, %r9138, %r6744;
$L__BB3_1928:
	st.shared.u32 	[%r7+8268], %r9150;
	@%p1 bra 	$L__BB3_1930;
	ld.shared.u32 	%r6745, [%r5+12380];
	ld.shared.u32 	%r6746, [%r9+16536];
	add.s32 	%r6747, %r6746, %r6745;
	min.s32 	%r9151, %r9139, %r6747;
	bra.uni 	$L__BB3_1931;
$L__BB3_1930:
	ld.shared.u32 	%r6748, [%r6+12380];
	ld.shared.u32 	%r6749, [%r8+16536];
	add.s32 	%r6750, %r6749, %r6748;
	min.s32 	%r9151, %r9139, %r6750;
$L__BB3_1931:
	st.shared.u32 	[%r7+12168], %r9151;
	@%p1 bra 	$L__BB3_1933;
	ld.shared.u32 	%r6751, [%r5+12380];
	ld.shared.u32 	%r6752, [%r9+16692];
	add.s32 	%r6753, %r6752, %r6751;
	min.s32 	%r9152, %r9140, %r6753;
	bra.uni 	$L__BB3_1934;
$L__BB3_1933:
	ld.shared.u32 	%r6754, [%r6+12380];
	ld.shared.u32 	%r6755, [%r8+16692];
	add.s32 	%r6756, %r6755, %r6754;
	min.s32 	%r9152, %r9140, %r6756;
$L__BB3_1934:
	st.shared.u32 	[%r7+12324], %r9152;
	@%p1 bra 	$L__BB3_1936;
	ld.shared.u32 	%r6757, [%r5+16436];
	ld.shared.u32 	%r6758, [%r9+16536];
	add.s32 	%r6759, %r6758, %r6757;
	min.s32 	%r9153, %r9141, %r6759;
	bra.uni 	$L__BB3_1937;
$L__BB3_1936:
	ld.shared.u32 	%r6760, [%r6+16436];
	ld.shared.u32 	%r6761, [%r8+16536];
	add.s32 	%r6762, %r6761, %r6760;
	min.s32 	%r9153, %r9141, %r6762;
$L__BB3_1937:
	st.shared.u32 	[%r7+16224], %r9153;
	@%p1 bra 	$L__BB3_1939;
	ld.shared.u32 	%r6763, [%r5+16436];
	ld.shared.u32 	%r6764, [%r9+16692];
	add.s32 	%r6765, %r6764, %r6763;
	min.s32 	%r9154, %r9142, %r6765;
	bra.uni 	$L__BB3_1940;
$L__BB3_1939:
	ld.shared.u32 	%r6766, [%r6+16436];
	ld.shared.u32 	%r6767, [%r8+16692];
	add.s32 	%r6768, %r6767, %r6766;
	min.s32 	%r9154, %r9142, %r6768;
$L__BB3_1940:
	st.shared.u32 	[%r7+16380], %r9154;
	@%p1 bra 	$L__BB3_1942;
	ld.shared.u32 	%r6769, [%r5+20492];
	ld.shared.u32 	%r6770, [%r9+16536];
	add.s32 	%r6771, %r6770, %r6769;
	min.s32 	%r9155, %r9143, %r6771;
	bra.uni 	$L__BB3_1943;
$L__BB3_1942:
	ld.shared.u32 	%r6772, [%r6+20492];
	ld.shared.u32 	%r6773, [%r8+16536];
	add.s32 	%r6774, %r6773, %r6772;
	min.s32 	%r9155, %r9143, %r6774;
$L__BB3_1943:
	st.shared.u32 	[%r7+20280], %r9155;
	@%p1 bra 	$L__BB3_1945;
	ld.shared.u32 	%r6775, [%r5+20492];
	ld.shared.u32 	%r6776, [%r9+16692];
	add.s32 	%r6777, %r6776, %r6775;
	min.s32 	%r9156, %r9144, %r6777;
	bra.uni 	$L__BB3_1946;
$L__BB3_1945:
	ld.shared.u32 	%r6778, [%r6+20492];
	ld.shared.u32 	%r6779, [%r8+16692];
	add.s32 	%r6780, %r6779, %r6778;
	min.s32 	%r9156, %r9144, %r6780;
$L__BB3_1946:
	st.shared.u32 	[%r7+20436], %r9156;
	@%p1 bra 	$L__BB3_1948;
	ld.shared.u32 	%r6781, [%r5+216];
	ld.shared.u32 	%r6782, [%r9+16848];
	add.s32 	%r6783, %r6782, %r6781;
	min.s32 	%r9157, %r9145, %r6783;
	bra.uni 	$L__BB3_1949;
$L__BB3_1948:
	ld.shared.u32 	%r6784, [%r6+216];
	ld.shared.u32 	%r6785, [%r8+16848];
	add.s32 	%r6786, %r6785, %r6784;
	min.s32 	%r9157, %r9145, %r6786;
$L__BB3_1949:
	st.shared.u32 	[%r7], %r9157;
	@%p1 bra 	$L__BB3_1951;
	ld.shared.u32 	%r6787, [%r5+216];
	ld.shared.u32 	%r6788, [%r9+17004];
	add.s32 	%r6789, %r6788, %r6787;
	min.s32 	%r9158, %r9146, %r6789;
	bra.uni 	$L__BB3_1952;
$L__BB3_1951:
	ld.shared.u32 	%r6790, [%r6+216];
	ld.shared.u32 	%r6791, [%r8+17004];
	add.s32 	%r6792, %r6791, %r6790;
	min.s32 	%r9158, %r9146, %r6792;
$L__BB3_1952:
	st.shared.u32 	[%r7+156], %r9158;
	@%p1 bra 	$L__BB3_1954;
	ld.shared.u32 	%r6793, [%r5+4272];
	ld.shared.u32 	%r6794, [%r9+16848];
	add.s32 	%r6795, %r6794, %r6793;
	min.s32 	%r9159, %r9147, %r6795;
	bra.uni 	$L__BB3_1955;
$L__BB3_1954:
	ld.shared.u32 	%r6796, [%r6+4272];
	ld.shared.u32 	%r6797, [%r8+16848];
	add.s32 	%r6798, %r6797, %r6796;
	min.s32 	%r9159, %r9147, %r6798;
$L__BB3_1955:
	st.shared.u32 	[%r7+4056], %r9159;
	@%p1 bra 	$L__BB3_1957;
	ld.shared.u32 	%r6799, [%r5+4272];
	ld.shared.u32 	%r6800, [%r9+17004];
	add.s32 	%r6801, %r6800, %r6799;
	min.s32 	%r9160, %r9148, %r6801;
	bra.uni 	$L__BB3_1958;
$L__BB3_1957:
	ld.shared.u32 	%r6802, [%r6+4272];
	ld.shared.u32 	%r6803, [%r8+17004];
	add.s32 	%r6804, %r6803, %r6802;
	min.s32 	%r9160, %r9148, %r6804;
$L__BB3_1958:
	st.shared.u32 	[%r7+4212], %r9160;
	@%p1 bra 	$L__BB3_1960;
	ld.shared.u32 	%r6805, [%r5+8328];
	ld.shared.u32 	%r6806, [%r9+16848];
	add.s32 	%r6807, %r6806, %r6805;
	min.s32 	%r9161, %r9149, %r6807;
	bra.uni 	$L__BB3_1961;
$L__BB3_1960:
	ld.shared.u32 	%r6808, [%r6+8328];
	ld.shared.u32 	%r6809, [%r8+16848];
	add.s32 	%r6810, %r6809, %r6808;
	min.s32 	%r9161, %r9149, %r6810;
$L__BB3_1961:
	st.shared.u32 	[%r7+8112], %r9161;
	@%p1 bra 	$L__BB3_1963;
	ld.shared.u32 	%r6811, [%r5+8328];
	ld.shared.u32 	%r6812, [%r9+17004];
	add.s32 	%r6813, %r6812, %r6811;
	min.s32 	%r9162, %r9150, %r6813;
	bra.uni 	$L__BB3_1964;
$L__BB3_1963:
	ld.shared.u32 	%r6814, [%r6+8328];
	ld.shared.u32 	%r6815, [%r8+17004];
	add.s32 	%r6816, %r6815, %r6814;
	min.s32 	%r9162, %r9150, %r6816;
$L__BB3_1964:
	st.shared.u32 	[%r7+8268], %r9162;
	@%p1 bra 	$L__BB3_1966;
	ld.shared.u32 	%r6817, [%r5+12384];
	ld.shared.u32 	%r6818, [%r9+16848];
	add.s32 	%r6819, %r6818, %r6817;
	min.s32 	%r9163, %r9151, %r6819;
	bra.uni 	$L__BB3_1967;
$L__BB3_1966:
	ld.shared.u32 	%r6820, [%r6+12384];
	ld.shared.u32 	%r6821, [%r8+16848];
	add.s32 	%r6822, %r6821, %r6820;
	min.s32 	%r9163, %r9151, %r6822;
$L__BB3_1967:
	st.shared.u32 	[%r7+12168], %r9163;
	@%p1 bra 	$L__BB3_1969;
	ld.shared.u32 	%r6823, [%r5+12384];
	ld.shared.u32 	%r6824, [%r9+17004];
	add.s32 	%r6825, %r6824, %r6823;
	min.s32 	%r9164, %r9152, %r6825;
	bra.uni 	$L__BB3_1970;
$L__BB3_1969:
	ld.shared.u32 	%r6826, [%r6+12384];
	ld.shared.u32 	%r6827, [%r8+17004];
	add.s32 	%r6828, %r6827, %r6826;
	min.s32 	%r9164, %r9152, %r6828;
$L__BB3_1970:
	st.shared.u32 	[%r7+12324], %r9164;
	@%p1 bra 	$L__BB3_1972;
	ld.shared.u32 	%r6829, [%r5+16440];
	ld.shared.u32 	%r6830, [%r9+16848];
	add.s32 	%r6831, %r6830, %r6829;
	min.s32 	%r9165, %r9153, %r6831;
	bra.uni 	$L__BB3_1973;
$L__BB3_1972:
	ld.shared.u32 	%r6832, [%r6+16440];
	ld.shared.u32 	%r6833, [%r8+16848];
	add.s32 	%r6834, %r6833, %r6832;
	min.s32 	%r9165, %r9153, %r6834;
$L__BB3_1973:
	st.shared.u32 	[%r7+16224], %r9165;
	@%p1 bra 	$L__BB3_1975;
	ld.shared.u32 	%r6835, [%r5+16440];
	ld.shared.u32 	%r6836, [%r9+17004];
	add.s32 	%r6837, %r6836, %r6835;
	min.s32 	%r9166, %r9154, %r6837;
	bra.uni 	$L__BB3_1976;
$L__BB3_1975:
	ld.shared.u32 	%r6838, [%r6+16440];
	ld.shared.u32 	%r6839, [%r8+17004];
	add.s32 	%r6840, %r6839, %r6838;
	min.s32 	%r9166, %r9154, %r6840;
$L__BB3_1976:
	st.shared.u32 	[%r7+16380], %r9166;
	@%p1 bra 	$L__BB3_1978;
	ld.shared.u32 	%r6841, [%r5+20496];
	ld.shared.u32 	%r6842, [%r9+16848];
	add.s32 	%r6843, %r6842, %r6841;
	min.s32 	%r9167, %r9155, %r6843;
	bra.uni 	$L__BB3_1979;
$L__BB3_1978:
	ld.shared.u32 	%r6844, [%r6+20496];
	ld.shared.u32 	%r6845, [%r8+16848];
	add.s32 	%r6846, %r6845, %r6844;
	min.s32 	%r9167, %r9155, %r6846;
$L__BB3_1979:
	st.shared.u32 	[%r7+20280], %r9167;
	@%p1 bra 	$L__BB3_1981;
	ld.shared.u32 	%r6847, [%r5+20496];
	ld.shared.u32 	%r6848, [%r9+17004];
	add.s32 	%r6849, %r6848, %r6847;
	min.s32 	%r9168, %r9156, %r6849;
	bra.uni 	$L__BB3_1982;
$L__BB3_1981:
	ld.shared.u32 	%r6850, [%r6+20496];
	ld.shared.u32 	%r6851, [%r8+17004];
	add.s32 	%r6852, %r6851, %r6850;
	min.s32 	%r9168, %r9156, %r6852;
$L__BB3_1982:
	st.shared.u32 	[%r7+20436], %r9168;
	@%p1 bra 	$L__BB3_1984;
	ld.shared.u32 	%r6853, [%r5+220];
	ld.shared.u32 	%r6854, [%r9+17160];
	add.s32 	%r6855, %r6854, %r6853;
	min.s32 	%r9169, %r9157, %r6855;
	bra.uni 	$L__BB3_1985;
$L__BB3_1984:
	ld.shared.u32 	%r6856, [%r6+220];
	ld.shared.u32 	%r6857, [%r8+17160];
	add.s32 	%r6858, %r6857, %r6856;
	min.s32 	%r9169, %r9157, %r6858;
$L__BB3_1985:
	st.shared.u32 	[%r7], %r9169;
	@%p1 bra 	$L__BB3_1987;
	ld.shared.u32 	%r6859, [%r5+220];
	ld.shared.u32 	%r6860, [%r9+17316];
	add.s32 	%r6861, %r6860, %r6859;
	min.s32 	%r9170, %r9158, %r6861;
	bra.uni 	$L__BB3_1988;
$L__BB3_1987:
	ld.shared.u32 	%r6862, [%r6+220];
	ld.shared.u32 	%r6863, [%r8+17316];
	add.s32 	%r6864, %r6863, %r6862;
	min.s32 	%r9170, %r9158, %r6864;
$L__BB3_1988:
	st.shared.u32 	[%r7+156], %r9170;
	@%p1 bra 	$L__BB3_1990;
	ld.shared.u32 	%r6865, [%r5+4276];
	ld.shared.u32 	%r6866, [%r9+17160];
	add.s32 	%r6867, %r6866, %r6865;
	min.s32 	%r9171, %r9159, %r6867;
	bra.uni 	$L__BB3_1991;
$L__BB3_1990:
	ld.shared.u32 	%r6868, [%r6+4276];
	ld.shared.u32 	%r6869, [%r8+17160];
	add.s32 	%r6870, %r6869, %r6868;
	min.s32 	%r9171, %r9159, %r6870;
$L__BB3_1991:
	st.shared.u32 	[%r7+4056], %r9171;
	@%p1 bra 	$L__BB3_1993;
	ld.shared.u32 	%r6871, [%r5+4276];
	ld.shared.u32 	%r6872, [%r9+17316];
	add.s32 	%r6873, %r6872, %r6871;
	min.s32 	%r9172, %r9160, %r6873;
	bra.uni 	$L__BB3_1994;
$L__BB3_1993:
	ld.shared.u32 	%r6874, [%r6+4276];
	ld.shared.u32 	%r6875, [%r8+17316];
	add.s32 	%r6876, %r6875, %r6874;
	min.s32 	%r9172, %r9160, %r6876;
$L__BB3_1994:
	st.shared.u32 	[%r7+4212], %r9172;
	@%p1 bra 	$L__BB3_1996;
	ld.shared.u32 	%r6877, [%r5+8332];
	ld.shared.u32 	%r6878, [%r9+17160];
	add.s32 	%r6879, %r6878, %r6877;
	min.s32 	%r9173, %r9161, %r6879;
	bra.uni 	$L__BB3_1997;
$L__BB3_1996:
	ld.shared.u32 	%r6880, [%r6+8332];
	ld.shared.u32 	%r6881, [%r8+17160];
	add.s32 	%r6882, %r6881, %r6880;
	min.s32 	%r9173, %r9161, %r6882;
$L__BB3_1997:
	st.shared.u32 	[%r7+8112], %r9173;
	@%p1 bra 	$L__BB3_1999;
	ld.shared.u32 	%r6883, [%r5+8332];
	ld.shared.u32 	%r6884, [%r9+17316];
	add.s32 	%r6885, %r6884, %r6883;
	min.s32 	%r9174, %r9162, %r6885;
	bra.uni 	$L__BB3_2000;
$L__BB3_1999:
	ld.shared.u32 	%r6886, [%r6+8332];
	ld.shared.u32 	%r6887, [%r8+17316];
	add.s32 	%r6888, %r6887, %r6886;
	min.s32 	%r9174, %r9162, %r6888;
$L__BB3_2000:
	st.shared.u32 	[%r7+8268], %r9174;
	@%p1 bra 	$L__BB3_2002;
	ld.shared.u32 	%r6889, [%r5+12388];
	ld.shared.u32 	%r6890, [%r9+17160];
	add.s32 	%r6891, %r6890, %r6889;
	min.s32 	%r9175, %r9163, %r6891;
	bra.uni 	$L__BB3_2003;
$L__BB3_2002:
	ld.shared.u32 	%r6892, [%r6+12388];
	ld.shared.u32 	%r6893, [%r8+17160];
	add.s32 	%r6894, %r6893, %r6892;
	min.s32 	%r9175, %r9163, %r6894;
$L__BB3_2003:
	st.shared.u32 	[%r7+12168], %r9175;
	@%p1 bra 	$L__BB3_2005;
	ld.shared.u32 	%r6895, [%r5+12388];
	ld.shared.u32 	%r6896, [%r9+17316];
	add.s32 	%r6897, %r6896, %r6895;
	min.s32 	%r9176, %r9164, %r6897;
	bra.uni 	$L__BB3_2006;
$L__BB3_2005:
	ld.shared.u32 	%r6898, [%r6+12388];
	ld.shared.u32 	%r6899, [%r8+17316];
	add.s32 	%r6900, %r6899, %r6898;
	min.s32 	%r9176, %r9164, %r6900;
$L__BB3_2006:
	st.shared.u32 	[%r7+12324], %r9176;
	@%p1 bra 	$L__BB3_2008;
	ld.shared.u32 	%r6901, [%r5+16444];
	ld.shared.u32 	%r6902, [%r9+17160];
	add.s32 	%r6903, %r6902, %r6901;
	min.s32 	%r9177, %r9165, %r6903;
	bra.uni 	$L__BB3_2009;
$L__BB3_2008:
	ld.shared.u32 	%r6904, [%r6+16444];
	ld.shared.u32 	%r6905, [%r8+17160];
	add.s32 	%r6906, %r6905, %r6904;
	min.s32 	%r9177, %r9165, %r6906;
$L__BB3_2009:
	st.shared.u32 	[%r7+16224], %r9177;
	@%p1 bra 	$L__BB3_2011;
	ld.shared.u32 	%r6907, [%r5+16444];
	ld.shared.u32 	%r6908, [%r9+17316];
	add.s32 	%r6909, %r6908, %r6907;
	min.s32 	%r9178, %r9166, %r6909;
	bra.uni 	$L__BB3_2012;
$L__BB3_2011:
	ld.shared.u32 	%r6910, [%r6+16444];
	ld.shared.u32 	%r6911, [%r8+17316];
	add.s32 	%r6912, %r6911, %r6910;
	min.s32 	%r9178, %r9166, %r6912;
$L__BB3_2012:
	st.shared.u32 	[%r7+16380], %r9178;
	@%p1 bra 	$L__BB3_2014;
	ld.shared.u32 	%r6913, [%r5+20500];
	ld.shared.u32 	%r6914, [%r9+17160];
	add.s32 	%r6915, %r6914, %r6913;
	min.s32 	%r9179, %r9167, %r6915;
	bra.uni 	$L__BB3_2015;
$L__BB3_2014:
	ld.shared.u32 	%r6916, [%r6+20500];
	ld.shared.u32 	%r6917, [%r8+17160];
	add.s32 	%r6918, %r6917, %r6916;
	min.s32 	%r9179, %r9167, %r6918;
$L__BB3_2015:
	st.shared.u32 	[%r7+20280], %r9179;
	@%p1 bra 	$L__BB3_2017;
	ld.shared.u32 	%r6919, [%r5+20500];
	ld.shared.u32 	%r6920, [%r9+17316];
	add.s32 	%r6921, %r6920, %r6919;
	min.s32 	%r9180, %r9168, %r6921;
	bra.uni 	$L__BB3_2018;
$L__BB3_2017:
	ld.shared.u32 	%r6922, [%r6+20500];
	ld.shared.u32 	%r6923, [%r8+17316];
	add.s32 	%r6924, %r6923, %r6922;
	min.s32 	%r9180, %r9168, %r6924;
$L__BB3_2018:
	st.shared.u32 	[%r7+20436], %r9180;
	@%p1 bra 	$L__BB3_2020;
	ld.shared.u32 	%r6925, [%r5+224];
	ld.shared.u32 	%r6926, [%r9+17472];
	add.s32 	%r6927, %r6926, %r6925;
	min.s32 	%r9181, %r9169, %r6927;
	bra.uni 	$L__BB3_2021;
$L__BB3_2020:
	ld.shared.u32 	%r6928, [%r6+224];
	ld.shared.u32 	%r6929, [%r8+17472];
	add.s32 	%r6930, %r6929, %r6928;
	min.s32 	%r9181, %r9169, %r6930;
$L__BB3_2021:
	st.shared.u32 	[%r7], %r9181;
	@%p1 bra 	$L__BB3_2023;
	ld.shared.u32 	%r6931, [%r5+224];
	ld.shared.u32 	%r6932, [%r9+17628];
	add.s32 	%r6933, %r6932, %r6931;
	min.s32 	%r9182, %r9170, %r6933;
	bra.uni 	$L__BB3_2024;
$L__BB3_2023:
	ld.shared.u32 	%r6934, [%r6+224];
	ld.shared.u32 	%r6935, [%r8+17628];
	add.s32 	%r6936, %r6935, %r6934;
	min.s32 	%r9182, %r9170, %r6936;
$L__BB3_2024:
	st.shared.u32 	[%r7+156], %r9182;
	@%p1 bra 	$L__BB3_2026;
	ld.shared.u32 	%r6937, [%r5+4280];
	ld.shared.u32 	%r6938, [%r9+17472];
	add.s32 	%r6939, %r6938, %r6937;
	min.s32 	%r9183, %r9171, %r6939;
	bra.uni 	$L__BB3_2027;
$L__BB3_2026:
	ld.shared.u32 	%r6940, [%r6+4280];
	ld.shared.u32 	%r6941, [%r8+17472];
	add.s32 	%r6942, %r6941, %r6940;
	min.s32 	%r9183, %r9171, %r6942;
$L__BB3_2027:
	st.shared.u32 	[%r7+4056], %r9183;
	@%p1 bra 	$L__BB3_2029;
	ld.shared.u32 	%r6943, [%r5+4280];
	ld.shared.u32 	%r6944, [%r9+17628];
	add.s32 	%r6945, %r6944, %r6943;
	min.s32 	%r9184, %r9172, %r6945;
	bra.uni 	$L__BB3_2030;
$L__BB3_2029:
	ld.shared.u32 	%r6946, [%r6+4280];
	ld.shared.u32 	%r6947, [%r8+17628];
	add.s32 	%r6948, %r6947, %r6946;
	min.s32 	%r9184, %r9172, %r6948;
$L__BB3_2030:
	st.shared.u32 	[%r7+4212], %r9184;
	@%p1 bra 	$L__BB3_2032;
	ld.shared.u32 	%r6949, [%r5+8336];
	ld.shared.u32 	%r6950, [%r9+17472];
	add.s32 	%r6951, %r6950, %r6949;
	min.s32 	%r9185, %r9173, %r6951;
	bra.uni 	$L__BB3_2033;
$L__BB3_2032:
	ld.shared.u32 	%r6952, [%r6+8336];
	ld.shared.u32 	%r6953, [%r8+17472];
	add.s32 	%r6954, %r6953, %r6952;
	min.s32 	%r9185, %r9173, %r6954;
$L__BB3_2033:
	st.shared.u32 	[%r7+8112], %r9185;
	@%p1 bra 	$L__BB3_2035;
	ld.shared.u32 	%r6955, [%r5+8336];
	ld.shared.u32 	%r6956, [%r9+17628];
	add.s32 	%r6957, %r6956, %r6955;
	min.s32 	%r9186, %r9174, %r6957;
	bra.uni 	$L__BB3_2036;
$L__BB3_2035:
	ld.shared.u32 	%r6958, [%r6+8336];
	ld.shared.u32 	%r6959, [%r8+17628];
	add.s32 	%r6960, %r6959, %r6958;
	min.s32 	%r9186, %r9174, %r6960;
$L__BB3_2036:
	st.shared.u32 	[%r7+8268], %r9186;
	@%p1 bra 	$L__BB3_2038;
	ld.shared.u32 	%r6961, [%r5+12392];
	ld.shared.u32 	%r6962, [%r9+17472];
	add.s32 	%r6963, %r6962, %r6961;
	min.s32 	%r9187, %r9175, %r6963;
	bra.uni 	$L__BB3_2039;
$L__BB3_2038:
	ld.shared.u32 	%r6964, [%r6+12392];
	ld.shared.u32 	%r6965, [%r8+17472];
	add.s32 	%r6966, %r6965, %r6964;
	min.s32 	%r9187, %r9175, %r6966;
$L__BB3_2039:
	st.shared.u32 	[%r7+12168], %r9187;
	@%p1 bra 	$L__BB3_2041;
	ld.shared.u32 	%r6967, [%r5+12392];
	ld.shared.u32 	%r6968, [%r9+17628];
	add.s32 	%r6969, %r6968, %r6967;
	min.s32 	%r9188, %r9176, %r6969;
	bra.uni 	$L__BB3_2042;
$L__BB3_2041:
	ld.shared.u32 	%r6970, [%r6+12392];
	ld.shared.u32 	%r6971, [%r8+17628];
	add.s32 	%r6972, %r6971, %r6970;
	min.s32 	%r9188, %r9176, %r6972;
$L__BB3_2042:
	st.shared.u32 	[%r7+12324], %r9188;
	@%p1 bra 	$L__BB3_2044;
	ld.shared.u32 	%r6973, [%r5+16448];
	ld.shared.u32 	%r6974, [%r9+17472];
	add.s32 	%r6975, %r6974, %r6973;
	min.s32 	%r9189, %r9177, %r6975;
	bra.uni 	$L__BB3_2045;
$L__BB3_2044:
	ld.shared.u32 	%r6976, [%r6+16448];
	ld.shared.u32 	%r6977, [%r8+17472];
	add.s32 	%r6978, %r6977, %r6976;
	min.s32 	%r9189, %r9177, %r6978;
$L__BB3_2045:
	st.shared.u32 	[%r7+16224], %r9189;
	@%p1 bra 	$L__BB3_2047;
	ld.shared.u32 	%r6979, [%r5+16448];
	ld.shared.u32 	%r6980, [%r9+17628];
	add.s32 	%r6981, %r6980, %r6979;
	min.s32 	%r9190, %r9178, %r6981;
	bra.uni 	$L__BB3_2048;
$L__BB3_2047:
	ld.shared.u32 	%r6982, [%r6+16448];
	ld.shared.u32 	%r6983, [%r8+17628];
	add.s32 	%r6984, %r6983, %r6982;
	min.s32 	%r9190, %r9178, %r6984;
$L__BB3_2048:
	st.shared.u32 	[%r7+16380], %r9190;
	@%p1 bra 	$L__BB3_2050;
	ld.shared.u32 	%r6985, [%r5+20504];
	ld.shared.u32 	%r6986, [%r9+17472];
	add.s32 	%r6987, %r6986, %r6985;
	min.s32 	%r9191, %r9179, %r6987;
	bra.uni 	$L__BB3_2051;
$L__BB3_2050:
	ld.shared.u32 	%r6988, [%r6+20504];
	ld.shared.u32 	%r6989, [%r8+17472];
	add.s32 	%r6990, %r6989, %r6988;
	min.s32 	%r9191, %r9179, %r6990;
$L__BB3_2051:
	st.shared.u32 	[%r7+20280], %r9191;
	@%p1 bra 	$L__BB3_2053;
	ld.shared.u32 	%r6991, [%r5+20504];
	ld.shared.u32 	%r6992, [%r9+17628];
	add.s32 	%r6993, %r6992, %r6991;
	min.s32 	%r9192, %r9180, %r6993;
	bra.uni 	$L__BB3_2054;
$L__BB3_2053:
	ld.shared.u32 	%r6994, [%r6+20504];
	ld.shared.u32 	%r6995, [%r8+17628];
	add.s32 	%r6996, %r6995, %r6994;
	min.s32 	%r9192, %r9180, %r6996;
$L__BB3_2054:
	st.shared.u32 	[%r7+20436], %r9192;
	@%p1 bra 	$L__BB3_2056;
	ld.shared.u32 	%r6997, [%r5+228];
	ld.shared.u32 	%r6998, [%r9+17784];
	add.s32 	%r6999, %r6998, %r6997;
	min.s32 	%r9193, %r9181, %r6999;
	bra.uni 	$L__BB3_2057;
$L__BB3_2056:
	ld.shared.u32 	%r7000, [%r6+228];
	ld.shared.u32 	%r7001, [%r8+17784];
	add.s32 	%r7002, %r7001, %r7000;
	min.s32 	%r9193, %r9181, %r7002;
$L__BB3_2057:
	st.shared.u32 	[%r7], %r9193;
	@%p1 bra 	$L__BB3_2059;
	ld.shared.u32 	%r7003, [%r5+228];
	ld.shared.u32 	%r7004, [%r9+17940];
	add.s32 	%r7005, %r7004, %r7003;
	min.s32 	%r9194, %r9182, %r7005;
	bra.uni 	$L__BB3_2060;
$L__BB3_2059:
	ld.shared.u32 	%r7006, [%r6+228];
	ld.shared.u32 	%r7007, [%r8+17940];
	add.s32 	%r7008, %r7007, %r7006;
	min.s32 	%r9194, %r9182, %r7008;
$L__BB3_2060:
	st.shared.u32 	[%r7+156], %r9194;
	@%p1 bra 	$L__BB3_2062;
	ld.shared.u32 	%r7009, [%r5+4284];
	ld.shared.u32 	%r7010, [%r9+17784];
	add.s32 	%r7011, %r7010, %r7009;
	min.s32 	%r9195, %r9183, %r7011;
	bra.uni 	$L__BB3_2063;
$L__BB3_2062:
	ld.shared.u32 	%r7012, [%r6+4284];
	ld.shared.u32 	%r7013, [%r8+17784];
	add.s32 	%r7014, %r7013, %r7012;
	min.s32 	%r9195, %r9183, %r7014;
$L__BB3_2063:
	st.shared.u32 	[%r7+4056], %r9195;
	@%p1 bra 	$L__BB3_2065;
	ld.shared.u32 	%r7015, [%r5+4284];
	ld.shared.u32 	%r7016, [%r9+17940];
	add.s32 	%r7017, %r7016, %r7015;
	min.s32 	%r9196, %r9184, %r7017;
	bra.uni 	$L__BB3_2066;
$L__BB3_2065:
	ld.shared.u32 	%r7018, [%r6+4284];
	ld.shared.u32 	%r7019, [%r8+17940];
	add.s32 	%r7020, %r7019, %r7018;
	min.s32 	%r9196, %r9184, %r7020;
$L__BB3_2066:
	st.shared.u32 	[%r7+4212], %r9196;
	@%p1 bra 	$L__BB3_2068;
	ld.shared.u32 	%r7021, [%r5+8340];
	ld.shared.u32 	%r7022, [%r9+17784];
	add.s32 	%r7023, %r7022, %r7021;
	min.s32 	%r9197, %r9185, %r7023;
	bra.uni 	$L__BB3_2069;
$L__BB3_2068:
	ld.shared.u32 	%r7024, [%r6+8340];
	ld.shared.u32 	%r7025, [%r8+17784];
	add.s32 	%r7026, %r7025, %r7024;
	min.s32 	%r9197, %r9185, %r7026;
$L__BB3_2069:
	st.shared.u32 	[%r7+8112], %r9197;
	@%p1 bra 	$L__BB3_2071;
	ld.shared.u32 	%r7027, [%r5+8340];
	ld.shared.u32 	%r7028, [%r9+17940];
	add.s32 	%r7029, %r7028, %r7027;
	min.s32 	%r9198, %r9186, %r7029;
	bra.uni 	$L__BB3_2072;
$L__BB3_2071:
	ld.shared.u32 	%r7030, [%r6+8340];
	ld.shared.u32 	%r7031, [%r8+17940];
	add.s32 	%r7032, %r7031, %r7030;
	min.s32 	%r9198, %r9186, %r7032;
$L__BB3_2072:
	st.shared.u32 	[%r7+8268], %r9198;
	@%p1 bra 	$L__BB3_2074;
	ld.shared.u32 	%r7033, [%r5+12396];
	ld.shared.u32 	%r7034, [%r9+17784];
	add.s32 	%r7035, %r7034, %r7033;
	min.s32 	%r9199, %r9187, %r7035;
	bra.uni 	$L__BB3_2075;
$L__BB3_2074:
	ld.shared.u32 	%r7036, [%r6+12396];
	ld.shared.u32 	%r7037, [%r8+17784];
	add.s32 	%r7038, %r7037, %r7036;
	min.s32 	%r9199, %r9187, %r7038;
$L__BB3_2075:
	st.shared.u32 	[%r7+12168], %r9199;
	@%p1 bra 	$L__BB3_2077;
	ld.shared.u32 	%r7039, [%r5+12396];
	ld.shared.u32 	%r7040, [%r9+17940];
	add.s32 	%r7041, %r7040, %r7039;
	min.s32 	%r9200, %r9188, %r7041;
	bra.uni 	$L__BB3_2078;
$L__BB3_2077:
	ld.shared.u32 	%r7042, [%r6+12396];
	ld.shared.u32 	%r7043, [%r8+17940];
	add.s32 	%r7044, %r7043, %r7042;
	min.s32 	%r9200, %r9188, %r7044;
$L__BB3_2078:
	st.shared.u32 	[%r7+12324], %r9200;
	@%p1 bra 	$L__BB3_2080;
	ld.shared.u32 	%r7045, [%r5+16452];
	ld.shared.u32 	%r7046, [%r9+17784];
	add.s32 	%r7047, %r7046, %r7045;
	min.s32 	%r9201, %r9189, %r7047;
	bra.uni 	$L__BB3_2081;
$L__BB3_2080:
	ld.shared.u32 	%r7048, [%r6+16452];
	ld.shared.u32 	%r7049, [%r8+17784];
	add.s32 	%r7050, %r7049, %r7048;
	min.s32 	%r9201, %r9189, %r7050;
$L__BB3_2081:
	st.shared.u32 	[%r7+16224], %r9201;
	@%p1 bra 	$L__BB3_2083;
	ld.shared.u32 	%r7051, [%r5+16452];
	ld.shared.u32 	%r7052, [%r9+17940];
	add.s32 	%r7053, %r7052, %r7051;
	min.s32 	%r9202, %r9190, %r7053;
	bra.uni 	$L__BB3_2084;
$L__BB3_2083:
	ld.shared.u32 	%r7054, [%r6+16452];
	ld.shared.u32 	%r7055, [%r8+17940];
	add.s32 	%r7056, %r7055, %r7054;
	min.s32 	%r9202, %r9190, %r7056;
$L__BB3_2084:
	st.shared.u32 	[%r7+16380], %r9202;
	@%p1 bra 	$L__BB3_2086;
	ld.shared.u32 	%r7057, [%r5+20508];
	ld.shared.u32 	%r7058, [%r9+17784];
	add.s32 	%r7059, %r7058, %r7057;
	min.s32 	%r9203, %r9191, %r7059;
	bra.uni 	$L__BB3_2087;
$L__BB3_2086:
	ld.shared.u32 	%r7060, [%r6+20508];
	ld.shared.u32 	%r7061, [%r8+17784];
	add.s32 	%r7062, %r7061, %r7060;
	min.s32 	%r9203, %r9191, %r7062;
$L__BB3_2087:
	st.shared.u32 	[%r7+20280], %r9203;
	@%p1 bra 	$L__BB3_2089;
	ld.shared.u32 	%r7063, [%r5+20508];
	ld.shared.u32 	%r7064, [%r9+17940];
	add.s32 	%r7065, %r7064, %r7063;
	min.s32 	%r9204, %r9192, %r7065;
	bra.uni 	$L__BB3_2090;
$L__BB3_2089:
	ld.shared.u32 	%r7066, [%r6+20508];
	ld.shared.u32 	%r7067, [%r8+17940];
	add.s32 	%r7068, %r7067, %r7066;
	min.s32 	%r9204, %r9192, %r7068;
$L__BB3_2090:
	st.shared.u32 	[%r7+20436], %r9204;
	@%p1 bra 	$L__BB3_2092;
	ld.shared.u32 	%r7069, [%r5+232];
	ld.shared.u32 	%r7070, [%r9+18096];
	add.s32 	%r7071, %r7070, %r7069;
	min.s32 	%r9205, %r9193, %r7071;
	bra.uni 	$L__BB3_2093;
$L__BB3_2092:
	ld.shared.u32 	%r7072, [%r6+232];
	ld.shared.u32 	%r7073, [%r8+18096];
	add.s32 	%r7074, %r7073, %r7072;
	min.s32 	%r9205, %r9193, %r7074;
$L__BB3_2093:
	st.shared.u32 	[%r7], %r9205;
	@%p1 bra 	$L__BB3_2095;
	ld.shared.u32 	%r7075, [%r5+232];
	ld.shared.u32 	%r7076, [%r9+18252];
	add.s32 	%r7077, %r7076, %r7075;
	min.s32 	%r9206, %r9194, %r7077;
	bra.uni 	$L__BB3_2096;
$L__BB3_2095:
	ld.shared.u32 	%r7078, [%r6+232];
	ld.shared.u32 	%r7079, [%r8+18252];
	add.s32 	%r7080, %r7079, %r7078;
	min.s32 	%r9206, %r9194, %r7080;
$L__BB3_2096:
	st.shared.u32 	[%r7+156], %r9206;
	@%p1 bra 	$L__BB3_2098;
	ld.shared.u32 	%r7081, [%r5+4288];
	ld.shared.u32 	%r7082, [%r9+18096];
	add.s32 	%r7083, %r7082, %r7081;
	min.s32 	%r9207, %r9195, %r7083;
	bra.uni 	$L__BB3_2099;
$L__BB3_2098:
	ld.shared.u32 	%r7084, [%r6+4288];
	ld.shared.u32 	%r7085, [%r8+18096];
	add.s32 	%r7086, %r7085, %r7084;
	min.s32 	%r9207, %r9195, %r7086;
$L__BB3_2099:
	st.shared.u32 	[%r7+4056], %r9207;
	@%p1 bra 	$L__BB3_2101;
	ld.shared.u32 	%r7087, [%r5+4288];
	ld.shared.u32 	%r7088, [%r9+18252];
	add.s32 	%r7089, %r7088, %r7087;
	min.s32 	%r9208, %r9196, %r7089;
	bra.uni 	$L__BB3_2102;
$L__BB3_2101:
	ld.shared.u32 	%r7090, [%r6+4288];
	ld.shared.u32 	%r7091, [%r8+18252];
	add.s32 	%r7092, %r7091, %r7090;
	min.s32 	%r9208, %r9196, %r7092;
$L__BB3_2102:
	st.shared.u32 	[%r7+4212], %r9208;
	@%p1 bra 	$L__BB3_2104;
	ld.shared.u32 	%r7093, [%r5+8344];
	ld.shared.u32 	%r7094, [%r9+18096];
	add.s32 	%r7095, %r7094, %r7093;
	min.s32 	%r9209, %r9197, %r7095;
	bra.uni 	$L__BB3_2105;
$L__BB3_2104:
	ld.shared.u32 	%r7096, [%r6+8344];
	ld.shared.u32 	%r7097, [%r8+18096];
	add.s32 	%r7098, %r7097, %r7096;
	min.s32 	%r9209, %r9197, %r7098;
$L__BB3_2105:
	st.shared.u32 	[%r7+8112], %r9209;
	@%p1 bra 	$L__BB3_2107;
	ld.shared.u32 	%r7099, [%r5+8344];
	ld.shared.u32 	%r7100, [%r9+18252];
	add.s32 	%r7101, %r7100, %r7099;
	min.s32 	%r9210, %r9198, %r7101;
	bra.uni 	$L__BB3_2108;
$L__BB3_2107:
	ld.shared.u32 	%r7102, [%r6+8344];
	ld.shared.u32 	%r7103, [%r8+18252];
	add.s32 	%r7104, %r7103, %r7102;
	min.s32 	%r9210, %r9198, %r7104;
$L__BB3_2108:
	st.shared.u32 	[%r7+8268], %r9210;
	@%p1 bra 	$L__BB3_2110;
	ld.shared.u32 	%r7105, [%r5+12400];
	ld.shared.u32 	%r7106, [%r9+18096];
	add.s32 	%r7107, %r7106, %r7105;
	min.s32 	%r9211, %r9199, %r7107;
	bra.uni 	$L__BB3_2111;
$L__BB3_2110:
	ld.shared.u32 	%r7108, [%r6+12400];
	ld.shared.u32 	%r7109, [%r8+18096];
	add.s32 	%r7110, %r7109, %r7108;
	min.s32 	%r9211, %r9199, %r7110;
$L__BB3_2111:
	st.shared.u32 	[%r7+12168], %r9211;
	@%p1 bra 	$L__BB3_2113;
	ld.shared.u32 	%r7111, [%r5+12400];
	ld.shared.u32 	%r7112, [%r9+18252];
	add.s32 	%r7113, %r7112, %r7111;
	min.s32 	%r9212, %r9200, %r7113;
	bra.uni 	$L__BB3_2114;
$L__BB3_2113:
	ld.shared.u32 	%r7114, [%r6+12400];
	ld.shared.u32 	%r7115, [%r8+18252];
	add.s32 	%r7116, %r7115, %r7114;
	min.s32 	%r9212, %r9200, %r7116;
$L__BB3_2114:
	st.shared.u32 	[%r7+12324], %r9212;
	@%p1 bra 	$L__BB3_2116;
	ld.shared.u32 	%r7117, [%r5+16456];
	ld.shared.u32 	%r7118, [%r9+18096];
	add.s32 	%r7119, %r7118, %r7117;
	min.s32 	%r9213, %r9201, %r7119;
	bra.uni 	$L__BB3_2117;
$L__BB3_2116:
	ld.shared.u32 	%r7120, [%r6+16456];
	ld.shared.u32 	%r7121, [%r8+18096];
	add.s32 	%r7122, %r7121, %r7120;
	min.s32 	%r9213, %r9201, %r7122;
$L__BB3_2117:
	st.shared.u32 	[%r7+16224], %r9213;
	@%p1 bra 	$L__BB3_2119;
	ld.shared.u32 	%r7123, [%r5+16456];
	ld.shared.u32 	%r7124, [%r9+18252];
	add.s32 	%r7125, %r7124, %r7123;
	min.s32 	%r9214, %r9202, %r7125;
	bra.uni 	$L__BB3_2120;
$L__BB3_2119:
	ld.shared.u32 	%r7126, [%r6+16456];
	ld.shared.u32 	%r7127, [%r8+18252];
	add.s32 	%r7128, %r7127, %r7126;
	min.s32 	%r9214, %r9202, %r7128;
$L__BB3_2120:
	st.shared.u32 	[%r7+16380], %r9214;
	@%p1 bra 	$L__BB3_2122;
	ld.shared.u32 	%r7129, [%r5+20512];
	ld.shared.u32 	%r7130, [%r9+18096];
	add.s32 	%r7131, %r7130, %r7129;
	min.s32 	%r9215, %r9203, %r7131;
	bra.uni 	$L__BB3_2123;
$L__BB3_2122:
	ld.shared.u32 	%r7132, [%r6+20512];
	ld.shared.u32 	%r7133, [%r8+18096];
	add.s32 	%r7134, %r7133, %r7132;
	min.s32 	%r9215, %r9203, %r7134;
$L__BB3_2123:
	st.shared.u32 	[%r7+20280], %r9215;
	@%p1 bra 	$L__BB3_2125;
	ld.shared.u32 	%r7135, [%r5+20512];
	ld.shared.u32 	%r7136, [%r9+18252];
	add.s32 	%r7137, %r7136, %r7135;
	min.s32 	%r9216, %r9204, %r7137;
	bra.uni 	$L__BB3_2126;
$L__BB3_2125:
	ld.shared.u32 	%r7138, [%r6+20512];
	ld.shared.u32 	%r7139, [%r8+18252];
	add.s32 	%r7140, %r7139, %r7138;
	min.s32 	%r9216, %r9204, %r7140;
$L__BB3_2126:
	st.shared.u32 	[%r7+20436], %r9216;
	@%p1 bra 	$L__BB3_2128;
	ld.shared.u32 	%r7141, [%r5+236];
	ld.shared.u32 	%r7142, [%r9+18408];
	add.s32 	%r7143, %r7142, %r7141;
	min.s32 	%r9217, %r9205, %r7143;
	bra.uni 	$L__BB3_2129;
$L__BB3_2128:
	ld.shared.u32 	%r7144, [%r6+236];
	ld.shared.u32 	%r7145, [%r8+18408];
	add.s32 	%r7146, %r7145, %r7144;
	min.s32 	%r9217, %r9205, %r7146;
$L__BB3_2129:
	st.shared.u32 	[%r7], %r9217;
	@%p1 bra 	$L__BB3_2131;
	ld.shared.u32 	%r7147, [%r5+236];
	ld.shared.u32 	%r7148, [%r9+18564];
	add.s32 	%r7149, %r7148, %r7147;
	min.s32 	%r9218, %r9206, %r7149;
	bra.uni 	$L__BB3_2132;
$L__BB3_2131:
	ld.shared.u32 	%r7150, [%r6+236];
	ld.shared.u32 	%r7151, [%r8+18564];
	add.s32 	%r7152, %r7151, %r7150;
	min.s32 	%r9218, %r9206, %r7152;
$L__BB3_2132:
	st.shared.u32 	[%r7+156], %r9218;
	@%p1 bra 	$L__BB3_2134;
	ld.shared.u32 	%r7153, [%r5+4292];
	ld.shared.u32 	%r7154, [%r9+18408];
	add.s32 	%r7155, %r7154, %r7153;
	min.s32 	%r9219, %r9207, %r7155;
	bra.uni 	$L__BB3_2135;
$L__BB3_2134:
	ld.shared.u32 	%r7156, [%r6+4292];
	ld.shared.u32 	%r7157, [%r8+18408];
	add.s32 	%r7158, %r7157, %r7156;
	min.s32 	%r9219, %r9207, %r7158;
$L__BB3_2135:
	st.shared.u32 	[%r7+4056], %r9219;
	@%p1 bra 	$L__BB3_2137;
	ld.shared.u32 	%r7159, [%r5+4292];
	ld.shared.u32 	%r7160, [%r9+18564];
	add.s32 	%r7161, %r7160, %r7159;
	min.s32 	%r9220, %r9208, %r7161;
	bra.uni 	$L__BB3_2138;
$L__BB3_2137:
	ld.shared.u32 	%r7162, [%r6+4292];
	ld.shared.u32 	%r7163, [%r8+18564];
	add.s32 	%r7164, %r7163, %r7162;
	min.s32 	%r9220, %r9208, %r7164;
$L__BB3_2138:
	st.shared.u32 	[%r7+4212], %r9220;
	@%p1 bra 	$L__BB3_2140;
	ld.shared.u32 	%r7165, [%r5+8348];
	ld.shared.u32 	%r7166, [%r9+18408];
	add.s32 	%r7167, %r7166, %r7165;
	min.s32 	%r9221, %r9209, %r7167;
	bra.uni 	$L__BB3_2141;
$L__BB3_2140:
	ld.shared.u32 	%r7168, [%r6+8348];
	ld.shared.u32 	%r7169, [%r8+18408];
	add.s32 	%r7170, %r7169, %r7168;
	min.s32 	%r9221, %r9209, %r7170;
$L__BB3_2141:
	st.shared.u32 	[%r7+8112], %r9221;
	@%p1 bra 	$L__BB3_2143;
	ld.shared.u32 	%r7171, [%r5+8348];
	ld.shared.u32 	%r7172, [%r9+18564];
	add.s32 	%r7173, %r7172, %r7171;
	min.s32 	%r9222, %r9210, %r7173;
	bra.uni 	$L__BB3_2144;
$L__BB3_2143:
	ld.shared.u32 	%r7174, [%r6+8348];
	ld.shared.u32 	%r7175, [%r8+18564];
	add.s32 	%r7176, %r7175, %r7174;
	min.s32 	%r9222, %r9210, %r7176;
$L__BB3_2144:
	st.shared.u32 	[%r7+8268], %r9222;
	@%p1 bra 	$L__BB3_2146;
	ld.shared.u32 	%r7177, [%r5+12404];
	ld.shared.u32 	%r7178, [%r9+18408];
	add.s32 	%r7179, %r7178, %r7177;
	min.s32 	%r9223, %r9211, %r7179;
	bra.uni 	$L__BB3_2147;
$L__BB3_2146:
	ld.shared.u32 	%r7180, [%r6+12404];
	ld.shared.u32 	%r7181, [%r8+18408];
	add.s32 	%r7182, %r7181, %r7180;
	min.s32 	%r9223, %r9211, %r7182;
$L__BB3_2147:
	st.shared.u32 	[%r7+12168], %r9223;
	@%p1 bra 	$L__BB3_2149;
	ld.shared.u32 	%r7183, [%r5+12404];
	ld.shared.u32 	%r7184, [%r9+18564];
	add.s32 	%r7185, %r7184, %r7183;
	min.s32 	%r9224, %r9212, %r7185;
	bra.uni 	$L__BB3_2150;
$L__BB3_2149:
	ld.shared.u32 	%r7186, [%r6+12404];
	ld.shared.u32 	%r7187, [%r8+18564];
	add.s32 	%r7188, %r7187, %r7186;
	min.s32 	%r9224, %r9212, %r7188;
$L__BB3_2150:
	st.shared.u32 	[%r7+12324], %r9224;
	@%p1 bra 	$L__BB3_2152;
	ld.shared.u32 	%r7189, [%r5+16460];
	ld.shared.u32 	%r7190, [%r9+18408];
	add.s32 	%r7191, %r7190, %r7189;
	min.s32 	%r9225, %r9213, %r7191;
	bra.uni 	$L__BB3_2153;
$L__BB3_2152:
	ld.shared.u32 	%r7192, [%r6+16460];
	ld.shared.u32 	%r7193, [%r8+18408];
	add.s32 	%r7194, %r7193, %r7192;
	min.s32 	%r9225, %r9213, %r7194;
$L__BB3_2153:
	st.shared.u32 	[%r7+16224], %r9225;
	@%p1 bra 	$L__BB3_2155;
	ld.shared.u32 	%r7195, [%r5+16460];
	ld.shared.u32 	%r7196, [%r9+18564];
	add.s32 	%r7197, %r7196, %r7195;
	min.s32 	%r9226, %r9214, %r7197;
	bra.uni 	$L__BB3_2156;
$L__BB3_2155:
	ld.shared.u32 	%r7198, [%r6+16460];
	ld.shared.u32 	%r7199, [%r8+18564];
	add.s32 	%r7200, %r7199, %r7198;
	min.s32 	%r9226, %r9214, %r7200;
$L__BB3_2156:
	st.shared.u32 	[%r7+16380], %r9226;
	@%p1 bra 	$L__BB3_2158;
	ld.shared.u32 	%r7201, [%r5+20516];
	ld.shared.u32 	%r7202, [%r9+18408];
	add.s32 	%r7203, %r7202, %r7201;
	min.s32 	%r9227, %r9215, %r7203;
	bra.uni 	$L__BB3_2159;
$L__BB3_2158:
	ld.shared.u32 	%r7204, [%r6+20516];
	ld.shared.u32 	%r7205, [%r8+18408];
	add.s32 	%r7206, %r7205, %r7204;
	min.s32 	%r9227, %r9215, %r7206;
$L__BB3_2159:
	st.shared.u32 	[%r7+20280], %r9227;
	@%p1 bra 	$L__BB3_2161;
	ld.shared.u32 	%r7207, [%r5+20516];
	ld.shared.u32 	%r7208, [%r9+18564];
	add.s32 	%r7209, %r7208, %r7207;
	min.s32 	%r9228, %r9216, %r7209;
	bra.uni 	$L__BB3_2162;
$L__BB3_2161:
	ld.shared.u32 	%r7210, [%r6+20516];
	ld.shared.u32 	%r7211, [%r8+18564];
	add.s32 	%r7212, %r7211, %r7210;
	min.s32 	%r9228, %r9216, %r7212;
$L__BB3_2162:
	st.shared.u32 	[%r7+20436], %r9228;
	@%p1 bra 	$L__BB3_2164;
	ld.shared.u32 	%r7213, [%r5+240];
	ld.shared.u32 	%r7214, [%r9+18720];
	add.s32 	%r7215, %r7214, %r7213;
	min.s32 	%r9229, %r9217, %r7215;
	bra.uni 	$L__BB3_2165;
$L__BB3_2164:
	ld.shared.u32 	%r7216, [%r6+240];
	ld.shared.u32 	%r7217, [%r8+18720];
	add.s32 	%r7218, %r7217, %r7216;
	min.s32 	%r9229, %r9217, %r7218;
$L__BB3_2165:
	st.shared.u32 	[%r7], %r9229;
	@%p1 bra 	$L__BB3_2167;
	ld.shared.u32 	%r7219, [%r5+240];
	ld.shared.u32 	%r7220, [%r9+18876];
	add.s32 	%r7221, %r7220, %r7219;
	min.s32 	%r9230, %r9218, %r7221;
	bra.uni 	$L__BB3_2168;
$L__BB3_2167:
	ld.shared.u32 	%r7222, [%r6+240];
	ld.shared.u32 	%r7223, [%r8+18876];
	add.s32 	%r7224, %r7223, %r7222;
	min.s32 	%r9230, %r9218, %r7224;
$L__BB3_2168:
	st.shared.u32 	[%r7+156], %r9230;
	@%p1 bra 	$L__BB3_2170;
	ld.shared.u32 	%r7225, [%r5+4296];
	ld.shared.u32 	%r7226, [%r9+18720];
	add.s32 	%r7227, %r7226, %r7225;
	min.s32 	%r9231, %r9219, %r7227;
	bra.uni 	$L__BB3_2171;
$L__BB3_2170:
	ld.shared.u32 	%r7228, [%r6+4296];
	ld.shared.u32 	%r7229, [%r8+18720];
	add.s32 	%r7230, %r7229, %r7228;
	min.s32 	%r9231, %r9219, %r7230;
$L__BB3_2171:
	st.shared.u32 	[%r7+4056], %r9231;
	@%p1 bra 	$L__BB3_2173;
	ld.shared.u32 	%r7231, [%r5+4296];
	ld.shared.u32 	%r7232, [%r9+18876];
	add.s32 	%r7233, %r7232, %r7231;
	min.s32 	%r9232, %r9220, %r7233;
	bra.uni 	$L__BB3_2174;
$L__BB3_2173:
	ld.shared.u32 	%r7234, [%r6+4296];
	ld.shared.u32 	%r7235, [%r8+18876];
	add.s32 	%r7236, %r7235, %r7234;
	min.s32 	%r9232, %r9220, %r7236;
$L__BB3_2174:
	st.shared.u32 	[%r7+4212], %r9232;
	@%p1 bra 	$L__BB3_2176;
	ld.shared.u32 	%r7237, [%r5+8352];
	ld.shared.u32 	%r7238, [%r9+18720];
	add.s32 	%r7239, %r7238, %r7237;
	min.s32 	%r9233, %r9221, %r7239;
	bra.uni 	$L__BB3_2177;
$L__BB3_2176:
	ld.shared.u32 	%r7240, [%r6+8352];
	ld.shared.u32 	%r7241, [%r8+18720];
	add.s32 	%r7242, %r7241, %r7240;
	min.s32 	%r9233, %r9221, %r7242;
$L__BB3_2177:
	st.shared.u32 	[%r7+8112], %r9233;
	@%p1 bra 	$L__BB3_2179;
	ld.shared.u32 	%r7243, [%r5+8352];
	ld.shared.u32 	%r7244, [%r9+18876];
	add.s32 	%r7245, %r7244, %r7243;
	min.s32 	%r9234, %r9222, %r7245;
	bra.uni 	$L__BB3_2180;
$L__BB3_2179:
	ld.shared.u32 	%r7246, [%r6+8352];
	ld.shared.u32 	%r7247, [%r8+18876];
	add.s32 	%r7248, %r7247, %r7246;
	min.s32 	%r9234, %r9222, %r7248;
$L__BB3_2180:
	st.shared.u32 	[%r7+8268], %r9234;
	@%p1 bra 	$L__BB3_2182;
	ld.shared.u32 	%r7249, [%r5+12408];
	ld.shared.u32 	%r7250, [%r9+18720];
	add.s32 	%r7251, %r7250, %r7249;
	min.s32 	%r9235, %r9223, %r7251;
	bra.uni 	$L__BB3_2183;
$L__BB3_2182:
	ld.shared.u32 	%r7252, [%r6+12408];
	ld.shared.u32 	%r7253, [%r8+18720];
	add.s32 	%r7254, %r7253, %r7252;
	min.s32 	%r9235, %r9223, %r7254;
$L__BB3_2183:
	st.shared.u32 	[%r7+12168], %r9235;
	@%p1 bra 	$L__BB3_2185;
	ld.shared.u32 	%r7255, [%r5+12408];
	ld.shared.u32 	%r7256, [%r9+18876];
	add.s32 	%r7257, %r7256, %r7255;
	min.s32 	%r9236, %r9224, %r7257;
	bra.uni 	$L__BB3_2186;
$L__BB3_2185:
	ld.shared.u32 	%r7258, [%r6+12408];
	ld.shared.u32 	%r7259, [%r8+18876];
	add.s32 	%r7260, %r7259, %r7258;
	min.s32 	%r9236, %r9224, %r7260;
$L__BB3_2186:
	st.shared.u32 	[%r7+12324], %r9236;
	@%p1 bra 	$L__BB3_2188;
	ld.shared.u32 	%r7261, [%r5+16464];
	ld.shared.u32 	%r7262, [%r9+18720];
	add.s32 	%r7263, %r7262, %r7261;
	min.s32 	%r9237, %r9225, %r7263;
	bra.uni 	$L__BB3_2189;
$L__BB3_2188:
	ld.shared.u32 	%r7264, [%r6+16464];
	ld.shared.u32 	%r7265, [%r8+18720];
	add.s32 	%r7266, %r7265, %r7264;
	min.s32 	%r9237, %r9225, %r7266;
$L__BB3_2189:
	st.shared.u32 	[%r7+16224], %r9237;
	@%p1 bra 	$L__BB3_2191;
	ld.shared.u32 	%r7267, [%r5+16464];
	ld.shared.u32 	%r7268, [%r9+18876];
	add.s32 	%r7269, %r7268, %r7267;
	min.s32 	%r9238, %r9226, %r7269;
	bra.uni 	$L__BB3_2192;
$L__BB3_2191:
	ld.shared.u32 	%r7270, [%r6+16464];
	ld.shared.u32 	%r7271, [%r8+18876];
	add.s32 	%r7272, %r7271, %r7270;
	min.s32 	%r9238, %r9226, %r7272;
$L__BB3_2192:
	st.shared.u32 	[%r7+16380], %r9238;
	@%p1 bra 	$L__BB3_2194;
	ld.shared.u32 	%r7273, [%r5+20520];
	ld.shared.u32 	%r7274, [%r9+18720];
	add.s32 	%r7275, %r7274, %r7273;
	min.s32 	%r9239, %r9227, %r7275;
	bra.uni 	$L__BB3_2195;
$L__BB3_2194:
	ld.shared.u32 	%r7276, [%r6+20520];
	ld.shared.u32 	%r7277, [%r8+18720];
	add.s32 	%r7278, %r7277, %r7276;
	min.s32 	%r9239, %r9227, %r7278;
$L__BB3_2195:
	st.shared.u32 	[%r7+20280], %r9239;
	@%p1 bra 	$L__BB3_2197;
	ld.shared.u32 	%r7279, [%r5+20520];
	ld.shared.u32 	%r7280, [%r9+18876];
	add.s32 	%r7281, %r7280, %r7279;
	min.s32 	%r9240, %r9228, %r7281;
	bra.uni 	$L__BB3_2198;
$L__BB3_2197:
	ld.shared.u32 	%r7282, [%r6+20520];
	ld.shared.u32 	%r7283, [%r8+18876];
	add.s32 	%r7284, %r7283, %r7282;
	min.s32 	%r9240, %r9228, %r7284;
$L__BB3_2198:
	st.shared.u32 	[%r7+20436], %r9240;
	@%p1 bra 	$L__BB3_2200;
	ld.shared.u32 	%r7285, [%r5+244];
	ld.shared.u32 	%r7286, [%r9+19032];
	add.s32 	%r7287, %r7286, %r7285;
	min.s32 	%r9241, %r9229, %r7287;
	bra.uni 	$L__BB3_2201;
$L__BB3_2200:
	ld.shared.u32 	%r7288, [%r6+244];
	ld.shared.u32 	%r7289, [%r8+19032];
	add.s32 	%r7290, %r7289, %r7288;
	min.s32 	%r9241, %r9229, %r7290;
$L__BB3_2201:
	st.shared.u32 	[%r7], %r9241;
	@%p1 bra 	$L__BB3_2203;
	ld.shared.u32 	%r7291, [%r5+244];
	ld.shared.u32 	%r7292, [%r9+19188];
	add.s32 	%r7293, %r7292, %r7291;
	min.s32 	%r9242, %r9230, %r7293;
	bra.uni 	$L__BB3_2204;
$L__BB3_2203:
	ld.shared.u32 	%r7294, [%r6+244];
	ld.shared.u32 	%r7295, [%r8+19188];
	add.s32 	%r7296, %r7295, %r7294;
	min.s32 	%r9242, %r9230, %r7296;
$L__BB3_2204:
	st.shared.u32 	[%r7+156], %r9242;
	@%p1 bra 	$L__BB3_2206;
	ld.shared.u32 	%r7297, [%r5+4300];
	ld.shared.u32 	%r7298, [%r9+19032];
	add.s32 	%r7299, %r7298, %r7297;
	min.s32 	%r9243, %r9231, %r7299;
	bra.uni 	$L__BB3_2207;
$L__BB3_2206:
	ld.shared.u32 	%r7300, [%r6+4300];
	ld.shared.u32 	%r7301, [%r8+19032];
	add.s32 	%r7302, %r7301, %r7300;
	min.s32 	%r9243, %r9231, %r7302;
$L__BB3_2207:
	st.shared.u32 	[%r7+4056], %r9243;
	@%p1 bra 	$L__BB3_2209;
	ld.shared.u32 	%r7303, [%r5+4300];
	ld.shared.u32 	%r7304, [%r9+19188];
	add.s32 	%r7305, %r7304, %r7303;
	min.s32 	%r9244, %r9232, %r7305;
	bra.uni 	$L__BB3_2210;
$L__BB3_2209:
	ld.shared.u32 	%r7306, [%r6+4300];
	ld.shared.u32 	%r7307, [%r8+19188];
	add.s32 	%r7308, %r7307, %r7306;
	min.s32 	%r9244, %r9232, %r7308;
$L__BB3_2210:
	st.shared.u32 	[%r7+4212], %r9244;
	@%p1 bra 	$L__BB3_2212;
	ld.shared.u32 	%r7309, [%r5+8356];
	ld.shared.u32 	%r7310, [%r9+19032];
	add.s32 	%r7311, %r7310, %r7309;
	min.s32 	%r9245, %r9233, %r7311;
	bra.uni 	$L__BB3_2213;
$L__BB3_2212:
	ld.shared.u32 	%r7312, [%r6+8356];
	ld.shared.u32 	%r7313, [%r8+19032];
	add.s32 	%r7314, %r7313, %r7312;
	min.s32 	%r9245, %r9233, %r7314;
$L__BB3_2213:
	st.shared.u32 	[%r7+8112], %r9245;
	@%p1 bra 	$L__BB3_2215;
	ld.shared.u32 	%r7315, [%r5+8356];
	ld.shared.u32 	%r7316, [%r9+19188];
	add.s32 	%r7317, %r7316, %r7315;
	min.s32 	%r9246, %r9234, %r7317;
	bra.uni 	$L__BB3_2216;
$L__BB3_2215:
	ld.shared.u32 	%r7318, [%r6+8356];
	ld.shared.u32 	%r7319, [%r8+19188];
	add.s32 	%r7320, %r7319, %r7318;
	min.s32 	%r9246, %r9234, %r7320;
$L__BB3_2216:
	st.shared.u32 	[%r7+8268], %r9246;
	@%p1 bra 	$L__BB3_2218;
	ld.shared.u32 	%r7321, [%r5+12412];
	ld.shared.u32 	%r7322, [%r9+19032];
	add.s32 	%r7323, %r7322, %r7321;
	min.s32 	%r9247, %r9235, %r7323;
	bra.uni 	$L__BB3_2219;
$L__BB3_2218:
	ld.shared.u32 	%r7324, [%r6+12412];
	ld.shared.u32 	%r7325, [%r8+19032];
	add.s32 	%r7326, %r7325, %r7324;
	min.s32 	%r9247, %r9235, %r7326;
$L__BB3_2219:
	st.shared.u32 	[%r7+12168], %r9247;
	@%p1 bra 	$L__BB3_2221;
	ld.shared.u32 	%r7327, [%r5+12412];
	ld.shared.u32 	%r7328, [%r9+19188];
	add.s32 	%r7329, %r7328, %r7327;
	min.s32 	%r9248, %r9236, %r7329;
	bra.uni 	$L__BB3_2222;
$L__BB3_2221:
	ld.shared.u32 	%r7330, [%r6+12412];
	ld.shared.u32 	%r7331, [%r8+19188];
	add.s32 	%r7332, %r7331, %r7330;
	min.s32 	%r9248, %r9236, %r7332;
$L__BB3_2222:
	st.shared.u32 	[%r7+12324], %r9248;
	@%p1 bra 	$L__BB3_2224;
	ld.shared.u32 	%r7333, [%r5+16468];
	ld.shared.u32 	%r7334, [%r9+19032];
	add.s32 	%r7335, %r7334, %r7333;
	min.s32 	%r9249, %r9237, %r7335;
	bra.uni 	$L__BB3_2225;
$L__BB3_2224:
	ld.shared.u32 	%r7336, [%r6+16468];
	ld.shared.u32 	%r7337, [%r8+19032];
	add.s32 	%r7338, %r7337, %r7336;
	min.s32 	%r9249, %r9237, %r7338;
$L__BB3_2225:
	st.shared.u32 	[%r7+16224], %r9249;
	@%p1 bra 	$L__BB3_2227;
	ld.shared.u32 	%r7339, [%r5+16468];
	ld.shared.u32 	%r7340, [%r9+19188];
	add.s32 	%r7341, %r7340, %r7339;
	min.s32 	%r9250, %r9238, %r7341;
	bra.uni 	$L__BB3_2228;
$L__BB3_2227:
	ld.shared.u32 	%r7342, [%r6+16468];
	ld.shared.u32 	%r7343, [%r8+19188];
	add.s32 	%r7344, %r7343, %r7342;
	min.s32 	%r9250, %r9238, %r7344;
$L__BB3_2228:
	st.shared.u32 	[%r7+16380], %r9250;
	@%p1 bra 	$L__BB3_2230;
	ld.shared.u32 	%r7345, [%r5+20524];
	ld.shared.u32 	%r7346, [%r9+19032];
	add.s32 	%r7347, %r7346, %r7345;
	min.s32 	%r9251, %r9239, %r7347;
	bra.uni 	$L__BB3_2231;
$L__BB3_2230:
	ld.shared.u32 	%r7348, [%r6+20524];
	ld.shared.u32 	%r7349, [%r8+19032];
	add.s32 	%r7350, %r7349, %r7348;
	min.s32 	%r9251, %r9239, %r7350;
$L__BB3_2231:
	st.shared.u32 	[%r7+20280], %r9251;
	@%p1 bra 	$L__BB3_2233;
	ld.shared.u32 	%r7351, [%r5+20524];
	ld.shared.u32 	%r7352, [%r9+19188];
	add.s32 	%r7353, %r7352, %r7351;
	min.s32 	%r9252, %r9240, %r7353;
	bra.uni 	$L__BB3_2234;
$L__BB3_2233:
	ld.shared.u32 	%r7354, [%r6+20524];
	ld.shared.u32 	%r7355, [%r8+19188];
	add.s32 	%r7356, %r7355, %r7354;
	min.s32 	%r9252, %r9240, %r7356;
$L__BB3_2234:
	st.shared.u32 	[%r7+20436], %r9252;
	@%p1 bra 	$L__BB3_2236;
	ld.shared.u32 	%r7357, [%r5+248];
	ld.shared.u32 	%r7358, [%r9+19344];
	add.s32 	%r7359, %r7358, %r7357;
	min.s32 	%r9253, %r9241, %r7359;
	bra.uni 	$L__BB3_2237;
$L__BB3_2236:
	ld.shared.u32 	%r7360, [%r6+248];
	ld.shared.u32 	%r7361, [%r8+19344];
	add.s32 	%r7362, %r7361, %r7360;
	min.s32 	%r9253, %r9241, %r7362;
$L__BB3_2237:
	st.shared.u32 	[%r7], %r9253;
	@%p1 bra 	$L__BB3_2239;
	ld.shared.u32 	%r7363, [%r5+248];
	ld.shared.u32 	%r7364, [%r9+19500];
	add.s32 	%r7365, %r7364, %r7363;
	min.s32 	%r9254, %r9242, %r7365;
	bra.uni 	$L__BB3_2240;
$L__BB3_2239:
	ld.shared.u32 	%r7366, [%r6+248];
	ld.shared.u32 	%r7367, [%r8+19500];
	add.s32 	%r7368, %r7367, %r7366;
	min.s32 	%r9254, %r9242, %r7368;
$L__BB3_2240:
	st.shared.u32 	[%r7+156], %r9254;
	@%p1 bra 	$L__BB3_2242;
	ld.shared.u32 	%r7369, [%r5+4304];
	ld.shared.u32 	%r7370, [%r9+19344];
	add.s32 	%r7371, %r7370, %r7369;
	min.s32 	%r9255, %r9243, %r7371;
	bra.uni 	$L__BB3_2243;
$L__BB3_2242:
	ld.shared.u32 	%r7372, [%r6+4304];
	ld.shared.u32 	%r7373, [%r8+19344];
	add.s32 	%r7374, %r7373, %r7372;
	min.s32 	%r9255, %r9243, %r7374;
$L__BB3_2243:
	st.shared.u32 	[%r7+4056], %r9255;
	@%p1 bra 	$L__BB3_2245;
	ld.shared.u32 	%r7375, [%r5+4304];
	ld.shared.u32 	%r7376, [%r9+19500];
	add.s32 	%r7377, %r7376, %r7375;
	min.s32 	%r9256, %r9244, %r7377;
	bra.uni 	$L__BB3_2246;
$L__BB3_2245:
	ld.shared.u32 	%r7378, [%r6+4304];
	ld.shared.u32 	%r7379, [%r8+19500];
	add.s32 	%r7380, %r7379, %r7378;
	min.s32 	%r9256, %r9244, %r7380;
$L__BB3_2246:
	st.shared.u32 	[%r7+4212], %r9256;
	@%p1 bra 	$L__BB3_2248;
	ld.shared.u32 	%r7381, [%r5+8360];
	ld.shared.u32 	%r7382, [%r9+19344];
	add.s32 	%r7383, %r7382, %r7381;
	min.s32 	%r9257, %r9245, %r7383;
	bra.uni 	$L__BB3_2249;
$L__BB3_2248:
	ld.shared.u32 	%r7384, [%r6+8360];
	ld.shared.u32 	%r7385, [%r8+19344];
	add.s32 	%r7386, %r7385, %r7384;
	min.s32 	%r9257, %r9245, %r7386;
$L__BB3_2249:
	st.shared.u32 	[%r7+8112], %r9257;
	@%p1 bra 	$L__BB3_2251;
	ld.shared.u32 	%r7387, [%r5+8360];
	ld.shared.u32 	%r7388, [%r9+19500];
	add.s32 	%r7389, %r7388, %r7387;
	min.s32 	%r9258, %r9246, %r7389;
	bra.uni 	$L__BB3_2252;
$L__BB3_2251:
	ld.shared.u32 	%r7390, [%r6+8360];
	ld.shared.u32 	%r7391, [%r8+19500];
	add.s32 	%r7392, %r7391, %r7390;
	min.s32 	%r9258, %r9246, %r7392;
$L__BB3_2252:
	st.shared.u32 	[%r7+8268], %r9258;
	@%p1 bra 	$L__BB3_2254;
	ld.shared.u32 	%r7393, [%r5+12416];
	ld.shared.u32 	%r7394, [%r9+19344];
	add.s32 	%r7395, %r7394, %r7393;
	min.s32 	%r9259, %r9247, %r7395;
	bra.uni 	$L__BB3_2255;
$L__BB3_2254:
	ld.shared.u32 	%r7396, [%r6+12416];
	ld.shared.u32 	%r7397, [%r8+19344];
	add.s32 	%r7398, %r7397, %r7396;
	min.s32 	%r9259, %r9247, %r7398;
$L__BB3_2255:
	st.shared.u32 	[%r7+12168], %r9259;
	@%p1 bra 	$L__BB3_2257;
	ld.shared.u32 	%r7399, [%r5+12416];
	ld.shared.u32 	%r7400, [%r9+19500];
	add.s32 	%r7401, %r7400, %r7399;
	min.s32 	%r9260, %r9248, %r7401;
	bra.uni 	$L__BB3_2258;
$L__BB3_2257:
	ld.shared.u32 	%r7402, [%r6+12416];
	ld.shared.u32 	%r7403, [%r8+19500];
	add.s32 	%r7404, %r7403, %r7402;
	min.s32 	%r9260, %r9248, %r7404;
$L__BB3_2258:
	st.shared.u32 	[%r7+12324], %r9260;
	@%p1 bra 	$L__BB3_2260;
	ld.shared.u32 	%r7405, [%r5+16472];
	ld.shared.u32 	%r7406, [%r9+19344];
	add.s32 	%r7407, %r7406, %r7405;
	min.s32 	%r9261, %r9249, %r7407;
	bra.uni 	$L__BB3_2261;
$L__BB3_2260:
	ld.shared.u32 	%r7408, [%r6+16472];
	ld.shared.u32 	%r7409, [%r8+19344];
	add.s32 	%r7410, %r7409, %r7408;
	min.s32 	%r9261, %r9249, %r7410;
$L__BB3_2261:
	st.shared.u32 	[%r7+16224], %r9261;
	@%p1 bra 	$L__BB3_2263;
	ld.shared.u32 	%r7411, [%r5+16472];
	ld.shared.u32 	%r7412, [%r9+19500];
	add.s32 	%r7413, %r7412, %r7411;
	min.s32 	%r9262, %r9250, %r7413;
	bra.uni 	$L__BB3_2264;
$L__BB3_2263:
	ld.shared.u32 	%r7414, [%r6+16472];
	ld.shared.u32 	%r7415, [%r8+19500];
	add.s32 	%r7416, %r7415, %r7414;
	min.s32 	%r9262, %r9250, %r7416;
$L__BB3_2264:
	st.shared.u32 	[%r7+16380], %r9262;
	@%p1 bra 	$L__BB3_2266;
	ld.shared.u32 	%r7417, [%r5+20528];
	ld.shared.u32 	%r7418, [%r9+19344];
	add.s32 	%r7419, %r7418, %r7417;
	min.s32 	%r9263, %r9251, %r7419;
	bra.uni 	$L__BB3_2267;
$L__BB3_2266:
	ld.shared.u32 	%r7420, [%r6+20528];
	ld.shared.u32 	%r7421, [%r8+19344];
	add.s32 	%r7422, %r7421, %r7420;
	min.s32 	%r9263, %r9251, %r7422;
$L__BB3_2267:
	st.shared.u32 	[%r7+20280], %r9263;
	@%p1 bra 	$L__BB3_2269;
	ld.shared.u32 	%r7423, [%r5+20528];
	ld.shared.u32 	%r7424, [%r9+19500];
	add.s32 	%r7425, %r7424, %r7423;
	min.s32 	%r9264, %r9252, %r7425;
	bra.uni 	$L__BB3_2270;
$L__BB3_2269:
	ld.shared.u32 	%r7426, [%r6+20528];
	ld.shared.u32 	%r7427, [%r8+19500];
	add.s32 	%r7428, %r7427, %r7426;
	min.s32 	%r9264, %r9252, %r7428;
$L__BB3_2270:
	st.shared.u32 	[%r7+20436], %r9264;
	@%p1 bra 	$L__BB3_2272;
	ld.shared.u32 	%r7429, [%r5+252];
	ld.shared.u32 	%r7430, [%r9+19656];
	add.s32 	%r7431, %r7430, %r7429;
	min.s32 	%r9265, %r9253, %r7431;
	bra.uni 	$L__BB3_2273;
$L__BB3_2272:
	ld.shared.u32 	%r7432, [%r6+252];
	ld.shared.u32 	%r7433, [%r8+19656];
	add.s32 	%r7434, %r7433, %r7432;
	min.s32 	%r9265, %r9253, %r7434;
$L__BB3_2273:
	st.shared.u32 	[%r7], %r9265;
	@%p1 bra 	$L__BB3_2275;
	ld.shared.u32 	%r7435, [%r5+252];
	ld.shared.u32 	%r7436, [%r9+19812];
	add.s32 	%r7437, %r7436, %r7435;
	min.s32 	%r9266, %r9254, %r7437;
	bra.uni 	$L__BB3_2276;
$L__BB3_2275:
	ld.shared.u32 	%r7438, [%r6+252];
	ld.shared.u32 	%r7439, [%r8+19812];
	add.s32 	%r7440, %r7439, %r7438;
	min.s32 	%r9266, %r9254, %r7440;
$L__BB3_2276:
	st.shared.u32 	[%r7+156], %r9266;
	@%p1 bra 	$L__BB3_2278;
	ld.shared.u32 	%r7441, [%r5+4308];
	ld.shared.u32 	%r7442, [%r9+19656];
	add.s32 	%r7443, %r7442, %r7441;
	min.s32 	%r9267, %r9255, %r7443;
	bra.uni 	$L__BB3_2279;
$L__BB3_2278:
	ld.shared.u32 	%r7444, [%r6+4308];
	ld.shared.u32 	%r7445, [%r8+19656];
	add.s32 	%r7446, %r7445, %r7444;
	min.s32 	%r9267, %r9255, %r7446;
$L__BB3_2279:
	st.shared.u32 	[%r7+4056], %r9267;
	@%p1 bra 	$L__BB3_2281;
	ld.shared.u32 	%r7447, [%r5+4308];
	ld.shared.u32 	%r7448, [%r9+19812];
	add.s32 	%r7449, %r7448, %r7447;
	min.s32 	%r9268, %r9256, %r7449;
	bra.uni 	$L__BB3_2282;
$L__BB3_2281:
	ld.shared.u32 	%r7450, [%r6+4308];
	ld.shared.u32 	%r7451, [%r8+19812];
	add.s32 	%r7452, %r7451, %r7450;
	min.s32 	%r9268, %r9256, %r7452;
$L__BB3_2282:
	st.shared.u32 	[%r7+4212], %r9268;
	@%p1 bra 	$L__BB3_2284;
	ld.shared.u32 	%r7453, [%r5+8364];
	ld.shared.u32 	%r7454, [%r9+19656];
	add.s32 	%r7455, %r7454, %r7453;
	min.s32 	%r9269, %r9257, %r7455;
	bra.uni 	$L__BB3_2285;
$L__BB3_2284:
	ld.shared.u32 	%r7456, [%r6+8364];
	ld.shared.u32 	%r7457, [%r8+19656];
	add.s32 	%r7458, %r7457, %r7456;
	min.s32 	%r9269, %r9257, %r7458;
$L__BB3_2285:
	st.shared.u32 	[%r7+8112], %r9269;
	@%p1 bra 	$L__BB3_2287;
	ld.shared.u32 	%r7459, [%r5+8364];
	ld.shared.u32 	%r7460, [%r9+19812];
	add.s32 	%r7461, %r7460, %r7459;
	min.s32 	%r9270, %r9258, %r7461;
	bra.uni 	$L__BB3_2288;
$L__BB3_2287:
	ld.shared.u32 	%r7462, [%r6+8364];
	ld.shared.u32 	%r7463, [%r8+19812];
	add.s32 	%r7464, %r7463, %r7462;
	min.s32 	%r9270, %r9258, %r7464;
$L__BB3_2288:
	st.shared.u32 	[%r7+8268], %r9270;
	@%p1 bra 	$L__BB3_2290;
	ld.shared.u32 	%r7465, [%r5+12420];
	ld.shared.u32 	%r7466, [%r9+19656];
	add.s32 	%r7467, %r7466, %r7465;
	min.s32 	%r9271, %r9259, %r7467;
	bra.uni 	$L__BB3_2291;
$L__BB3_2290:
	ld.shared.u32 	%r7468, [%r6+12420];
	ld.shared.u32 	%r7469, [%r8+19656];
	add.s32 	%r7470, %r7469, %r7468;
	min.s32 	%r9271, %r9259, %r7470;
$L__BB3_2291:
	st.shared.u32 	[%r7+12168], %r9271;
	@%p1 bra 	$L__BB3_2293;
	ld.shared.u32 	%r7471, [%r5+12420];
	ld.shared.u32 	%r7472, [%r9+19812];
	add.s32 	%r7473, %r7472, %r7471;
	min.s32 	%r9272, %r9260, %r7473;
	bra.uni 	$L__BB3_2294;
$L__BB3_2293:
	ld.shared.u32 	%r7474, [%r6+12420];
	ld.shared.u32 	%r7475, [%r8+19812];
	add.s32 	%r7476, %r7475, %r7474;
	min.s32 	%r9272, %r9260, %r7476;
$L__BB3_2294:
	st.shared.u32 	[%r7+12324], %r9272;
	@%p1 bra 	$L__BB3_2296;
	ld.shared.u32 	%r7477, [%r5+16476];
	ld.shared.u32 	%r7478, [%r9+19656];
	add.s32 	%r7479, %r7478, %r7477;
	min.s32 	%r9273, %r9261, %r7479;
	bra.uni 	$L__BB3_2297;
$L__BB3_2296:
	ld.shared.u32 	%r7480, [%r6+16476];
	ld.shared.u32 	%r7481, [%r8+19656];
	add.s32 	%r7482, %r7481, %r7480;
	min.s32 	%r9273, %r9261, %r7482;
$L__BB3_2297:
	st.shared.u32 	[%r7+16224], %r9273;
	@%p1 bra 	$L__BB3_2299;
	ld.shared.u32 	%r7483, [%r5+16476];
	ld.shared.u32 	%r7484, [%r9+19812];
	add.s32 	%r7485, %r7484, %r7483;
	min.s32 	%r9274, %r9262, %r7485;
	bra.uni 	$L__BB3_2300;
$L__BB3_2299:
	ld.shared.u32 	%r7486, [%r6+16476];
	ld.shared.u32 	%r7487, [%r8+19812];
	add.s32 	%r7488, %r7487, %r7486;
	min.s32 	%r9274, %r9262, %r7488;
$L__BB3_2300:
	st.shared.u32 	[%r7+16380], %r9274;
	@%p1 bra 	$L__BB3_2302;
	ld.shared.u32 	%r7489, [%r5+20532];
	ld.shared.u32 	%r7490, [%r9+19656];
	add.s32 	%r7491, %r7490, %r7489;
	min.s32 	%r9275, %r9263, %r7491;
	bra.uni 	$L__BB3_2303;
$L__BB3_2302:
	ld.shared.u32 	%r7492, [%r6+20532];
	ld.shared.u32 	%r7493, [%r8+19656];
	add.s32 	%r7494, %r7493, %r7492;
	min.s32 	%r9275, %r9263, %r7494;
$L__BB3_2303:
	st.shared.u32 	[%r7+20280], %r9275;
	@%p1 bra 	$L__BB3_2305;
	ld.shared.u32 	%r7495, [%r5+20532];
	ld.shared.u32 	%r7496, [%r9+19812];
	add.s32 	%r7497, %r7496, %r7495;
	min.s32 	%r9276, %r9264, %r7497;
	bra.uni 	$L__BB3_2306;
$L__BB3_2305:
	ld.shared.u32 	%r7498, [%r6+20532];
	ld.shared.u32 	%r7499, [%r8+19812];
	add.s32 	%r7500, %r7499, %r7498;
	min.s32 	%r9276, %r9264, %r7500;
$L__BB3_2306:
	st.shared.u32 	[%r7+20436], %r9276;
	@%p1 bra 	$L__BB3_2308;
	ld.shared.u32 	%r7501, [%r5+256];
	ld.shared.u32 	%r7502, [%r9+19968];
	add.s32 	%r7503, %r7502, %r7501;
	min.s32 	%r9277, %r9265, %r7503;
	bra.uni 	$L__BB3_2309;
$L__BB3_2308:
	ld.shared.u32 	%r7504, [%r6+256];
	ld.shared.u32 	%r7505, [%r8+19968];
	add.s32 	%r7506, %r7505, %r7504;
	min.s32 	%r9277, %r9265, %r7506;
$L__BB3_2309:
	st.shared.u32 	[%r7], %r9277;
	@%p1 bra 	$L__BB3_2311;
	ld.shared.u32 	%r7507, [%r5+256];
	ld.shared.u32 	%r7508, [%r9+20124];
	add.s32 	%r7509, %r7508, %r7507;
	min.s32 	%r9278, %r9266, %r7509;
	bra.uni 	$L__BB3_2312;
$L__BB3_2311:
	ld.shared.u32 	%r7510, [%r6+256];
	ld.shared.u32 	%r7511, [%r8+20124];
	add.s32 	%r7512, %r7511, %r7510;
	min.s32 	%r9278, %r9266, %r7512;
$L__BB3_2312:
	st.shared.u32 	[%r7+156], %r9278;
	@%p1 bra 	$L__BB3_2314;
	ld.shared.u32 	%r7513, [%r5+4312];
	ld.shared.u32 	%r7514, [%r9+19968];
	add.s32 	%r7515, %r7514, %r7513;
	min.s32 	%r9279, %r9267, %r7515;
	bra.uni 	$L__BB3_2315;
$L__BB3_2314:
	ld.shared.u32 	%r7516, [%r6+4312];
	ld.shared.u32 	%r7517, [%r8+19968];
	add.s32 	%r7518, %r7517, %r7516;
	min.s32 	%r9279, %r9267, %r7518;
$L__BB3_2315:
	st.shared.u32 	[%r7+4056], %r9279;
	@%p1 bra 	$L__BB3_2317;
	ld.shared.u32 	%r7519, [%r5+4312];
	ld.shared.u32 	%r7520, [%r9+20124];
	add.s32 	%r7521, %r7520, %r7519;
	min.s32 	%r9280, %r9268, %r7521;
	bra.uni 	$L__BB3_2318;
$L__BB3_2317:
	ld.shared.u32 	%r7522, [%r6+4312];
	ld.shared.u32 	%r7523, [%r8+20124];
	add.s32 	%r7524, %r7523, %r7522;
	min.s32 	%r9280, %r9268, %r7524;
$L__BB3_2318:
	st.shared.u32 	[%r7+4212], %r9280;
	@%p1 bra 	$L__BB3_2320;
	ld.shared.u32 	%r7525, [%r5+8368];
	ld.shared.u32 	%r7526, [%r9+19968];
	add.s32 	%r7527, %r7526, %r7525;
	min.s32 	%r9281, %r9269, %r7527;
	bra.uni 	$L__BB3_2321;
$L__BB3_2320:
	ld.shared.u32 	%r7528, [%r6+8368];
	ld.shared.u32 	%r7529, [%r8+19968];
	add.s32 	%r7530, %r7529, %r7528;
	min.s32 	%r9281, %r9269, %r7530;
$L__BB3_2321:
	st.shared.u32 	[%r7+8112], %r9281;
	@%p1 bra 	$L__BB3_2323;
	ld.shared.u32 	%r7531, [%r5+8368];
	ld.shared.u32 	%r7532, [%r9+20124];
	add.s32 	%r7533, %r7532, %r7531;
	min.s32 	%r9282, %r9270, %r7533;
	bra.uni 	$L__BB3_2324;
$L__BB3_2323:
	ld.shared.u32 	%r7534, [%r6+8368];
	ld.shared.u32 	%r7535, [%r8+20124];
	add.s32 	%r7536, %r7535, %r7534;
	min.s32 	%r9282, %r9270, %r7536;
$L__BB3_2324:
	st.shared.u32 	[%r7+8268], %r9282;
	@%p1 bra 	$L__BB3_2326;
	ld.shared.u32 	%r7537, [%r5+12424];
	ld.shared.u32 	%r7538, [%r9+19968];
	add.s32 	%r7539, %r7538, %r7537;
	min.s32 	%r9283, %r9271, %r7539;
	bra.uni 	$L__BB3_2327;
$L__BB3_2326:
	ld.shared.u32 	%r7540, [%r6+12424];
	ld.shared.u32 	%r7541, [%r8+19968];
	add.s32 	%r7542, %r7541, %r7540;
	min.s32 	%r9283, %r9271, %r7542;
$L__BB3_2327:
	st.shared.u32 	[%r7+12168], %r9283;
	@%p1 bra 	$L__BB3_2329;
	ld.shared.u32 	%r7543, [%r5+12424];
	ld.shared.u32 	%r7544, [%r9+20124];
	add.s32 	%r7545, %r7544, %r7543;
	min.s32 	%r9284, %r9272, %r7545;
	bra.uni 	$L__BB3_2330;
$L__BB3_2329:
	ld.shared.u32 	%r7546, [%r6+12424];
	ld.shared.u32 	%r7547, [%r8+20124];
	add.s32 	%r7548, %r7547, %r7546;
	min.s32 	%r9284, %r9272, %r7548;
$L__BB3_2330:
	st.shared.u32 	[%r7+12324], %r9284;
	@%p1 bra 	$L__BB3_2332;
	ld.shared.u32 	%r7549, [%r5+16480];
	ld.shared.u32 	%r7550, [%r9+19968];
	add.s32 	%r7551, %r7550, %r7549;
	min.s32 	%r9285, %r9273, %r7551;
	bra.uni 	$L__BB3_2333;
$L__BB3_2332:
	ld.shared.u32 	%r7552, [%r6+16480];
	ld.shared.u32 	%r7553, [%r8+19968];
	add.s32 	%r7554, %r7553, %r7552;
	min.s32 	%r9285, %r9273, %r7554;
$L__BB3_2333:
	st.shared.u32 	[%r7+16224], %r9285;
	@%p1 bra 	$L__BB3_2335;
	ld.shared.u32 	%r7555, [%r5+16480];
	ld.shared.u32 	%r7556, [%r9+20124];
	add.s32 	%r7557, %r7556, %r7555;
	min.s32 	%r9286, %r9274, %r7557;
	bra.uni 	$L__BB3_2336;
$L__BB3_2335:
	ld.shared.u32 	%r7558, [%r6+16480];
	ld.shared.u32 	%r7559, [%r8+20124];
	add.s32 	%r7560, %r7559, %r7558;
	min.s32 	%r9286, %r9274, %r7560;
$L__BB3_2336:
	st.shared.u32 	[%r7+16380], %r9286;
	@%p1 bra 	$L__BB3_2338;
	ld.shared.u32 	%r7561, [%r5+20536];
	ld.shared.u32 	%r7562, [%r9+19968];
	add.s32 	%r7563, %r7562, %r7561;
	min.s32 	%r9287, %r9275, %r7563;
	bra.uni 	$L__BB3_2339;
$L__BB3_2338:
	ld.shared.u32 	%r7564, [%r6+20536];
	ld.shared.u32 	%r7565, [%r8+19968];
	add.s32 	%r7566, %r7565, %r7564;
	min.s32 	%r9287, %r9275, %r7566;
$L__BB3_2339:
	st.shared.u32 	[%r7+20280], %r9287;
	@%p1 bra 	$L__BB3_2341;
	ld.shared.u32 	%r7567, [%r5+20536];
	ld.shared.u32 	%r7568, [%r9+20124];
	add.s32 	%r7569, %r7568, %r7567;
	min.s32 	%r9288, %r9276, %r7569;
	bra.uni 	$L__BB3_2342;
$L__BB3_2341:
	ld.shared.u32 	%r7570, [%r6+20536];
	ld.shared.u32 	%r7571, [%r8+20124];
	add.s32 	%r7572, %r7571, %r7570;
	min.s32 	%r9288, %r9276, %r7572;
$L__BB3_2342:
	st.shared.u32 	[%r7+20436], %r9288;
	@%p1 bra 	$L__BB3_2344;
	ld.shared.u32 	%r7573, [%r5+260];
	ld.shared.u32 	%r7574, [%r9+20280];
	add.s32 	%r7575, %r7574, %r7573;
	min.s32 	%r9289, %r9277, %r7575;
	bra.uni 	$L__BB3_2345;
$L__BB3_2344:
	ld.shared.u32 	%r7576, [%r6+260];
	ld.shared.u32 	%r7577, [%r8+20280];
	add.s32 	%r7578, %r7577, %r7576;
	min.s32 	%r9289, %r9277, %r7578;
$L__BB3_2345:
	st.shared.u32 	[%r7], %r9289;
	@%p1 bra 	$L__BB3_2347;
	ld.shared.u32 	%r7579, [%r5+260];
	ld.shared.u32 	%r7580, [%r9+20436];
	add.s32 	%r7581, %r7580, %r7579;
	min.s32 	%r9290, %r9278, %r7581;
	bra.uni 	$L__BB3_2348;
$L__BB3_2347:
	ld.shared.u32 	%r7582, [%r6+260];
	ld.shared.u32 	%r7583, [%r8+20436];
	add.s32 	%r7584, %r7583, %r7582;
	min.s32 	%r9290, %r9278, %r7584;
$L__BB3_2348:
	st.shared.u32 	[%r7+156], %r9290;
	@%p1 bra 	$L__BB3_2350;
	ld.shared.u32 	%r7585, [%r5+4316];
	ld.shared.u32 	%r7586, [%r9+20280];
	add.s32 	%r7587, %r7586, %r7585;
	min.s32 	%r9291, %r9279, %r7587;
	bra.uni 	$L__BB3_2351;
$L__BB3_2350:
	ld.shared.u32 	%r7588, [%r6+4316];
	ld.shared.u32 	%r7589, [%r8+20280];
	add.s32 	%r7590, %r7589, %r7588;
	min.s32 	%r9291, %r9279, %r7590;
$L__BB3_2351:
	st.shared.u32 	[%r7+4056], %r9291;
	@%p1 bra 	$L__BB3_2353;
	ld.shared.u32 	%r7591, [%r5+4316];
	ld.shared.u32 	%r7592, [%r9+20436];
	add.s32 	%r7593, %r7592, %r7591;
	min.s32 	%r9292, %r9280, %r7593;
	bra.uni 	$L__BB3_2354;
$L__BB3_2353:
	ld.shared.u32 	%r7594, [%r6+4316];
	ld.shared.u32 	%r7595, [%r8+20436];
	add.s32 	%r7596, %r7595, %r7594;
	min.s32 	%r9292, %r9280, %r7596;
$L__BB3_2354:
	st.shared.u32 	[%r7+4212], %r9292;
	@%p1 bra 	$L__BB3_2356;
	ld.shared.u32 	%r7597, [%r5+8372];
	ld.shared.u32 	%r7598, [%r9+20280];
	add.s32 	%r7599, %r7598, %r7597;
	min.s32 	%r9293, %r9281, %r7599;
	bra.uni 	$L__BB3_2357;
$L__BB3_2356:
	ld.shared.u32 	%r7600, [%r6+8372];
	ld.shared.u32 	%r7601, [%r8+20280];
	add.s32 	%r7602, %r7601, %r7600;
	min.s32 	%r9293, %r9281, %r7602;
$L__BB3_2357:
	st.shared.u32 	[%r7+8112], %r9293;
	@%p1 bra 	$L__BB3_2359;
	ld.shared.u32 	%r7603, [%r5+8372];
	ld.shared.u32 	%r7604, [%r9+20436];
	add.s32 	%r7605, %r7604, %r7603;
	min.s32 	%r9294, %r9282, %r7605;
	bra.uni 	$L__BB3_2360;
$L__BB3_2359:
	ld.shared.u32 	%r7606, [%r6+8372];
	ld.shared.u32 	%r7607, [%r8+20436];
	add.s32 	%r7608, %r7607, %r7606;
	min.s32 	%r9294, %r9282, %r7608;
$L__BB3_2360:
	st.shared.u32 	[%r7+8268], %r9294;
	@%p1 bra 	$L__BB3_2362;
	ld.shared.u32 	%r7609, [%r5+12428];
	ld.shared.u32 	%r7610, [%r9+20280];
	add.s32 	%r7611, %r7610, %r7609;
	min.s32 	%r9295, %r9283, %r7611;
	bra.uni 	$L__BB3_2363;
$L__BB3_2362:
	ld.shared.u32 	%r7612, [%r6+12428];
	ld.shared.u32 	%r7613, [%r8+20280];
	add.s32 	%r7614, %r7613, %r7612;
	min.s32 	%r9295, %r9283, %r7614;
$L__BB3_2363:
	st.shared.u32 	[%r7+12168], %r9295;
	@%p1 bra 	$L__BB3_2365;
	ld.shared.u32 	%r7615, [%r5+12428];
	ld.shared.u32 	%r7616, [%r9+20436];
	add.s32 	%r7617, %r7616, %r7615;
	min.s32 	%r9296, %r9284, %r7617;
	bra.uni 	$L__BB3_2366;
$L__BB3_2365:
	ld.shared.u32 	%r7618, [%r6+12428];
	ld.shared.u32 	%r7619, [%r8+20436];
	add.s32 	%r7620, %r7619, %r7618;
	min.s32 	%r9296, %r9284, %r7620;
$L__BB3_2366:
	st.shared.u32 	[%r7+12324], %r9296;
	@%p1 bra 	$L__BB3_2368;
	ld.shared.u32 	%r7621, [%r5+16484];
	ld.shared.u32 	%r7622, [%r9+20280];
	add.s32 	%r7623, %r7622, %r7621;
	min.s32 	%r9297, %r9285, %r7623;
	bra.uni 	$L__BB3_2369;
$L__BB3_2368:
	ld.shared.u32 	%r7624, [%r6+16484];
	ld.shared.u32 	%r7625, [%r8+20280];
	add.s32 	%r7626, %r7625, %r7624;
	min.s32 	%r9297, %r9285, %r7626;
$L__BB3_2369:
	st.shared.u32 	[%r7+16224], %r9297;
	@%p1 bra 	$L__BB3_2371;
	ld.shared.u32 	%r7627, [%r5+16484];
	ld.shared.u32 	%r7628, [%r9+20436];
	add.s32 	%r7629, %r7628, %r7627;
	min.s32 	%r9298, %r9286, %r7629;
	bra.uni 	$L__BB3_2372;
$L__BB3_2371:
	ld.shared.u32 	%r7630, [%r6+16484];
	ld.shared.u32 	%r7631, [%r8+20436];
	add.s32 	%r7632, %r7631, %r7630;
	min.s32 	%r9298, %r9286, %r7632;
$L__BB3_2372:
	st.shared.u32 	[%r7+16380], %r9298;
	@%p1 bra 	$L__BB3_2374;
	ld.shared.u32 	%r7633, [%r5+20540];
	ld.shared.u32 	%r7634, [%r9+20280];
	add.s32 	%r7635, %r7634, %r7633;
	min.s32 	%r9299, %r9287, %r7635;
	bra.uni 	$L__BB3_2375;
$L__BB3_2374:
	ld.shared.u32 	%r7636, [%r6+20540];
	ld.shared.u32 	%r7637, [%r8+20280];
	add.s32 	%r7638, %r7637, %r7636;
	min.s32 	%r9299, %r9287, %r7638;
$L__BB3_2375:
	st.shared.u32 	[%r7+20280], %r9299;
	@%p1 bra 	$L__BB3_2377;
	ld.shared.u32 	%r7639, [%r5+20540];
	ld.shared.u32 	%r7640, [%r9+20436];
	add.s32 	%r7641, %r7640, %r7639;
	min.s32 	%r9300, %r9288, %r7641;
	bra.uni 	$L__BB3_2378;
$L__BB3_2377:
	ld.shared.u32 	%r7642, [%r6+20540];
	ld.shared.u32 	%r7643, [%r8+20436];
	add.s32 	%r7644, %r7643, %r7642;
	min.s32 	%r9300, %r9288, %r7644;
$L__BB3_2378:
	st.shared.u32 	[%r7+20436], %r9300;
	@%p1 bra 	$L__BB3_2380;
	ld.shared.u32 	%r7645, [%r5+264];
	ld.shared.u32 	%r7646, [%r9+20592];
	add.s32 	%r7647, %r7646, %r7645;
	min.s32 	%r9301, %r9289, %r7647;
	bra.uni 	$L__BB3_2381;
$L__BB3_2380:
	ld.shared.u32 	%r7648, [%r6+264];
	ld.shared.u32 	%r7649, [%r8+20592];
	add.s32 	%r7650, %r7649, %r7648;
	min.s32 	%r9301, %r9289, %r7650;
$L__BB3_2381:
	st.shared.u32 	[%r7], %r9301;
	@%p1 bra 	$L__BB3_2383;
	ld.shared.u32 	%r7651, [%r5+264];
	ld.shared.u32 	%r7652, [%r9+20748];
	add.s32 	%r7653, %r7652, %r7651;
	min.s32 	%r9302, %r9290, %r7653;
	bra.uni 	$L__BB3_2384;
$L__BB3_2383:
	ld.shared.u32 	%r7654, [%r6+264];
	ld.shared.u32 	%r7655, [%r8+20748];
	add.s32 	%r7656, %r7655, %r7654;
	min.s32 	%r9302, %r9290, %r7656;
$L__BB3_2384:
	st.shared.u32 	[%r7+156], %r9302;
	@%p1 bra 	$L__BB3_2386;
	ld.shared.u32 	%r7657, [%r5+4320];
	ld.shared.u32 	%r7658, [%r9+20592];
	add.s32 	%r7659, %r7658, %r7657;
	min.s32 	%r9303, %r9291, %r7659;
	bra.uni 	$L__BB3_2387;
$L__BB3_2386:
	ld.shared.u32 	%r7660, [%r6+4320];
	ld.shared.u32 	%r7661, [%r8+20592];
	add.s32 	%r7662, %r7661, %r7660;
	min.s32 	%r9303, %r9291, %r7662;
$L__BB3_2387:
	st.shared.u32 	[%r7+4056], %r9303;
	@%p1 bra 	$L__BB3_2389;
	ld.shared.u32 	%r7663, [%r5+4320];
	ld.shared.u32 	%r7664, [%r9+20748];
	add.s32 	%r7665, %r7664, %r7663;
	min.s32 	%r9304, %r9292, %r7665;
	bra.uni 	$L__BB3_2390;
$L__BB3_2389:
	ld.shared.u32 	%r7666, [%r6+4320];
	ld.shared.u32 	%r7667, [%r8+20748];
	add.s32 	%r7668, %r7667, %r7666;
	min.s32 	%r9304, %r9292, %r7668;
$L__BB3_2390:
	st.shared.u32 	[%r7+4212], %r9304;
	@%p1 bra 	$L__BB3_2392;
	ld.shared.u32 	%r7669, [%r5+8376];
	ld.shared.u32 	%r7670, [%r9+20592];
	add.s32 	%r7671, %r7670, %r7669;
	min.s32 	%r9305, %r9293, %r7671;
	bra.uni 	$L__BB3_2393;
$L__BB3_2392:
	ld.shared.u32 	%r7672, [%r6+8376];
	ld.shared.u32 	%r7673, [%r8+20592];
	add.s32 	%r7674, %r7673, %r7672;
	min.s32 	%r9305, %r9293, %r7674;
$L__BB3_2393:
	st.shared.u32 	[%r7+8112], %r9305;
	@%p1 bra 	$L__BB3_2395;
	ld.shared.u32 	%r7675, [%r5+8376];
	ld.shared.u32 	%r7676, [%r9+20748];
	add.s32 	%r7677, %r7676, %r7675;
	min.s32 	%r9306, %r9294, %r7677;
	bra.uni 	$L__BB3_2396;
$L__BB3_2395:
	ld.shared.u32 	%r7678, [%r6+8376];
	ld.shared.u32 	%r7679, [%r8+20748];
	add.s32 	%r7680, %r7679, %r7678;
	min.s32 	%r9306, %r9294, %r7680;
$L__BB3_2396:
	st.shared.u32 	[%r7+8268], %r9306;
	@%p1 bra 	$L__BB3_2398;
	ld.shared.u32 	%r7681, [%r5+12432];
	ld.shared.u32 	%r7682, [%r9+20592];
	add.s32 	%r7683, %r7682, %r7681;
	min.s32 	%r9307, %r9295, %r7683;
	bra.uni 	$L__BB3_2399;
$L__BB3_2398:
	ld.shared.u32 	%r7684, [%r6+12432];
	ld.shared.u32 	%r7685, [%r8+20592];
	add.s32 	%r7686, %r7685, %r7684;
	min.s32 	%r9307, %r9295, %r7686;
$L__BB3_2399:
	st.shared.u32 	[%r7+12168], %r9307;
	@%p1 bra 	$L__BB3_2401;
	ld.shared.u32 	%r7687, [%r5+12432];
	ld.shared.u32 	%r7688, [%r9+20748];
	add.s32 	%r7689, %r7688, %r7687;
	min.s32 	%r9308, %r9296, %r7689;
	bra.uni 	$L__BB3_2402;
$L__BB3_2401:
	ld.shared.u32 	%r7690, [%r6+12432];
	ld.shared.u32 	%r7691, [%r8+20748];
	add.s32 	%r7692, %r7691, %r7690;
	min.s32 	%r9308, %r9296, %r7692;
$L__BB3_2402:
	st.shared.u32 	[%r7+12324], %r9308;
	@%p1 bra 	$L__BB3_2404;
	ld.shared.u32 	%r7693, [%r5+16488];
	ld.shared.u32 	%r7694, [%r9+20592];
	add.s32 	%r7695, %r7694, %r7693;
	min.s32 	%r9309, %r9297, %r7695;
	bra.uni 	$L__BB3_2405;
$L__BB3_2404:
	ld.shared.u32 	%r7696, [%r6+16488];
	ld.shared.u32 	%r7697, [%r8+20592];
	add.s32 	%r7698, %r7697, %r7696;
	min.s32 	%r9309, %r9297, %r7698;
$L__BB3_2405:
	st.shared.u32 	[%r7+16224], %r9309;
	@%p1 bra 	$L__BB3_2407;
	ld.shared.u32 	%r7699, [%r5+16488];
	ld.shared.u32 	%r7700, [%r9+20748];
	add.s32 	%r7701, %r7700, %r7699;
	min.s32 	%r9310, %r9298, %r7701;
	bra.uni 	$L__BB3_2408;
$L__BB3_2407:
	ld.shared.u32 	%r7702, [%r6+16488];
	ld.shared.u32 	%r7703, [%r8+20748];
	add.s32 	%r7704, %r7703, %r7702;
	min.s32 	%r9310, %r9298, %r7704;
$L__BB3_2408:
	st.shared.u32 	[%r7+16380], %r9310;
	@%p1 bra 	$L__BB3_2410;
	ld.shared.u32 	%r7705, [%r5+20544];
	ld.shared.u32 	%r7706, [%r9+20592];
	add.s32 	%r7707, %r7706, %r7705;
	min.s32 	%r9311, %r9299, %r7707;
	bra.uni 	$L__BB3_2411;
$L__BB3_2410:
	ld.shared.u32 	%r7708, [%r6+20544];
	ld.shared.u32 	%r7709, [%r8+20592];
	add.s32 	%r7710, %r7709, %r7708;
	min.s32 	%r9311, %r9299, %r7710;
$L__BB3_2411:
	st.shared.u32 	[%r7+20280], %r9311;
	@%p1 bra 	$L__BB3_2413;
	ld.shared.u32 	%r7711, [%r5+20544];
	ld.shared.u32 	%r7712, [%r9+20748];
	add.s32 	%r7713, %r7712, %r7711;
	min.s32 	%r9312, %r9300, %r7713;
	bra.uni 	$L__BB3_2414;
$L__BB3_2413:
	ld.shared.u32 	%r7714, [%r6+20544];
	ld.shared.u32 	%r7715, [%r8+20748];
	add.s32 	%r7716, %r7715, %r7714;
	min.s32 	%r9312, %r9300, %r7716;
$L__BB3_2414:
	st.shared.u32 	[%r7+20436], %r9312;
	@%p1 bra 	$L__BB3_2416;
	ld.shared.u32 	%r7717, [%r5+268];
	ld.shared.u32 	%r7718, [%r9+20904];
	add.s32 	%r7719, %r7718, %r7717;
	min.s32 	%r9313, %r9301, %r7719;
	bra.uni 	$L__BB3_2417;
$L__BB3_2416:
	ld.shared.u32 	%r7720, [%r6+268];
	ld.shared.u32 	%r7721, [%r8+20904];
	add.s32 	%r7722, %r7721, %r7720;
	min.s32 	%r9313, %r9301, %r7722;
$L__BB3_2417:
	st.shared.u32 	[%r7], %r9313;
	@%p1 bra 	$L__BB3_2419;
	ld.shared.u32 	%r7723, [%r5+268];
	ld.shared.u32 	%r7724, [%r9+21060];
	add.s32 	%r7725, %r7724, %r7723;
	min.s32 	%r9314, %r9302, %r7725;
	bra.uni 	$L__BB3_2420;
$L__BB3_2419:
	ld.shared.u32 	%r7726, [%r6+268];
	ld.shared.u32 	%r7727, [%r8+21060];
	add.s32 	%r7728, %r7727, %r7726;
	min.s32 	%r9314, %r9302, %r7728;
$L__BB3_2420:
	st.shared.u32 	[%r7+156], %r9314;
	@%p1 bra 	$L__BB3_2422;
	ld.shared.u32 	%r7729, [%r5+4324];
	ld.shared.u32 	%r7730, [%r9+20904];
	add.s32 	%r7731, %r7730, %r7729;
	min.s32 	%r9315, %r9303, %r7731;
	bra.uni 	$L__BB3_2423;
$L__BB3_2422:
	ld.shared.u32 	%r7732, [%r6+4324];
	ld.shared.u32 	%r7733, [%r8+20904];
	add.s32 	%r7734, %r7733, %r7732;
	min.s32 	%r9315, %r9303, %r7734;
$L__BB3_2423:
	st.shared.u32 	[%r7+4056], %r9315;
	@%p1 bra 	$L__BB3_2425;
	ld.shared.u32 	%r7735, [%r5+4324];
	ld.shared.u32 	%r7736, [%r9+21060];
	add.s32 	%r7737, %r7736, %r7735;
	min.s32 	%r9316, %r9304, %r7737;
	bra.uni 	$L__BB3_2426;
$L__BB3_2425:
	ld.shared.u32 	%r7738, [%r6+4324];
	ld.shared.u32 	%r7739, [%r8+21060];
	add.s32 	%r7740, %r7739, %r7738;
	min.s32 	%r9316, %r9304, %r7740;
$L__BB3_2426:
	st.shared.u32 	[%r7+4212], %r9316;
	@%p1 bra 	$L__BB3_2428;
	ld.shared.u32 	%r7741, [%r5+8380];
	ld.shared.u32 	%r7742, [%r9+20904];
	add.s32 	%r7743, %r7742, %r7741;
	min.s32 	%r9317, %r9305, %r7743;
	bra.uni 	$L__BB3_2429;
$L__BB3_2428:
	ld.shared.u32 	%r7744, [%r6+8380];
	ld.shared.u32 	%r7745, [%r8+20904];
	add.s32 	%r7746, %r7745, %r7744;
	min.s32 	%r9317, %r9305, %r7746;
$L__BB3_2429:
	st.shared.u32 	[%r7+8112], %r9317;
	@%p1 bra 	$L__BB3_2431;
	ld.shared.u32 	%r7747, [%r5+8380];
	ld.shared.u32 	%r7748, [%r9+21060];
	add.s32 	%r7749, %r7748, %r7747;
	min.s32 	%r9318, %r9306, %r7749;
	bra.uni 	$L__BB3_2432;
$L__BB3_2431:
	ld.shared.u32 	%r7750, [%r6+8380];
	ld.shared.u32 	%r7751, [%r8+21060];
	add.s32 	%r7752, %r7751, %r7750;
	min.s32 	%r9318, %r9306, %r7752;
$L__BB3_2432:
	st.shared.u32 	[%r7+8268], %r9318;
	@%p1 bra 	$L__BB3_2434;
	ld.shared.u32 	%r7753, [%r5+12436];
	ld.shared.u32 	%r7754, [%r9+20904];
	add.s32 	%r7755, %r7754, %r7753;
	min.s32 	%r9319, %r9307, %r7755;
	bra.uni 	$L__BB3_2435;
$L__BB3_2434:
	ld.shared.u32 	%r7756, [%r6+12436];
	ld.shared.u32 	%r7757, [%r8+20904];
	add.s32 	%r7758, %r7757, %r7756;
	min.s32 	%r9319, %r9307, %r7758;
$L__BB3_2435:
	st.shared.u32 	[%r7+12168], %r9319;
	@%p1 bra 	$L__BB3_2437;
	ld.shared.u32 	%r7759, [%r5+12436];
	ld.shared.u32 	%r7760, [%r9+21060];
	add.s32 	%r7761, %r7760, %r7759;
	min.s32 	%r9320, %r9308, %r7761;
	bra.uni 	$L__BB3_2438;
$L__BB3_2437:
	ld.shared.u32 	%r7762, [%r6+12436];
	ld.shared.u32 	%r7763, [%r8+21060];
	add.s32 	%r7764, %r7763, %r7762;
	min.s32 	%r9320, %r9308, %r7764;
$L__BB3_2438:
	st.shared.u32 	[%r7+12324], %r9320;
	@%p1 bra 	$L__BB3_2440;
	ld.shared.u32 	%r7765, [%r5+16492];
	ld.shared.u32 	%r7766, [%r9+20904];
	add.s32 	%r7767, %r7766, %r7765;
	min.s32 	%r9321, %r9309, %r7767;
	bra.uni 	$L__BB3_2441;
$L__BB3_2440:
	ld.shared.u32 	%r7768, [%r6+16492];
	ld.shared.u32 	%r7769, [%r8+20904];
	add.s32 	%r7770, %r7769, %r7768;
	min.s32 	%r9321, %r9309, %r7770;
$L__BB3_2441:
	st.shared.u32 	[%r7+16224], %r9321;
	@%p1 bra 	$L__BB3_2443;
	ld.shared.u32 	%r7771, [%r5+16492];
	ld.shared.u32 	%r7772, [%r9+21060];
	add.s32 	%r7773, %r7772, %r7771;
	min.s32 	%r9322, %r9310, %r7773;
	bra.uni 	$L__BB3_2444;
$L__BB3_2443:
	ld.shared.u32 	%r7774, [%r6+16492];
	ld.shared.u32 	%r7775, [%r8+21060];
	add.s32 	%r7776, %r7775, %r7774;
	min.s32 	%r9322, %r9310, %r7776;
$L__BB3_2444:
	st.shared.u32 	[%r7+16380], %r9322;
	@%p1 bra 	$L__BB3_2446;
	ld.shared.u32 	%r7777, [%r5+20548];
	ld.shared.u32 	%r7778, [%r9+20904];
	add.s32 	%r7779, %r7778, %r7777;
	min.s32 	%r9323, %r9311, %r7779;
	bra.uni 	$L__BB3_2447;
$L__BB3_2446:
	ld.shared.u32 	%r7780, [%r6+20548];
	ld.shared.u32 	%r7781, [%r8+20904];
	add.s32 	%r7782, %r7781, %r7780;
	min.s32 	%r9323, %r9311, %r7782;
$L__BB3_2447:
	st.shared.u32 	[%r7+20280], %r9323;
	@%p1 bra 	$L__BB3_2449;
	ld.shared.u32 	%r7783, [%r5+20548];
	ld.shared.u32 	%r7784, [%r9+21060];
	add.s32 	%r7785, %r7784, %r7783;
	min.s32 	%r9324, %r9312, %r7785;
	bra.uni 	$L__BB3_2450;
$L__BB3_2449:
	ld.shared.u32 	%r7786, [%r6+20548];
	ld.shared.u32 	%r7787, [%r8+21060];
	add.s32 	%r7788, %r7787, %r7786;
	min.s32 	%r9324, %r9312, %r7788;
$L__BB3_2450:
	st.shared.u32 	[%r7+20436], %r9324;
	@%p1 bra 	$L__BB3_2452;
	ld.shared.u32 	%r7789, [%r5+272];
	ld.shared.u32 	%r7790, [%r9+21216];
	add.s32 	%r7791, %r7790, %r7789;
	min.s32 	%r9325, %r9313, %r7791;
	bra.uni 	$L__BB3_2453;
$L__BB3_2452:
	ld.shared.u32 	%r7792, [%r6+272];
	ld.shared.u32 	%r7793, [%r8+21216];
	add.s32 	%r7794, %r7793, %r7792;
	min.s32 	%r9325, %r9313, %r7794;
$L__BB3_2453:
	st.shared.u32 	[%r7], %r9325;
	@%p1 bra 	$L__BB3_2455;
	ld.shared.u32 	%r7795, [%r5+272];
	ld.shared.u32 	%r7796, [%r9+21372];
	add.s32 	%r7797, %r7796, %r7795;
	min.s32 	%r9326, %r9314, %r7797;
	bra.uni 	$L__BB3_2456;
$L__BB3_2455:
	ld.shared.u32 	%r7798, [%r6+272];
	ld.shared.u32 	%r7799, [%r8+21372];
	add.s32 	%r7800, %r7799, %r7798;
	min.s32 	%r9326, %r9314, %r7800;
$L__BB3_2456:
	st.shared.u32 	[%r7+156], %r9326;
	@%p1 bra 	$L__BB3_2458;
	ld.shared.u32 	%r7801, [%r5+4328];
	ld.shared.u32 	%r7802, [%r9+21216];
	add.s32 	%r7803, %r7802, %r7801;
	min.s32 	%r9327, %r9315, %r7803;
	bra.uni 	$L__BB3_2459;
$L__BB3_2458:
	ld.shared.u32 	%r7804, [%r6+4328];
	ld.shared.u32 	%r7805, [%r8+21216];
	add.s32 	%r7806, %r7805, %r7804;
	min.s32 	%r9327, %r9315, %r7806;
$L__BB3_2459:
	st.shared.u32 	[%r7+4056], %r9327;
	@%p1 bra 	$L__BB3_2461;
	ld.shared.u32 	%r7807, [%r5+4328];
	ld.shared.u32 	%r7808, [%r9+21372];
	add.s32 	%r7809, %r7808, %r7807;
	min.s32 	%r9328, %r9316, %r7809;
	bra.uni 	$L__BB3_2462;
$L__BB3_2461:
	ld.shared.u32 	%r7810, [%r6+4328];
	ld.shared.u32 	%r7811, [%r8+21372];
	add.s32 	%r7812, %r7811, %r7810;
	min.s32 	%r9328, %r9316, %r7812;
$L__BB3_2462:
	st.shared.u32 	[%r7+4212], %r9328;
	@%p1 bra 	$L__BB3_2464;
	ld.shared.u32 	%r7813, [%r5+8384];
	ld.shared.u32 	%r7814, [%r9+21216];
	add.s32 	%r7815, %r7814, %r7813;
	min.s32 	%r9329, %r9317, %r7815;
	bra.uni 	$L__BB3_2465;
$L__BB3_2464:
	ld.shared.u32 	%r7816, [%r6+8384];
	ld.shared.u32 	%r7817, [%r8+21216];
	add.s32 	%r7818, %r7817, %r7816;
	min.s32 	%r9329, %r9317, %r7818;
$L__BB3_2465:
	st.shared.u32 	[%r7+8112], %r9329;
	@%p1 bra 	$L__BB3_2467;
	ld.shared.u32 	%r7819, [%r5+8384];
	ld.shared.u32 	%r7820, [%r9+21372];
	add.s32 	%r7821, %r7820, %r7819;
	min.s32 	%r9330, %r9318, %r7821;
	bra.uni 	$L__BB3_2468;
$L__BB3_2467:
	ld.shared.u32 	%r7822, [%r6+8384];
	ld.shared.u32 	%r7823, [%r8+21372];
	add.s32 	%r7824, %r7823, %r7822;
	min.s32 	%r9330, %r9318, %r7824;
$L__BB3_2468:
	st.shared.u32 	[%r7+8268], %r9330;
	@%p1 bra 	$L__BB3_2470;
	ld.shared.u32 	%r7825, [%r5+12440];
	ld.shared.u32 	%r7826, [%r9+21216];
	add.s32 	%r7827, %r7826, %r7825;
	min.s32 	%r9331, %r9319, %r7827;
	bra.uni 	$L__BB3_2471;
$L__BB3_2470:
	ld.shared.u32 	%r7828, [%r6+12440];
	ld.shared.u32 	%r7829, [%r8+21216];
	add.s32 	%r7830, %r7829, %r7828;
	min.s32 	%r9331, %r9319, %r7830;
$L__BB3_2471:
	st.shared.u32 	[%r7+12168], %r9331;
	@%p1 bra 	$L__BB3_2473;
	ld.shared.u32 	%r7831, [%r5+12440];
	ld.shared.u32 	%r7832, [%r9+21372];
	add.s32 	%r7833, %r7832, %r7831;
	min.s32 	%r9332, %r9320, %r7833;
	bra.uni 	$L__BB3_2474;
$L__BB3_2473:
	ld.shared.u32 	%r7834, [%r6+12440];
	ld.shared.u32 	%r7835, [%r8+21372];
	add.s32 	%r7836, %r7835, %r7834;
	min.s32 	%r9332, %r9320, %r7836;
$L__BB3_2474:
	st.shared.u32 	[%r7+12324], %r9332;
	@%p1 bra 	$L__BB3_2476;
	ld.shared.u32 	%r7837, [%r5+16496];
	ld.shared.u32 	%r7838, [%r9+21216];
	add.s32 	%r7839, %r7838, %r7837;
	min.s32 	%r9333, %r9321, %r7839;
	bra.uni 	$L__BB3_2477;
$L__BB3_2476:
	ld.shared.u32 	%r7840, [%r6+16496];
	ld.shared.u32 	%r7841, [%r8+21216];
	add.s32 	%r7842, %r7841, %r7840;
	min.s32 	%r9333, %r9321, %r7842;
$L__BB3_2477:
	st.shared.u32 	[%r7+16224], %r9333;
	@%p1 bra 	$L__BB3_2479;
	ld.shared.u32 	%r7843, [%r5+16496];
	ld.shared.u32 	%r7844, [%r9+21372];
	add.s32 	%r7845, %r7844, %r7843;
	min.s32 	%r9334, %r9322, %r7845;
	bra.uni 	$L__BB3_2480;
$L__BB3_2479:
	ld.shared.u32 	%r7846, [%r6+16496];
	ld.shared.u32 	%r7847, [%r8+21372];
	add.s32 	%r7848, %r7847, %r7846;
	min.s32 	%r9334, %r9322, %r7848;
$L__BB3_2480:
	st.shared.u32 	[%r7+16380], %r9334;
	@%p1 bra 	$L__BB3_2482;
	ld.shared.u32 	%r7849, [%r5+20552];
	ld.shared.u32 	%r7850, [%r9+21216];
	add.s32 	%r7851, %r7850, %r7849;
	min.s32 	%r9335, %r9323, %r7851;
	bra.uni 	$L__BB3_2483;
$L__BB3_2482:
	ld.shared.u32 	%r7852, [%r6+20552];
	ld.shared.u32 	%r7853, [%r8+21216];
	add.s32 	%r7854, %r7853, %r7852;
	min.s32 	%r9335, %r9323, %r7854;
$L__BB3_2483:
	st.shared.u32 	[%r7+20280], %r9335;
	@%p1 bra 	$L__BB3_2485;
	ld.shared.u32 	%r7855, [%r5+20552];
	ld.shared.u32 	%r7856, [%r9+21372];
	add.s32 	%r7857, %r7856, %r7855;
	min.s32 	%r9336, %r9324, %r7857;
	bra.uni 	$L__BB3_2486;
$L__BB3_2485:
	ld.shared.u32 	%r7858, [%r6+20552];
	ld.shared.u32 	%r7859, [%r8+21372];
	add.s32 	%r7860, %r7859, %r7858;
	min.s32 	%r9336, %r9324, %r7860;
$L__BB3_2486:
	st.shared.u32 	[%r7+20436], %r9336;
	@%p1 bra 	$L__BB3_2488;
	ld.shared.u32 	%r7861, [%r5+276];
	ld.shared.u32 	%r7862, [%r9+21528];
	add.s32 	%r7863, %r7862, %r7861;
	min.s32 	%r9337, %r9325, %r7863;
	bra.uni 	$L__BB3_2489;
$L__BB3_2488:
	ld.shared.u32 	%r7864, [%r6+276];
	ld.shared.u32 	%r7865, [%r8+21528];
	add.s32 	%r7866, %r7865, %r7864;
	min.s32 	%r9337, %r9325, %r7866;
$L__BB3_2489:
	st.shared.u32 	[%r7], %r9337;
	@%p1 bra 	$L__BB3_2491;
	ld.shared.u32 	%r7867, [%r5+276];
	ld.shared.u32 	%r7868, [%r9+21684];
	add.s32 	%r7869, %r7868, %r7867;
	min.s32 	%r9338, %r9326, %r7869;
	bra.uni 	$L__BB3_2492;
$L__BB3_2491:
	ld.shared.u32 	%r7870, [%r6+276];
	ld.shared.u32 	%r7871, [%r8+21684];
	add.s32 	%r7872, %r7871, %r7870;
	min.s32 	%r9338, %r9326, %r7872;
$L__BB3_2492:
	st.shared.u32 	[%r7+156], %r9338;
	@%p1 bra 	$L__BB3_2494;
	ld.shared.u32 	%r7873, [%r5+4332];
	ld.shared.u32 	%r7874, [%r9+21528];
	add.s32 	%r7875, %r7874, %r7873;
	min.s32 	%r9339, %r9327, %r7875;
	bra.uni 	$L__BB3_2495;
$L__BB3_2494:
	ld.shared.u32 	%r7876, [%r6+4332];
	ld.shared.u32 	%r7877, [%r8+21528];
	add.s32 	%r7878, %r7877, %r7876;
	min.s32 	%r9339, %r9327, %r7878;
$L__BB3_2495:
	st.shared.u32 	[%r7+4056], %r9339;
	@%p1 bra 	$L__BB3_2497;
	ld.shared.u32 	%r7879, [%r5+4332];
	ld.shared.u32 	%r7880, [%r9+21684];
	add.s32 	%r7881, %r7880, %r7879;
	min.s32 	%r9340, %r9328, %r7881;
	bra.uni 	$L__BB3_2498;
$L__BB3_2497:
	ld.shared.u32 	%r7882, [%r6+4332];
	ld.shared.u32 	%r7883, [%r8+21684];
	add.s32 	%r7884, %r7883, %r7882;
	min.s32 	%r9340, %r9328, %r7884;
$L__BB3_2498:
	st.shared.u32 	[%r7+4212], %r9340;
	@%p1 bra 	$L__BB3_2500;
	ld.shared.u32 	%r7885, [%r5+8388];
	ld.shared.u32 	%r7886, [%r9+21528];
	add.s32 	%r7887, %r7886, %r7885;
	min.s32 	%r9341, %r9329, %r7887;
	bra.uni 	$L__BB3_2501;
$L__BB3_2500:
	ld.shared.u32 	%r7888, [%r6+8388];
	ld.shared.u32 	%r7889, [%r8+21528];
	add.s32 	%r7890, %r7889, %r7888;
	min.s32 	%r9341, %r9329, %r7890;
$L__BB3_2501:
	st.shared.u32 	[%r7+8112], %r9341;
	@%p1 bra 	$L__BB3_2503;
	ld.shared.u32 	%r7891, [%r5+8388];
	ld.shared.u32 	%r7892, [%r9+21684];
	add.s32 	%r7893, %r7892, %r7891;
	min.s32 	%r9342, %r9330, %r7893;
	bra.uni 	$L__BB3_2504;
$L__BB3_2503:
	ld.shared.u32 	%r7894, [%r6+8388];
	ld.shared.u32 	%r7895, [%r8+21684];
	add.s32 	%r7896, %r7895, %r7894;
	min.s32 	%r9342, %r9330, %r7896;
$L__BB3_2504:
	st.shared.u32 	[%r7+8268], %r9342;
	@%p1 bra 	$L__BB3_2506;
	ld.shared.u32 	%r7897, [%r5+12444];
	ld.shared.u32 	%r7898, [%r9+21528];
	add.s32 	%r7899, %r7898, %r7897;
	min.s32 	%r9343, %r9331, %r7899;
	bra.uni 	$L__BB3_2507;
$L__BB3_2506:
	ld.shared.u32 	%r7900, [%r6+12444];
	ld.shared.u32 	%r7901, [%r8+21528];
	add.s32 	%r7902, %r7901, %r7900;
	min.s32 	%r9343, %r9331, %r7902;
$L__BB3_2507:
	st.shared.u32 	[%r7+12168], %r9343;
	@%p1 bra 	$L__BB3_2509;
	ld.shared.u32 	%r7903, [%r5+12444];
	ld.shared.u32 	%r7904, [%r9+21684];
	add.s32 	%r7905, %r7904, %r7903;
	min.s32 	%r9344, %r9332, %r7905;
	bra.uni 	$L__BB3_2510;
$L__BB3_2509:
	ld.shared.u32 	%r7906, [%r6+12444];
	ld.shared.u32 	%r7907, [%r8+21684];
	add.s32 	%r7908, %r7907, %r7906;
	min.s32 	%r9344, %r9332, %r7908;
$L__BB3_2510:
	st.shared.u32 	[%r7+12324], %r9344;
	@%p1 bra 	$L__BB3_2512;
	ld.shared.u32 	%r7909, [%r5+16500];
	ld.shared.u32 	%r7910, [%r9+21528];
	add.s32 	%r7911, %r7910, %r7909;
	min.s32 	%r9345, %r9333, %r7911;
	bra.uni 	$L__BB3_2513;
$L__BB3_2512:
	ld.shared.u32 	%r7912, [%r6+16500];
	ld.shared.u32 	%r7913, [%r8+21528];
	add.s32 	%r7914, %r7913, %r7912;
	min.s32 	%r9345, %r9333, %r7914;
$L__BB3_2513:
	st.shared.u32 	[%r7+16224], %r9345;
	@%p1 bra 	$L__BB3_2515;
	ld.shared.u32 	%r7915, [%r5+16500];
	ld.shared.u32 	%r7916, [%r9+21684];
	add.s32 	%r7917, %r7916, %r7915;
	min.s32 	%r9346, %r9334, %r7917;
	bra.uni 	$L__BB3_2516;
$L__BB3_2515:
	ld.shared.u32 	%r7918, [%r6+16500];
	ld.shared.u32 	%r7919, [%r8+21684];
	add.s32 	%r7920, %r7919, %r7918;
	min.s32 	%r9346, %r9334, %r7920;
$L__BB3_2516:
	st.shared.u32 	[%r7+16380], %r9346;
	@%p1 bra 	$L__BB3_2518;
	ld.shared.u32 	%r7921, [%r5+20556];
	ld.shared.u32 	%r7922, [%r9+21528];
	add.s32 	%r7923, %r7922, %r7921;
	min.s32 	%r9347, %r9335, %r7923;
	bra.uni 	$L__BB3_2519;
$L__BB3_2518:
	ld.shared.u32 	%r7924, [%r6+20556];
	ld.shared.u32 	%r7925, [%r8+21528];
	add.s32 	%r7926, %r7925, %r7924;
	min.s32 	%r9347, %r9335, %r7926;
$L__BB3_2519:
	st.shared.u32 	[%r7+20280], %r9347;
	@%p1 bra 	$L__BB3_2521;
	ld.shared.u32 	%r7927, [%r5+20556];
	ld.shared.u32 	%r7928, [%r9+21684];
	add.s32 	%r7929, %r7928, %r7927;
	min.s32 	%r9348, %r9336, %r7929;
	bra.uni 	$L__BB3_2522;
$L__BB3_2521:
	ld.shared.u32 	%r7930, [%r6+20556];
	ld.shared.u32 	%r7931, [%r8+21684];
	add.s32 	%r7932, %r7931, %r7930;
	min.s32 	%r9348, %r9336, %r7932;
$L__BB3_2522:
	st.shared.u32 	[%r7+20436], %r9348;
	@%p1 bra 	$L__BB3_2524;
	ld.shared.u32 	%r7933, [%r5+280];
	ld.shared.u32 	%r7934, [%r9+21840];
	add.s32 	%r7935, %r7934, %r7933;
	min.s32 	%r9349, %r9337, %r7935;
	bra.uni 	$L__BB3_2525;
$L__BB3_2524:
	ld.shared.u32 	%r7936, [%r6+280];
	ld.shared.u32 	%r7937, [%r8+21840];
	add.s32 	%r7938, %r7937, %r7936;
	min.s32 	%r9349, %r9337, %r7938;
$L__BB3_2525:
	st.shared.u32 	[%r7], %r9349;
	@%p1 bra 	$L__BB3_2527;
	ld.shared.u32 	%r7939, [%r5+280];
	ld.shared.u32 	%r7940, [%r9+21996];
	add.s32 	%r7941, %r7940, %r7939;
	min.s32 	%r9350, %r9338, %r7941;
	bra.uni 	$L__BB3_2528;
$L__BB3_2527:
	ld.shared.u32 	%r7942, [%r6+280];
	ld.shared.u32 	%r7943, [%r8+21996];
	add.s32 	%r7944, %r7943, %r7942;
	min.s32 	%r9350, %r9338, %r7944;
$L__BB3_2528:
	st.shared.u32 	[%r7+156], %r9350;
	@%p1 bra 	$L__BB3_2530;
	ld.shared.u32 	%r7945, [%r5+4336];
	ld.shared.u32 	%r7946, [%r9+21840];
	add.s32 	%r7947, %r7946, %r7945;
	min.s32 	%r9351, %r9339, %r7947;
	bra.uni 	$L__BB3_2531;
$L__BB3_2530:
	ld.shared.u32 	%r7948, [%r6+4336];
	ld.shared.u32 	%r7949, [%r8+21840];
	add.s32 	%r7950, %r7949, %r7948;
	min.s32 	%r9351, %r9339, %r7950;
$L__BB3_2531:
	st.shared.u32 	[%r7+4056], %r9351;
	@%p1 bra 	$L__BB3_2533;
	ld.shared.u32 	%r7951, [%r5+4336];
	ld.shared.u32 	%r7952, [%r9+21996];
	add.s32 	%r7953, %r7952, %r7951;
	min.s32 	%r9352, %r9340, %r7953;
	bra.uni 	$L__BB3_2534;
$L__BB3_2533:
	ld.shared.u32 	%r7954, [%r6+4336];
	ld.shared.u32 	%r7955, [%r8+21996];
	add.s32 	%r7956, %r7955, %r7954;
	min.s32 	%r9352, %r9340, %r7956;
$L__BB3_2534:
	st.shared.u32 	[%r7+4212], %r9352;
	@%p1 bra 	$L__BB3_2536;
	ld.shared.u32 	%r7957, [%r5+8392];
	ld.shared.u32 	%r7958, [%r9+21840];
	add.s32 	%r7959, %r7958, %r7957;
	min.s32 	%r9353, %r9341, %r7959;
	bra.uni 	$L__BB3_2537;
$L__BB3_2536:
	ld.shared.u32 	%r7960, [%r6+8392];
	ld.shared.u32 	%r7961, [%r8+21840];
	add.s32 	%r7962, %r7961, %r7960;
	min.s32 	%r9353, %r9341, %r7962;
$L__BB3_2537:
	st.shared.u32 	[%r7+8112], %r9353;
	@%p1 bra 	$L__BB3_2539;
	ld.shared.u32 	%r7963, [%r5+8392];
	ld.shared.u32 	%r7964, [%r9+21996];
	add.s32 	%r7965, %r7964, %r7963;
	min.s32 	%r9354, %r9342, %r7965;
	bra.uni 	$L__BB3_2540;
$L__BB3_2539:
	ld.shared.u32 	%r7966, [%r6+8392];
	ld.shared.u32 	%r7967, [%r8+21996];
	add.s32 	%r7968, %r7967, %r7966;
	min.s32 	%r9354, %r9342, %r7968;
$L__BB3_2540:
	st.shared.u32 	[%r7+8268], %r9354;
	@%p1 bra 	$L__BB3_2542;
	ld.shared.u32 	%r7969, [%r5+12448];
	ld.shared.u32 	%r7970, [%r9+21840];
	add.s32 	%r7971, %r7970, %r7969;
	min.s32 	%r9355, %r9343, %r7971;
	bra.uni 	$L__BB3_2543;
$L__BB3_2542:
	ld.shared.u32 	%r7972, [%r6+12448];
	ld.shared.u32 	%r7973, [%r8+21840];
	add.s32 	%r7974, %r7973, %r7972;
	min.s32 	%r9355, %r9343, %r7974;
$L__BB3_2543:
	st.shared.u32 	[%r7+12168], %r9355;
	@%p1 bra 	$L__BB3_2545;
	ld.shared.u32 	%r7975, [%r5+12448];
	ld.shared.u32 	%r7976, [%r9+21996];
	add.s32 	%r7977, %r7976, %r7975;
	min.s32 	%r9356, %r9344, %r7977;
	bra.uni 	$L__BB3_2546;
$L__BB3_2545:
	ld.shared.u32 	%r7978, [%r6+12448];
	ld.shared.u32 	%r7979, [%r8+21996];
	add.s32 	%r7980, %r7979, %r7978;
	min.s32 	%r9356, %r9344, %r7980;
$L__BB3_2546:
	st.shared.u32 	[%r7+12324], %r9356;
	@%p1 bra 	$L__BB3_2548;
	ld.shared.u32 	%r7981, [%r5+16504];
	ld.shared.u32 	%r7982, [%r9+21840];
	add.s32 	%r7983, %r7982, %r7981;
	min.s32 	%r9357, %r9345, %r7983;
	bra.uni 	$L__BB3_2549;
$L__BB3_2548:
	ld.shared.u32 	%r7984, [%r6+16504];
	ld.shared.u32 	%r7985, [%r8+21840];
	add.s32 	%r7986, %r7985, %r7984;
	min.s32 	%r9357, %r9345, %r7986;
$L__BB3_2549:
	st.shared.u32 	[%r7+16224], %r9357;
	@%p1 bra 	$L__BB3_2551;
	ld.shared.u32 	%r7987, [%r5+16504];
	ld.shared.u32 	%r7988, [%r9+21996];
	add.s32 	%r7989, %r7988, %r7987;
	min.s32 	%r9358, %r9346, %r7989;
	bra.uni 	$L__BB3_2552;
$L__BB3_2551:
	ld.shared.u32 	%r7990, [%r6+16504];
	ld.shared.u32 	%r7991, [%r8+21996];
	add.s32 	%r7992, %r7991, %r7990;
	min.s32 	%r9358, %r9346, %r7992;
$L__BB3_2552:
	st.shared.u32 	[%r7+16380], %r9358;
	@%p1 bra 	$L__BB3_2554;
	ld.shared.u32 	%r7993, [%r5+20560];
	ld.shared.u32 	%r7994, [%r9+21840];
	add.s32 	%r7995, %r7994, %r7993;
	min.s32 	%r9359, %r9347, %r7995;
	bra.uni 	$L__BB3_2555;
$L__BB3_2554:
	ld.shared.u32 	%r7996, [%r6+20560];
	ld.shared.u32 	%r7997, [%r8+21840];
	add.s32 	%r7998, %r7997, %r7996;
	min.s32 	%r9359, %r9347, %r7998;
$L__BB3_2555:
	st.shared.u32 	[%r7+20280], %r9359;
	@%p1 bra 	$L__BB3_2557;
	ld.shared.u32 	%r7999, [%r5+20560];
	ld.shared.u32 	%r8000, [%r9+21996];
	add.s32 	%r8001, %r8000, %r7999;
	min.s32 	%r9360, %r9348, %r8001;
	bra.uni 	$L__BB3_2558;
$L__BB3_2557:
	ld.shared.u32 	%r8002, [%r6+20560];
	ld.shared.u32 	%r8003, [%r8+21996];
	add.s32 	%r8004, %r8003, %r8002;
	min.s32 	%r9360, %r9348, %r8004;
$L__BB3_2558:
	st.shared.u32 	[%r7+20436], %r9360;
	@%p1 bra 	$L__BB3_2560;
	ld.shared.u32 	%r8005, [%r5+284];
	ld.shared.u32 	%r8006, [%r9+22152];
	add.s32 	%r8007, %r8006, %r8005;
	min.s32 	%r9361, %r9349, %r8007;
	bra.uni 	$L__BB3_2561;
$L__BB3_2560:
	ld.shared.u32 	%r8008, [%r6+284];
	ld.shared.u32 	%r8009, [%r8+22152];
	add.s32 	%r8010, %r8009, %r8008;
	min.s32 	%r9361, %r9349, %r8010;
$L__BB3_2561:
	st.shared.u32 	[%r7], %r9361;
	@%p1 bra 	$L__BB3_2563;
	ld.shared.u32 	%r8011, [%r5+284];
	ld.shared.u32 	%r8012, [%r9+22308];
	add.s32 	%r8013, %r8012, %r8011;
	min.s32 	%r9362, %r9350, %r8013;
	bra.uni 	$L__BB3_2564;
$L__BB3_2563:
	ld.shared.u32 	%r8014, [%r6+284];
	ld.shared.u32 	%r8015, [%r8+22308];
	add.s32 	%r8016, %r8015, %r8014;
	min.s32 	%r9362, %r9350, %r8016;
$L__BB3_2564:
	st.shared.u32 	[%r7+156], %r9362;
	@%p1 bra 	$L__BB3_2566;
	ld.shared.u32 	%r8017, [%r5+4340];
	ld.shared.u32 	%r8018, [%r9+22152];
	add.s32 	%r8019, %r8018, %r8017;
	min.s32 	%r9363, %r9351, %r8019;
	bra.uni 	$L__BB3_2567;
$L__BB3_2566:
	ld.shared.u32 	%r8020, [%r6+4340];
	ld.shared.u32 	%r8021, [%r8+22152];
	add.s32 	%r8022, %r8021, %r8020;
	min.s32 	%r9363, %r9351, %r8022;
$L__BB3_2567:
	st.shared.u32 	[%r7+4056], %r9363;
	@%p1 bra 	$L__BB3_2569;
	ld.shared.u32 	%r8023, [%r5+4340];
	ld.shared.u32 	%r8024, [%r9+22308];
	add.s32 	%r8025, %r8024, %r8023;
	min.s32 	%r9364, %r9352, %r8025;
	bra.uni 	$L__BB3_2570;
$L__BB3_2569:
	ld.shared.u32 	%r8026, [%r6+4340];
	ld.shared.u32 	%r8027, [%r8+22308];
	add.s32 	%r8028, %r8027, %r8026;
	min.s32 	%r9364, %r9352, %r8028;
$L__BB3_2570:
	st.shared.u32 	[%r7+4212], %r9364;
	@%p1 bra 	$L__BB3_2572;
	ld.shared.u32 	%r8029, [%r5+8396];
	ld.shared.u32 	%r8030, [%r9+22152];
	add.s32 	%r8031, %r8030, %r8029;
	min.s32 	%r9365, %r9353, %r8031;
	bra.uni 	$L__BB3_2573;
$L__BB3_2572:
	ld.shared.u32 	%r8032, [%r6+8396];
	ld.shared.u32 	%r8033, [%r8+22152];
	add.s32 	%r8034, %r8033, %r8032;
	min.s32 	%r9365, %r9353, %r8034;
$L__BB3_2573:
	st.shared.u32 	[%r7+8112], %r9365;
	@%p1 bra 	$L__BB3_2575;
	ld.shared.u32 	%r8035, [%r5+8396];
	ld.shared.u32 	%r8036, [%r9+22308];
	add.s32 	%r8037, %r8036, %r8035;
	min.s32 	%r9366, %r9354, %r8037;
	bra.uni 	$L__BB3_2576;
$L__BB3_2575:
	ld.shared.u32 	%r8038, [%r6+8396];
	ld.shared.u32 	%r8039, [%r8+22308];
	add.s32 	%r8040, %r8039, %r8038;
	min.s32 	%r9366, %r9354, %r8040;
$L__BB3_2576:
	st.shared.u32 	[%r7+8268], %r9366;
	@%p1 bra 	$L__BB3_2578;
	ld.shared.u32 	%r8041, [%r5+12452];
	ld.shared.u32 	%r8042, [%r9+22152];
	add.s32 	%r8043, %r8042, %r8041;
	min.s32 	%r9367, %r9355, %r8043;
	bra.uni 	$L__BB3_2579;
$L__BB3_2578:
	ld.shared.u32 	%r8044, [%r6+12452];
	ld.shared.u32 	%r8045, [%r8+22152];
	add.s32 	%r8046, %r8045, %r8044;
	min.s32 	%r9367, %r9355, %r8046;
$L__BB3_2579:
	st.shared.u32 	[%r7+12168], %r9367;
	@%p1 bra 	$L__BB3_2581;
	ld.shared.u32 	%r8047, [%r5+12452];
	ld.shared.u32 	%r8048, [%r9+22308];
	add.s32 	%r8049, %r8048, %r8047;
	min.s32 	%r9368, %r9356, %r8049;
	bra.uni 	$L__BB3_2582;
$L__BB3_2581:
	ld.shared.u32 	%r8050, [%r6+12452];
	ld.shared.u32 	%r8051, [%r8+22308];
	add.s32 	%r8052, %r8051, %r8050;
	min.s32 	%r9368, %r9356, %r8052;
$L__BB3_2582:
	st.shared.u32 	[%r7+12324], %r9368;
	@%p1 bra 	$L__BB3_2584;
	ld.shared.u32 	%r8053, [%r5+16508];
	ld.shared.u32 	%r8054, [%r9+22152];
	add.s32 	%r8055, %r8054, %r8053;
	min.s32 	%r9369, %r9357, %r8055;
	bra.uni 	$L__BB3_2585;
$L__BB3_2584:
	ld.shared.u32 	%r8056, [%r6+16508];
	ld.shared.u32 	%r8057, [%r8+22152];
	add.s32 	%r8058, %r8057, %r8056;
	min.s32 	%r9369, %r9357, %r8058;
$L__BB3_2585:
	st.shared.u32 	[%r7+16224], %r9369;
	@%p1 bra 	$L__BB3_2587;
	ld.shared.u32 	%r8059, [%r5+16508];
	ld.shared.u32 	%r8060, [%r9+22308];
	add.s32 	%r8061, %r8060, %r8059;
	min.s32 	%r9370, %r9358, %r8061;
	bra.uni 	$L__BB3_2588;
$L__BB3_2587:
	ld.shared.u32 	%r8062, [%r6+16508];
	ld.shared.u32 	%r8063, [%r8+22308];
	add.s32 	%r8064, %r8063, %r8062;
	min.s32 	%r9370, %r9358, %r8064;
$L__BB3_2588:
	st.shared.u32 	[%r7+16380], %r9370;
	@%p1 bra 	$L__BB3_2590;
	ld.shared.u32 	%r8065, [%r5+20564];
	ld.shared.u32 	%r8066, [%r9+22152];
	add.s32 	%r8067, %r8066, %r8065;
	min.s32 	%r9371, %r9359, %r8067;
	bra.uni 	$L__BB3_2591;
$L__BB3_2590:
	ld.shared.u32 	%r8068, [%r6+20564];
	ld.shared.u32 	%r8069, [%r8+22152];
	add.s32 	%r8070, %r8069, %r8068;
	min.s32 	%r9371, %r9359, %r8070;
$L__BB3_2591:
	st.shared.u32 	[%r7+20280], %r9371;
	@%p1 bra 	$L__BB3_2593;
	ld.shared.u32 	%r8071, [%r5+20564];
	ld.shared.u32 	%r8072, [%r9+22308];
	add.s32 	%r8073, %r8072, %r8071;
	min.s32 	%r9372, %r9360, %r8073;
	bra.uni 	$L__BB3_2594;
$L__BB3_2593:
	ld.shared.u32 	%r8074, [%r6+20564];
	ld.shared.u32 	%r8075, [%r8+22308];
	add.s32 	%r8076, %r8075, %r8074;
	min.s32 	%r9372, %r9360, %r8076;
$L__BB3_2594:
	st.shared.u32 	[%r7+20436], %r9372;
	@%p1 bra 	$L__BB3_2596;
	ld.shared.u32 	%r8077, [%r5+288];
	ld.shared.u32 	%r8078, [%r9+22464];
	add.s32 	%r8079, %r8078, %r8077;
	min.s32 	%r9373, %r9361, %r8079;
	bra.uni 	$L__BB3_2597;
$L__BB3_2596:
	ld.shared.u32 	%r8080, [%r6+288];
	ld.shared.u32 	%r8081, [%r8+22464];
	add.s32 	%r8082, %r8081, %r8080;
	min.s32 	%r9373, %r9361, %r8082;
$L__BB3_2597:
	st.shared.u32 	[%r7], %r9373;
	@%p1 bra 	$L__BB3_2599;
	ld.shared.u32 	%r8083, [%r5+288];
	ld.shared.u32 	%r8084, [%r9+22620];
	add.s32 	%r8085, %r8084, %r8083;
	min.s32 	%r9374, %r9362, %r8085;
	bra.uni 	$L__BB3_2600;
$L__BB3_2599:
	ld.shared.u32 	%r8086, [%r6+288];
	ld.shared.u32 	%r8087, [%r8+22620];
	add.s32 	%r8088, %r8087, %r8086;
	min.s32 	%r9374, %r9362, %r8088;
$L__BB3_2600:
	st.shared.u32 	[%r7+156], %r9374;
	@%p1 bra 	$L__BB3_2602;
	ld.shared.u32 	%r8089, [%r5+4344];
	ld.shared.u32 	%r8090, [%r9+22464];
	add.s32 	%r8091, %r8090, %r8089;
	min.s32 	%r9375, %r9363, %r8091;
	bra.uni 	$L__BB3_2603;
$L__BB3_2602:
	ld.shared.u32 	%r8092, [%r6+4344];
	ld.shared.u32 	%r8093, [%r8+22464];
	add.s32 	%r8094, %r8093, %r8092;
	min.s32 	%r9375, %r9363, %r8094;
$L__BB3_2603:
	st.shared.u32 	[%r7+4056], %r9375;
	@%p1 bra 	$L__BB3_2605;
	ld.shared.u32 	%r8095, [%r5+4344];
	ld.shared.u32 	%r8096, [%r9+22620];
	add.s32 	%r8097, %r8096, %r8095;
	min.s32 	%r9376, %r9364, %r8097;
	bra.uni 	$L__BB3_2606;
$L__BB3_2605:
	ld.shared.u32 	%r8098, [%r6+4344];
	ld.shared.u32 	%r8099, [%r8+22620];
	add.s32 	%r8100, %r8099, %r8098;
	min.s32 	%r9376, %r9364, %r8100;
$L__BB3_2606:
	st.shared.u32 	[%r7+4212], %r9376;
	@%p1 bra 	$L__BB3_2608;
	ld.shared.u32 	%r8101, [%r5+8400];
	ld.shared.u32 	%r8102, [%r9+22464];
	add.s32 	%r8103, %r8102, %r8101;
	min.s32 	%r9377, %r9365, %r8103;
	bra.uni 	$L__BB3_2609;
$L__BB3_2608:
	ld.shared.u32 	%r8104, [%r6+8400];
	ld.shared.u32 	%r8105, [%r8+22464];
	add.s32 	%r8106, %r8105, %r8104;
	min.s32 	%r9377, %r9365, %r8106;
$L__BB3_2609:
	st.shared.u32 	[%r7+8112], %r9377;
	@%p1 bra 	$L__BB3_2611;
	ld.shared.u32 	%r8107, [%r5+8400];
	ld.shared.u32 	%r8108, [%r9+22620];
	add.s32 	%r8109, %r8108, %r8107;
	min.s32 	%r9378, %r9366, %r8109;
	bra.uni 	$L__BB3_2612;
$L__BB3_2611:
	ld.shared.u32 	%r8110, [%r6+8400];
	ld.shared.u32 	%r8111, [%r8+22620];
	add.s32 	%r8112, %r8111, %r8110;
	min.s32 	%r9378, %r9366, %r8112;
$L__BB3_2612:
	st.shared.u32 	[%r7+8268], %r9378;
	@%p1 bra 	$L__BB3_2614;
	ld.shared.u32 	%r8113, [%r5+12456];
	ld.shared.u32 	%r8114, [%r9+22464];
	add.s32 	%r8115, %r8114, %r8113;
	min.s32 	%r9379, %r9367, %r8115;
	bra.uni 	$L__BB3_2615;
$L__BB3_2614:
	ld.shared.u32 	%r8116, [%r6+12456];
	ld.shared.u32 	%r8117, [%r8+22464];
	add.s32 	%r8118, %r8117, %r8116;
	min.s32 	%r9379, %r9367, %r8118;
$L__BB3_2615:
	st.shared.u32 	[%r7+12168], %r9379;
	@%p1 bra 	$L__BB3_2617;
	ld.shared.u32 	%r8119, [%r5+12456];
	ld.shared.u32 	%r8120, [%r9+22620];
	add.s32 	%r8121, %r8120, %r8119;
	min.s32 	%r9380, %r9368, %r8121;
	bra.uni 	$L__BB3_2618;
$L__BB3_2617:
	ld.shared.u32 	%r8122, [%r6+12456];
	ld.shared.u32 	%r8123, [%r8+22620];
	add.s32 	%r8124, %r8123, %r8122;
	min.s32 	%r9380, %r9368, %r8124;
$L__BB3_2618:
	st.shared.u32 	[%r7+12324], %r9380;
	@%p1 bra 	$L__BB3_2620;
	ld.shared.u32 	%r8125, [%r5+16512];
	ld.shared.u32 	%r8126, [%r9+22464];
	add.s32 	%r8127, %r8126, %r8125;
	min.s32 	%r9381, %r9369, %r8127;
	bra.uni 	$L__BB3_2621;
$L__BB3_2620:
	ld.shared.u32 	%r8128, [%r6+16512];
	ld.shared.u32 	%r8129, [%r8+22464];
	add.s32 	%r8130, %r8129, %r8128;
	min.s32 	%r9381, %r9369, %r8130;
$L__BB3_2621:
	st.shared.u32 	[%r7+16224], %r9381;
	@%p1 bra 	$L__BB3_2623;
	ld.shared.u32 	%r8131, [%r5+16512];
	ld.shared.u32 	%r8132, [%r9+22620];
	add.s32 	%r8133, %r8132, %r8131;
	min.s32 	%r9382, %r9370, %r8133;
	bra.uni 	$L__BB3_2624;
$L__BB3_2623:
	ld.shared.u32 	%r8134, [%r6+16512];
	ld.shared.u32 	%r8135, [%r8+22620];
	add.s32 	%r8136, %r8135, %r8134;
	min.s32 	%r9382, %r9370, %r8136;
$L__BB3_2624:
	st.shared.u32 	[%r7+16380], %r9382;
	@%p1 bra 	$L__BB3_2626;
	ld.shared.u32 	%r8137, [%r5+20568];
	ld.shared.u32 	%r8138, [%r9+22464];
	add.s32 	%r8139, %r8138, %r8137;
	min.s32 	%r9383, %r9371, %r8139;
	bra.uni 	$L__BB3_2627;
$L__BB3_2626:
	ld.shared.u32 	%r8140, [%r6+20568];
	ld.shared.u32 	%r8141, [%r8+22464];
	add.s32 	%r8142, %r8141, %r8140;
	min.s32 	%r9383, %r9371, %r8142;
$L__BB3_2627:
	st.shared.u32 	[%r7+20280], %r9383;
	@%p1 bra 	$L__BB3_2629;
	ld.shared.u32 	%r8143, [%r5+20568];
	ld.shared.u32 	%r8144, [%r9+22620];
	add.s32 	%r8145, %r8144, %r8143;
	min.s32 	%r9384, %r9372, %r8145;
	bra.uni 	$L__BB3_2630;
$L__BB3_2629:
	ld.shared.u32 	%r8146, [%r6+20568];
	ld.shared.u32 	%r8147, [%r8+22620];
	add.s32 	%r8148, %r8147, %r8146;
	min.s32 	%r9384, %r9372, %r8148;
$L__BB3_2630:
	st.shared.u32 	[%r7+20436], %r9384;
	@%p1 bra 	$L__BB3_2632;
	ld.shared.u32 	%r8149, [%r5+292];
	ld.shared.u32 	%r8150, [%r9+22776];
	add.s32 	%r8151, %r8150, %r8149;
	min.s32 	%r9385, %r9373, %r8151;
	bra.uni 	$L__BB3_2633;
$L__BB3_2632:
	ld.shared.u32 	%r8152, [%r6+292];
	ld.shared.u32 	%r8153, [%r8+22776];
	add.s32 	%r8154, %r8153, %r8152;
	min.s32 	%r9385, %r9373, %r8154;
$L__BB3_2633:
	st.shared.u32 	[%r7], %r9385;
	@%p1 bra 	$L__BB3_2635;
	ld.shared.u32 	%r8155, [%r5+292];
	ld.shared.u32 	%r8156, [%r9+22932];
	add.s32 	%r8157, %r8156, %r8155;
	min.s32 	%r9386, %r9374, %r8157;
	bra.uni 	$L__BB3_2636;
$L__BB3_2635:
	ld.shared.u32 	%r8158, [%r6+292];
	ld.shared.u32 	%r8159, [%r8+22932];
	add.s32 	%r8160, %r8159, %r8158;
	min.s32 	%r9386, %r9374, %r8160;
$L__BB3_2636:
	st.shared.u32 	[%r7+156], %r9386;
	@%p1 bra 	$L__BB3_2638;
	ld.shared.u32 	%r8161, [%r5+4348];
	ld.shared.u32 	%r8162, [%r9+22776];
	add.s32 	%r8163, %r8162, %r8161;
	min.s32 	%r9387, %r9375, %r8163;
	bra.uni 	$L__BB3_2639;
$L__BB3_2638:
	ld.shared.u32 	%r8164, [%r6+4348];
	ld.shared.u32 	%r8165, [%r8+22776];
	add.s32 	%r8166, %r8165, %r8164;
	min.s32 	%r9387, %r9375, %r8166;
$L__BB3_2639:
	st.shared.u32 	[%r7+4056], %r9387;
	@%p1 bra 	$L__BB3_2641;
	ld.shared.u32 	%r8167, [%r5+4348];
	ld.shared.u32 	%r8168, [%r9+22932];
	add.s32 	%r8169, %r8168, %r8167;
	min.s32 	%r9388, %r9376, %r8169;
	bra.uni 	$L__BB3_2642;
$L__BB3_2641:
	ld.shared.u32 	%r8170, [%r6+4348];
	ld.shared.u32 	%r8171, [%r8+22932];
	add.s32 	%r8172, %r8171, %r8170;
	min.s32 	%r9388, %r9376, %r8172;
$L__BB3_2642:
	st.shared.u32 	[%r7+4212], %r9388;
	@%p1 bra 	$L__BB3_2644;
	ld.shared.u32 	%r8173, [%r5+8404];
	ld.shared.u32 	%r8174, [%r9+22776];
	add.s32 	%r8175, %r8174, %r8173;
	min.s32 	%r9389, %r9377, %r8175;
	bra.uni 	$L__BB3_2645;
$L__BB3_2644:
	ld.shared.u32 	%r8176, [%r6+8404];
	ld.shared.u32 	%r8177, [%r8+22776];
	add.s32 	%r8178, %r8177, %r8176;
	min.s32 	%r9389, %r9377, %r8178;
$L__BB3_2645:
	st.shared.u32 	[%r7+8112], %r9389;
	@%p1 bra 	$L__BB3_2647;
	ld.shared.u32 	%r8179, [%r5+8404];
	ld.shared.u32 	%r8180, [%r9+22932];
	add.s32 	%r8181, %r8180, %r8179;
	min.s32 	%r9390, %r9378, %r8181;
	bra.uni 	$L__BB3_2648;
$L__BB3_2647:
	ld.shared.u32 	%r8182, [%r6+8404];
	ld.shared.u32 	%r8183, [%r8+22932];
	add.s32 	%r8184, %r8183, %r8182;
	min.s32 	%r9390, %r9378, %r8184;
$L__BB3_2648:
	st.shared.u32 	[%r7+8268], %r9390;
	@%p1 bra 	$L__BB3_2650;
	ld.shared.u32 	%r8185, [%r5+12460];
	ld.shared.u32 	%r8186, [%r9+22776];
	add.s32 	%r8187, %r8186, %r8185;
	min.s32 	%r9391, %r9379, %r8187;
	bra.uni 	$L__BB3_2651;
$L__BB3_2650:
	ld.shared.u32 	%r8188, [%r6+12460];
	ld.shared.u32 	%r8189, [%r8+22776];
	add.s32 	%r8190, %r8189, %r8188;
	min.s32 	%r9391, %r9379, %r8190;
$L__BB3_2651:
	st.shared.u32 	[%r7+12168], %r9391;
	@%p1 bra 	$L__BB3_2653;
	ld.shared.u32 	%r8191, [%r5+12460];
	ld.shared.u32 	%r8192, [%r9+22932];
	add.s32 	%r8193, %r8192, %r8191;
	min.s32 	%r9392, %r9380, %r8193;
	bra.uni 	$L__BB3_2654;
$L__BB3_2653:
	ld.shared.u32 	%r8194, [%r6+12460];
	ld.shared.u32 	%r8195, [%r8+22932];
	add.s32 	%r8196, %r8195, %r8194;
	min.s32 	%r9392, %r9380, %r8196;
$L__BB3_2654:
	st.shared.u32 	[%r7+12324], %r9392;
	@%p1 bra 	$L__BB3_2656;
	ld.shared.u32 	%r8197, [%r5+16516];
	ld.shared.u32 	%r8198, [%r9+22776];
	add.s32 	%r8199, %r8198, %r8197;
	min.s32 	%r9393, %r9381, %r8199;
	bra.uni 	$L__BB3_2657;
$L__BB3_2656:
	ld.shared.u32 	%r8200, [%r6+16516];
	ld.shared.u32 	%r8201, [%r8+22776];
	add.s32 	%r8202, %r8201, %r8200;
	min.s32 	%r9393, %r9381, %r8202;
$L__BB3_2657:
	st.shared.u32 	[%r7+16224], %r9393;
	@%p1 bra 	$L__BB3_2659;
	ld.shared.u32 	%r8203, [%r5+16516];
	ld.shared.u32 	%r8204, [%r9+22932];
	add.s32 	%r8205, %r8204, %r8203;
	min.s32 	%r9394, %r9382, %r8205;
	bra.uni 	$L__BB3_2660;
$L__BB3_2659:
	ld.shared.u32 	%r8206, [%r6+16516];
	ld.shared.u32 	%r8207, [%r8+22932];
	add.s32 	%r8208, %r8207, %r8206;
	min.s32 	%r9394, %r9382, %r8208;
$L__BB3_2660:
	st.shared.u32 	[%r7+16380], %r9394;
	@%p1 bra 	$L__BB3_2662;
	ld.shared.u32 	%r8209, [%r5+20572];
	ld.shared.u32 	%r8210, [%r9+22776];
	add.s32 	%r8211, %r8210, %r8209;
	min.s32 	%r9395, %r9383, %r8211;
	bra.uni 	$L__BB3_2663;
$L__BB3_2662:
	ld.shared.u32 	%r8212, [%r6+20572];
	ld.shared.u32 	%r8213, [%r8+22776];
	add.s32 	%r8214, %r8213, %r8212;
	min.s32 	%r9395, %r9383, %r8214;
$L__BB3_2663:
	st.shared.u32 	[%r7+20280], %r9395;
	@%p1 bra 	$L__BB3_2665;
	ld.shared.u32 	%r8215, [%r5+20572];
	ld.shared.u32 	%r8216, [%r9+22932];
	add.s32 	%r8217, %r8216, %r8215;
	min.s32 	%r9396, %r9384, %r8217;
	bra.uni 	$L__BB3_2666;
$L__BB3_2665:
	ld.shared.u32 	%r8218, [%r6+20572];
	ld.shared.u32 	%r8219, [%r8+22932];
	add.s32 	%r8220, %r8219, %r8218;
	min.s32 	%r9396, %r9384, %r8220;
$L__BB3_2666:
	st.shared.u32 	[%r7+20436], %r9396;
	@%p1 bra 	$L__BB3_2668;
	ld.shared.u32 	%r8221, [%r5+296];
	ld.shared.u32 	%r8222, [%r9+23088];
	add.s32 	%r8223, %r8222, %r8221;
	min.s32 	%r9397, %r9385, %r8223;
	bra.uni 	$L__BB3_2669;
$L__BB3_2668:
	ld.shared.u32 	%r8224, [%r6+296];
	ld.shared.u32 	%r8225, [%r8+23088];
	add.s32 	%r8226, %r8225, %r8224;
	min.s32 	%r9397, %r9385, %r8226;
$L__BB3_2669:
	st.shared.u32 	[%r7], %r9397;
	@%p1 bra 	$L__BB3_2671;
	ld.shared.u32 	%r8227, [%r5+296];
	ld.shared.u32 	%r8228, [%r9+23244];
	add.s32 	%r8229, %r8228, %r8227;
	min.s32 	%r9398, %r9386, %r8229;
	bra.uni 	$L__BB3_2672;
$L__BB3_2671:
	ld.shared.u32 	%r8230, [%r6+296];
	ld.shared.u32 	%r8231, [%r8+23244];
	add.s32 	%r8232, %r8231, %r8230;
	min.s32 	%r9398, %r9386, %r8232;
$L__BB3_2672:
	st.shared.u32 	[%r7+156], %r9398;
	@%p1 bra 	$L__BB3_2674;
	ld.shared.u32 	%r8233, [%r5+4352];
	ld.shared.u32 	%r8234, [%r9+23088];
	add.s32 	%r8235, %r8234, %r8233;
	min.s32 	%r9399, %r9387, %r8235;
	bra.uni 	$L__BB3_2675;
$L__BB3_2674:
	ld.shared.u32 	%r8236, [%r6+4352];
	ld.shared.u32 	%r8237, [%r8+23088];
	add.s32 	%r8238, %r8237, %r8236;
	min.s32 	%r9399, %r9387, %r8238;
$L__BB3_2675:
	st.shared.u32 	[%r7+4056], %r9399;
	@%p1 bra 	$L__BB3_2677;
	ld.shared.u32 	%r8239, [%r5+4352];
	ld.shared.u32 	%r8240, [%r9+23244];
	add.s32 	%r8241, %r8240, %r8239;
	min.s32 	%r9400, %r9388, %r8241;
	bra.uni 	$L__BB3_2678;
$L__BB3_2677:
	ld.shared.u32 	%r8242, [%r6+4352];
	ld.shared.u32 	%r8243, [%r8+23244];
	add.s32 	%r8244, %r8243, %r8242;
	min.s32 	%r9400, %r9388, %r8244;
$L__BB3_2678:
	st.shared.u32 	[%r7+4212], %r9400;
	@%p1 bra 	$L__BB3_2680;
	ld.shared.u32 	%r8245, [%r5+8408];
	ld.shared.u32 	%r8246, [%r9+23088];
	add.s32 	%r8247, %r8246, %r8245;
	min.s32 	%r9401, %r9389, %r8247;
	bra.uni 	$L__BB3_2681;
$L__BB3_2680:
	ld.shared.u32 	%r8248, [%r6+8408];
	ld.shared.u32 	%r8249, [%r8+23088];
	add.s32 	%r8250, %r8249, %r8248;
	min.s32 	%r9401, %r9389, %r8250;
$L__BB3_2681:
	st.shared.u32 	[%r7+8112], %r9401;
	@%p1 bra 	$L__BB3_2683;
	ld.shared.u32 	%r8251, [%r5+8408];
	ld.shared.u32 	%r8252, [%r9+23244];
	add.s32 	%r8253, %r8252, %r8251;
	min.s32 	%r9402, %r9390, %r8253;
	bra.uni 	$L__BB3_2684;
$L__BB3_2683:
	ld.shared.u32 	%r8254, [%r6+8408];
	ld.shared.u32 	%r8255, [%r8+23244];
	add.s32 	%r8256, %r8255, %r8254;
	min.s32 	%r9402, %r9390, %r8256;
$L__BB3_2684:
	st.shared.u32 	[%r7+8268], %r9402;
	@%p1 bra 	$L__BB3_2686;
	ld.shared.u32 	%r8257, [%r5+12464];
	ld.shared.u32 	%r8258, [%r9+23088];
	add.s32 	%r8259, %r8258, %r8257;
	min.s32 	%r9403, %r9391, %r8259;
	bra.uni 	$L__BB3_2687;
$L__BB3_2686:
	ld.shared.u32 	%r8260, [%r6+12464];
	ld.shared.u32 	%r8261, [%r8+23088];
	add.s32 	%r8262, %r8261, %r8260;
	min.s32 	%r9403, %r9391, %r8262;
$L__BB3_2687:
	st.shared.u32 	[%r7+12168], %r9403;
	@%p1 bra 	$L__BB3_2689;
	ld.shared.u32 	%r8263, [%r5+12464];
	ld.shared.u32 	%r8264, [%r9+23244];
	add.s32 	%r8265, %r8264, %r8263;
	min.s32 	%r9404, %r9392, %r8265;
	bra.uni 	$L__BB3_2690;
$L__BB3_2689:
	ld.shared.u32 	%r8266, [%r6+12464];
	ld.shared.u32 	%r8267, [%r8+23244];
	add.s32 	%r8268, %r8267, %r8266;
	min.s32 	%r9404, %r9392, %r8268;
$L__BB3_2690:
	st.shared.u32 	[%r7+12324], %r9404;
	@%p1 bra 	$L__BB3_2692;
	ld.shared.u32 	%r8269, [%r5+16520];
	ld.shared.u32 	%r8270, [%r9+23088];
	add.s32 	%r8271, %r8270, %r8269;
	min.s32 	%r9405, %r9393, %r8271;
	bra.uni 	$L__BB3_2693;
$L__BB3_2692:
	ld.shared.u32 	%r8272, [%r6+16520];
	ld.shared.u32 	%r8273, [%r8+23088];
	add.s32 	%r8274, %r8273, %r8272;
	min.s32 	%r9405, %r9393, %r8274;
$L__BB3_2693:
	st.shared.u32 	[%r7+16224], %r9405;
	@%p1 bra 	$L__BB3_2695;
	ld.shared.u32 	%r8275, [%r5+16520];
	ld.shared.u32 	%r8276, [%r9+23244];
	add.s32 	%r8277, %r8276, %r8275;
	min.s32 	%r9406, %r9394, %r8277;
	bra.uni 	$L__BB3_2696;
$L__BB3_2695:
	ld.shared.u32 	%r8278, [%r6+16520];
	ld.shared.u32 	%r8279, [%r8+23244];
	add.s32 	%r8280, %r8279, %r8278;
	min.s32 	%r9406, %r9394, %r8280;
$L__BB3_2696:
	st.shared.u32 	[%r7+16380], %r9406;
	@%p1 bra 	$L__BB3_2698;
	ld.shared.u32 	%r8281, [%r5+20576];
	ld.shared.u32 	%r8282, [%r9+23088];
	add.s32 	%r8283, %r8282, %r8281;
	min.s32 	%r9407, %r9395, %r8283;
	bra.uni 	$L__BB3_2699;
$L__BB3_2698:
	ld.shared.u32 	%r8284, [%r6+20576];
	ld.shared.u32 	%r8285, [%r8+23088];
	add.s32 	%r8286, %r8285, %r8284;
	min.s32 	%r9407, %r9395, %r8286;
$L__BB3_2699:
	st.shared.u32 	[%r7+20280], %r9407;
	@%p1 bra 	$L__BB3_2701;
	ld.shared.u32 	%r8287, [%r5+20576];
	ld.shared.u32 	%r8288, [%r9+23244];
	add.s32 	%r8289, %r8288, %r8287;
	min.s32 	%r9408, %r9396, %r8289;
	bra.uni 	$L__BB3_2702;
$L__BB3_2701:
	ld.shared.u32 	%r8290, [%r6+20576];
	ld.shared.u32 	%r8291, [%r8+23244];
	add.s32 	%r8292, %r8291, %r8290;
	min.s32 	%r9408, %r9396, %r8292;
$L__BB3_2702:
	st.shared.u32 	[%r7+20436], %r9408;
	@%p1 bra 	$L__BB3_2704;
	ld.shared.u32 	%r8293, [%r5+300];
	ld.shared.u32 	%r8294, [%r9+23400];
	add.s32 	%r8295, %r8294, %r8293;
	min.s32 	%r9409, %r9397, %r8295;
	bra.uni 	$L__BB3_2705;
$L__BB3_2704:
	ld.shared.u32 	%r8296, [%r6+300];
	ld.shared.u32 	%r8297, [%r8+23400];
	add.s32 	%r8298, %r8297, %r8296;
	min.s32 	%r9409, %r9397, %r8298;
$L__BB3_2705:
	st.shared.u32 	[%r7], %r9409;
	@%p1 bra 	$L__BB3_2707;
	ld.shared.u32 	%r8299, [%r5+300];
	ld.shared.u32 	%r8300, [%r9+23556];
	add.s32 	%r8301, %r8300, %r8299;
	min.s32 	%r9410, %r9398, %r8301;
	bra.uni 	$L__BB3_2708;
$L__BB3_2707:
	ld.shared.u32 	%r8302, [%r6+300];
	ld.shared.u32 	%r8303, [%r8+23556];
	add.s32 	%r8304, %r8303, %r8302;
	min.s32 	%r9410, %r9398, %r8304;
$L__BB3_2708:
	st.shared.u32 	[%r7+156], %r9410;
	@%p1 bra 	$L__BB3_2710;
	ld.shared.u32 	%r8305, [%r5+4356];
	ld.shared.u32 	%r8306, [%r9+23400];
	add.s32 	%r8307, %r8306, %r8305;
	min.s32 	%r9411, %r9399, %r8307;
	bra.uni 	$L__BB3_2711;
$L__BB3_2710:
	ld.shared.u32 	%r8308, [%r6+4356];
	ld.shared.u32 	%r8309, [%r8+23400];
	add.s32 	%r8310, %r8309, %r8308;
	min.s32 	%r9411, %r9399, %r8310;
$L__BB3_2711:
	st.shared.u32 	[%r7+4056], %r9411;
	@%p1 bra 	$L__BB3_2713;
	ld.shared.u32 	%r8311, [%r5+4356];
	ld.shared.u32 	%r8312, [%r9+23556];
	add.s32 	%r8313, %r8312, %r8311;
	min.s32 	%r9412, %r9400, %r8313;
	bra.uni 	$L__BB3_2714;
$L__BB3_2713:
	ld.shared.u32 	%r8314, [%r6+4356];
	ld.shared.u32 	%r8315, [%r8+23556];
	add.s32 	%r8316, %r8315, %r8314;
	min.s32 	%r9412, %r9400, %r8316;
$L__BB3_2714:
	st.shared.u32 	[%r7+4212], %r9412;
	@%p1 bra 	$L__BB3_2716;
	ld.shared.u32 	%r8317, [%r5+8412];
	ld.shared.u32 	%r8318, [%r9+23400];
	add.s32 	%r8319, %r8318, %r8317;
	min.s32 	%r9413, %r9401, %r8319;
	bra.uni 	$L__BB3_2717;
$L__BB3_2716:
	ld.shared.u32 	%r8320, [%r6+8412];
	ld.shared.u32 	%r8321, [%r8+23400];
	add.s32 	%r8322, %r8321, %r8320;
	min.s32 	%r9413, %r9401, %r8322;
$L__BB3_2717:
	st.shared.u32 	[%r7+8112], %r9413;
	@%p1 bra 	$L__BB3_2719;
	ld.shared.u32 	%r8323, [%r5+8412];
	ld.shared.u32 	%r8324, [%r9+23556];
	add.s32 	%r8325, %r8324, %r8323;
	min.s32 	%r9414, %r9402, %r8325;
	bra.uni 	$L__BB3_2720;
$L__BB3_2719:
	ld.shared.u32 	%r8326, [%r6+8412];
	ld.shared.u32 	%r8327, [%r8+23556];
	add.s32 	%r8328, %r8327, %r8326;
	min.s32 	%r9414, %r9402, %r8328;
$L__BB3_2720:
	st.shared.u32 	[%r7+8268], %r9414;
	@%p1 bra 	$L__BB3_2722;
	ld.shared.u32 	%r8329, [%r5+12468];
	ld.shared.u32 	%r8330, [%r9+23400];
	add.s32 	%r8331, %r8330, %r8329;
	min.s32 	%r9415, %r9403, %r8331;
	bra.uni 	$L__BB3_2723;
$L__BB3_2722:
	ld.shared.u32 	%r8332, [%r6+12468];
	ld.shared.u32 	%r8333, [%r8+23400];
	add.s32 	%r8334, %r8333, %r8332;
	min.s32 	%r9415, %r9403, %r8334;
$L__BB3_2723:
	st.shared.u32 	[%r7+12168], %r9415;
	@%p1 bra 	$L__BB3_2725;
	ld.shared.u32 	%r8335, [%r5+12468];
	ld.shared.u32 	%r8336, [%r9+23556];
	add.s32 	%r8337, %r8336, %r8335;
	min.s32 	%r9416, %r9404, %r8337;
	bra.uni 	$L__BB3_2726;
$L__BB3_2725:
	ld.shared.u32 	%r8338, [%r6+12468];
	ld.shared.u32 	%r8339, [%r8+23556];
	add.s32 	%r8340, %r8339, %r8338;
	min.s32 	%r9416, %r9404, %r8340;
$L__BB3_2726:
	st.shared.u32 	[%r7+12324], %r9416;
	@%p1 bra 	$L__BB3_2728;
	ld.shared.u32 	%r8341, [%r5+16524];
	ld.shared.u32 	%r8342, [%r9+23400];
	add.s32 	%r8343, %r8342, %r8341;
	min.s32 	%r9417, %r9405, %r8343;
	bra.uni 	$L__BB3_2729;
$L__BB3_2728:
	ld.shared.u32 	%r8344, [%r6+16524];
	ld.shared.u32 	%r8345, [%r8+23400];
	add.s32 	%r8346, %r8345, %r8344;
	min.s32 	%r9417, %r9405, %r8346;
$L__BB3_2729:
	st.shared.u32 	[%r7+16224], %r9417;
	@%p1 bra 	$L__BB3_2731;
	ld.shared.u32 	%r8347, [%r5+16524];
	ld.shared.u32 	%r8348, [%r9+23556];
	add.s32 	%r8349, %r8348, %r8347;
	min.s32 	%r9418, %r9406, %r8349;
	bra.uni 	$L__BB3_2732;
$L__BB3_2731:
	ld.shared.u32 	%r8350, [%r6+16524];
	ld.shared.u32 	%r8351, [%r8+23556];
	add.s32 	%r8352, %r8351, %r8350;
	min.s32 	%r9418, %r9406, %r8352;
$L__BB3_2732:
	st.shared.u32 	[%r7+16380], %r9418;
	@%p1 bra 	$L__BB3_2734;
	ld.shared.u32 	%r8353, [%r5+20580];
	ld.shared.u32 	%r8354, [%r9+23400];
	add.s32 	%r8355, %r8354, %r8353;
	min.s32 	%r9419, %r9407, %r8355;
	bra.uni 	$L__BB3_2735;
$L__BB3_2734:
	ld.shared.u32 	%r8356, [%r6+20580];
	ld.shared.u32 	%r8357, [%r8+23400];
	add.s32 	%r8358, %r8357, %r8356;
	min.s32 	%r9419, %r9407, %r8358;
$L__BB3_2735:
	st.shared.u32 	[%r7+20280], %r9419;
	@%p1 bra 	$L__BB3_2737;
	ld.shared.u32 	%r8359, [%r5+20580];
	ld.shared.u32 	%r8360, [%r9+23556];
	add.s32 	%r8361, %r8360, %r8359;
	min.s32 	%r9420, %r9408, %r8361;
	bra.uni 	$L__BB3_2738;
$L__BB3_2737:
	ld.shared.u32 	%r8362, [%r6+20580];
	ld.shared.u32 	%r8363, [%r8+23556];
	add.s32 	%r8364, %r8363, %r8362;
	min.s32 	%r9420, %r9408, %r8364;
$L__BB3_2738:
	st.shared.u32 	[%r7+20436], %r9420;
	@%p1 bra 	$L__BB3_2740;
	ld.shared.u32 	%r8365, [%r5+304];
	ld.shared.u32 	%r8366, [%r9+23712];
	add.s32 	%r8367, %r8366, %r8365;
	min.s32 	%r9421, %r9409, %r8367;
	bra.uni 	$L__BB3_2741;
$L__BB3_2740:
	ld.shared.u32 	%r8368, [%r6+304];
	ld.shared.u32 	%r8369, [%r8+23712];
	add.s32 	%r8370, %r8369, %r8368;
	min.s32 	%r9421, %r9409, %r8370;
$L__BB3_2741:
	st.shared.u32 	[%r7], %r9421;
	@%p1 bra 	$L__BB3_2743;
	ld.shared.u32 	%r8371, [%r5+304];
	ld.shared.u32 	%r8372, [%r9+23868];
	add.s32 	%r8373, %r8372, %r8371;
	min.s32 	%r9422, %r9410, %r8373;
	bra.uni 	$L__BB3_2744;
$L__BB3_2743:
	ld.shared.u32 	%r8374, [%r6+304];
	ld.shared.u32 	%r8375, [%r8+23868];
	add.s32 	%r8376, %r8375, %r8374;
	min.s32 	%r9422, %r9410, %r8376;
$L__BB3_2744:
	st.shared.u32 	[%r7+156], %r9422;
	@%p1 bra 	$L__BB3_2746;
	ld.shared.u32 	%r8377, [%r5+4360];
	ld.shared.u32 	%r8378, [%r9+23712];
	add.s32 	%r8379, %r8378, %r8377;
	min.s32 	%r9423, %r9411, %r8379;
	bra.uni 	$L__BB3_2747;
$L__BB3_2746:
	ld.shared.u32 	%r8380, [%r6+4360];
	ld.shared.u32 	%r8381, [%r8+23712];
	add.s32 	%r8382, %r8381, %r8380;
	min.s32 	%r9423, %r9411, %r8382;
$L__BB3_2747:
	st.shared.u32 	[%r7+4056], %r9423;
	@%p1 bra 	$L__BB3_2749;
	ld.shared.u32 	%r8383, [%r5+4360];
	ld.shared.u32 	%r8384, [%r9+23868];
	add.s32 	%r8385, %r8384, %r8383;
	min.s32 	%r9424, %r9412, %r8385;
	bra.uni 	$L__BB3_2750;
$L__BB3_2749:
	ld.shared.u32 	%r8386, [%r6+4360];
	ld.shared.u32 	%r8387, [%r8+23868];
	add.s32 	%r8388, %r8387, %r8386;
	min.s32 	%r9424, %r9412, %r8388;
$L__BB3_2750:
	st.shared.u32 	[%r7+4212], %r9424;
	@%p1 bra 	$L__BB3_2752;
	ld.shared.u32 	%r8389, [%r5+8416];
	ld.shared.u32 	%r8390, [%r9+23712];
	add.s32 	%r8391, %r8390, %r8389;
	min.s32 	%r9425, %r9413, %r8391;
	bra.uni 	$L__BB3_2753;
$L__BB3_2752:
	ld.shared.u32 	%r8392, [%r6+8416];
	ld.shared.u32 	%r8393, [%r8+23712];
	add.s32 	%r8394, %r8393, %r8392;
	min.s32 	%r9425, %r9413, %r8394;
$L__BB3_2753:
	st.shared.u32 	[%r7+8112], %r9425;
	@%p1 bra 	$L__BB3_2755;
	ld.shared.u32 	%r8395, [%r5+8416];
	ld.shared.u32 	%r8396, [%r9+23868];
	add.s32 	%r8397, %r8396, %r8395;
	min.s32 	%r9426, %r9414, %r8397;
	bra.uni 	$L__BB3_2756;
$L__BB3_2755:
	ld.shared.u32 	%r8398, [%r6+8416];
	ld.shared.u32 	%r8399, [%r8+23868];
	add.s32 	%r8400, %r8399, %r8398;
	min.s32 	%r9426, %r9414, %r8400;
$L__BB3_2756:
	st.shared.u32 	[%r7+8268], %r9426;
	@%p1 bra 	$L__BB3_2758;
	ld.shared.u32 	%r8401, [%r5+12472];
	ld.shared.u32 	%r8402, [%r9+23712];
	add.s32 	%r8403, %r8402, %r8401;
	min.s32 	%r9427, %r9415, %r8403;
	bra.uni 	$L__BB3_2759;
$L__BB3_2758:
	ld.shared.u32 	%r8404, [%r6+12472];
	ld.shared.u32 	%r8405, [%r8+23712];
	add.s32 	%r8406, %r8405, %r8404;
	min.s32 	%r9427, %r9415, %r8406;
$L__BB3_2759:
	st.shared.u32 	[%r7+12168], %r9427;
	@%p1 bra 	$L__BB3_2761;
	ld.shared.u32 	%r8407, [%r5+12472];
	ld.shared.u32 	%r8408, [%r9+23868];
	add.s32 	%r8409, %r8408, %r8407;
	min.s32 	%r9428, %r9416, %r8409;
	bra.uni 	$L__BB3_2762;
$L__BB3_2761:
	ld.shared.u32 	%r8410, [%r6+12472];
	ld.shared.u32 	%r8411, [%r8+23868];
	add.s32 	%r8412, %r8411, %r8410;
	min.s32 	%r9428, %r9416, %r8412;
$L__BB3_2762:
	st.shared.u32 	[%r7+12324], %r9428;
	@%p1 bra 	$L__BB3_2764;
	ld.shared.u32 	%r8413, [%r5+16528];
	ld.shared.u32 	%r8414, [%r9+23712];
	add.s32 	%r8415, %r8414, %r8413;
	min.s32 	%r9429, %r9417, %r8415;
	bra.uni 	$L__BB3_2765;
$L__BB3_2764:
	ld.shared.u32 	%r8416, [%r6+16528];
	ld.shared.u32 	%r8417, [%r8+23712];
	add.s32 	%r8418, %r8417, %r8416;
	min.s32 	%r9429, %r9417, %r8418;
$L__BB3_2765:
	st.shared.u32 	[%r7+16224], %r9429;
	@%p1 bra 	$L__BB3_2767;
	ld.shared.u32 	%r8419, [%r5+16528];
	ld.shared.u32 	%r8420, [%r9+23868];
	add.s32 	%r8421, %r8420, %r8419;
	min.s32 	%r9430, %r9418, %r8421;
	bra.uni 	$L__BB3_2768;
$L__BB3_2767:
	ld.shared.u32 	%r8422, [%r6+16528];
	ld.shared.u32 	%r8423, [%r8+23868];
	add.s32 	%r8424, %r8423, %r8422;
	min.s32 	%r9430, %r9418, %r8424;
$L__BB3_2768:
	st.shared.u32 	[%r7+16380], %r9430;
	@%p1 bra 	$L__BB3_2770;
	ld.shared.u32 	%r8425, [%r5+20584];
	ld.shared.u32 	%r8426, [%r9+23712];
	add.s32 	%r8427, %r8426, %r8425;
	min.s32 	%r9431, %r9419, %r8427;
	bra.uni 	$L__BB3_2771;
$L__BB3_2770:
	ld.shared.u32 	%r8428, [%r6+20584];
	ld.shared.u32 	%r8429, [%r8+23712];
	add.s32 	%r8430, %r8429, %r8428;
	min.s32 	%r9431, %r9419, %r8430;
$L__BB3_2771:
	st.shared.u32 	[%r7+20280], %r9431;
	@%p1 bra 	$L__BB3_2773;
	ld.shared.u32 	%r8431, [%r5+20584];
	ld.shared.u32 	%r8432, [%r9+23868];
	add.s32 	%r8433, %r8432, %r8431;
	min.s32 	%r9432, %r9420, %r8433;
	bra.uni 	$L__BB3_2774;
$L__BB3_2773:
	ld.shared.u32 	%r8434, [%r6+20584];
	ld.shared.u32 	%r8435, [%r8+23868];
	add.s32 	%r8436, %r8435, %r8434;
	min.s32 	%r9432, %r9420, %r8436;
$L__BB3_2774:
	st.shared.u32 	[%r7+20436], %r9432;
	@%p1 bra 	$L__BB3_2776;
	ld.shared.u32 	%r8437, [%r5+308];
	ld.shared.u32 	%r8438, [%r9+24024];
	add.s32 	%r8439, %r8438, %r8437;
	min.s32 	%r9433, %r9421, %r8439;
	bra.uni 	$L__BB3_2777;
$L__BB3_2776:
	ld.shared.u32 	%r8440, [%r6+308];
	ld.shared.u32 	%r8441, [%r8+24024];
	add.s32 	%r8442, %r8441, %r8440;
	min.s32 	%r9433, %r9421, %r8442;
$L__BB3_2777:
	st.shared.u32 	[%r7], %r9433;
	@%p1 bra 	$L__BB3_2779;
	ld.shared.u32 	%r8443, [%r5+308];
	ld.shared.u32 	%r8444, [%r9+24180];
	add.s32 	%r8445, %r8444, %r8443;
	min.s32 	%r9434, %r9422, %r8445;
	bra.uni 	$L__BB3_2780;
$L__BB3_2779:
	ld.shared.u32 	%r8446, [%r6+308];
	ld.shared.u32 	%r8447, [%r8+24180];
	add.s32 	%r8448, %r8447, %r8446;
	min.s32 	%r9434, %r9422, %r8448;
$L__BB3_2780:
	st.shared.u32 	[%r7+156], %r9434;
	@%p1 bra 	$L__BB3_2782;
	ld.shared.u32 	%r8449, [%r5+4364];
	ld.shared.u32 	%r8450, [%r9+24024];
	add.s32 	%r8451, %r8450, %r8449;
	min.s32 	%r9435, %r9423, %r8451;
	bra.uni 	$L__BB3_2783;
$L__BB3_2782:
	ld.shared.u32 	%r8452, [%r6+4364];
	ld.shared.u32 	%r8453, [%r8+24024];
	add.s32 	%r8454, %r8453, %r8452;
	min.s32 	%r9435, %r9423, %r8454;
$L__BB3_2783:
	st.shared.u32 	[%r7+4056], %r9435;
	@%p1 bra 	$L__BB3_2785;
	ld.shared.u32 	%r8455, [%r5+4364];
	ld.shared.u32 	%r8456, [%r9+24180];
	add.s32 	%r8457, %r8456, %r8455;
	min.s32 	%r9436, %r9424, %r8457;
	bra.uni 	$L__BB3_2786;
$L__BB3_2785:
	ld.shared.u32 	%r8458, [%r6+4364];
	ld.shared.u32 	%r8459, [%r8+24180];
	add.s32 	%r8460, %r8459, %r8458;
	min.s32 	%r9436, %r9424, %r8460;
$L__BB3_2786:
	st.shared.u32 	[%r7+4212], %r9436;
	@%p1 bra 	$L__BB3_2788;
	ld.shared.u32 	%r8461, [%r5+8420];
	ld.shared.u32 	%r8462, [%r9+24024];
	add.s32 	%r8463, %r8462, %r8461;
	min.s32 	%r9437, %r9425, %r8463;
	bra.uni 	$L__BB3_2789;
$L__BB3_2788:
	ld.shared.u32 	%r8464, [%r6+8420];
	ld.shared.u32 	%r8465, [%r8+24024];
	add.s32 	%r8466, %r8465, %r8464;
	min.s32 	%r9437, %r9425, %r8466;
$L__BB3_2789:
	st.shared.u32 	[%r7+8112], %r9437;
	@%p1 bra 	$L__BB3_2791;
	ld.shared.u32 	%r8467, [%r5+8420];
	ld.shared.u32 	%r8468, [%r9+24180];
	add.s32 	%r8469, %r8468, %r8467;
	min.s32 	%r9438, %r9426, %r8469;
	bra.uni 	$L__BB3_2792;
$L__BB3_2791:
	ld.shared.u32 	%r8470, [%r6+8420];
	ld.shared.u32 	%r8471, [%r8+24180];
	add.s32 	%r8472, %r8471, %r8470;
	min.s32 	%r9438, %r9426, %r8472;
$L__BB3_2792:
	st.shared.u32 	[%r7+8268], %r9438;
	@%p1 bra 	$L__BB3_2794;
	ld.shared.u32 	%r8473, [%r5+12476];
	ld.shared.u32 	%r8474, [%r9+24024];
	add.s32 	%r8475, %r8474, %r8473;
	min.s32 	%r9439, %r9427, %r8475;
	bra.uni 	$L__BB3_2795;
$L__BB3_2794:
	ld.shared.u32 	%r8476, [%r6+12476];
	ld.shared.u32 	%r8477, [%r8+24024];
	add.s32 	%r8478, %r8477, %r8476;
	min.s32 	%r9439, %r9427, %r8478;
$L__BB3_2795:
	st.shared.u32 	[%r7+12168], %r9439;
	@%p1 bra 	$L__BB3_2797;
	ld.shared.u32 	%r8479, [%r5+12476];
	ld.shared.u32 	%r8480, [%r9+24180];
	add.s32 	%r8481, %r8480, %r8479;
	min.s32 	%r9440, %r9428, %r8481;
	bra.uni 	$L__BB3_2798;
$L__BB3_2797:
	ld.shared.u32 	%r8482, [%r6+12476];
	ld.shared.u32 	%r8483, [%r8+24180];
	add.s32 	%r8484, %r8483, %r8482;
	min.s32 	%r9440, %r9428, %r8484;
$L__BB3_2798:
	st.shared.u32 	[%r7+12324], %r9440;
	@%p1 bra 	$L__BB3_2800;
	ld.shared.u32 	%r8485, [%r5+16532];
	ld.shared.u32 	%r8486, [%r9+24024];
	add.s32 	%r8487, %r8486, %r8485;
	min.s32 	%r9441, %r9429, %r8487;
	bra.uni 	$L__BB3_2801;
$L__BB3_2800:
	ld.shared.u32 	%r8488, [%r6+16532];
	ld.shared.u32 	%r8489, [%r8+24024];
	add.s32 	%r8490, %r8489, %r8488;
	min.s32 	%r9441, %r9429, %r8490;
$L__BB3_2801:
	st.shared.u32 	[%r7+16224], %r9441;
	@%p1 bra 	$L__BB3_2803;
	ld.shared.u32 	%r8491, [%r5+16532];
	ld.shared.u32 	%r8492, [%r9+24180];
	add.s32 	%r8493, %r8492, %r8491;
	min.s32 	%r9442, %r9430, %r8493;
	bra.uni 	$L__BB3_2804;
$L__BB3_2803:
	ld.shared.u32 	%r8494, [%r6+16532];
	ld.shared.u32 	%r8495, [%r8+24180];
	add.s32 	%r8496, %r8495, %r8494;
	min.s32 	%r9442, %r9430, %r8496;
$L__BB3_2804:
	st.shared.u32 	[%r7+16380], %r9442;
	@%p1 bra 	$L__BB3_2806;
	ld.shared.u32 	%r8497, [%r5+20588];
	ld.shared.u32 	%r8498, [%r9+24024];
	add.s32 	%r8499, %r8498, %r8497;
	min.s32 	%r9443, %r9431, %r8499;
	bra.uni 	$L__BB3_2807;
$L__BB3_2806:
	ld.shared.u32 	%r8500, [%r6+20588];
	ld.shared.u32 	%r8501, [%r8+24024];
	add.s32 	%r8502, %r8501, %r8500;
	min.s32 	%r9443, %r9431, %r8502;
$L__BB3_2807:
	st.shared.u32 	[%r7+20280], %r9443;
	@%p1 bra 	$L__BB3_2809;
	ld.shared.u32 	%r8503, [%r5+20588];
	ld.shared.u32 	%r8504, [%r9+24180];
	add.s32 	%r8505, %r8504, %r8503;
	min.s32 	%r9444, %r9432, %r8505;
	bra.uni 	$L__BB3_2810;
$L__BB3_2809:
	ld.shared.u32 	%r8506, [%r6+20588];
	ld.shared.u32 	%r8507, [%r8+24180];
	add.s32 	%r8508, %r8507, %r8506;
	min.s32 	%r9444, %r9432, %r8508;
$L__BB3_2810:
	st.shared.u32 	[%r7+20436], %r9444;
	st.global.u32 	[%rd1], %r9433;
	st.global.u32 	[%rd1+156], %r9434;
	st.global.u32 	[%rd2], %r9435;
	st.global.u32 	[%rd2+156], %r9436;
	st.global.u32 	[%rd3], %r9437;
	st.global.u32 	[%rd3+156], %r9438;
	st.global.u32 	[%rd4], %r9439;
	st.global.u32 	[%rd4+156], %r9440;
	st.global.u32 	[%rd5], %r9441;
	st.global.u32 	[%rd5+156], %r9442;
	st.global.u32 	[%rd6], %r9443;
	st.global.u32 	[%rd6+156], %r9444;
$L__BB3_2811:
	ret;

}
	// .globl	_Z10phase3_calPiiii
.visible .entry _Z10phase3_calPiiii(
	.param .u64 .ptr .align 1 _Z10phase3_calPiiii_param_0,
	.param .u32 _Z10phase3_calPiiii_param_1,
	.param .u32 _Z10phase3_calPiiii_param_2,
	.param .u32 _Z10phase3_calPiiii_param_3
)
{
	.reg .pred 	%p<5>;
	.reg .b32 	%r<2596>;
	.reg .b64 	%rd<40>;
	// demoted variable
	.shared .align 4 .b8 _ZZ10phase3_calPiiiiE11S_pivot_row[24336];
	// demoted variable
	.shared .align 4 .b8 _ZZ10phase3_calPiiiiE11S_pivot_col[24336];
	ld.param.u32 	%r5, [_Z10phase3_calPiiii_param_3];
	mov.u32 	%r1, %ctaid.y;
	mov.u32 	%r2, %ctaid.x;
	setp.eq.s32 	%p1, %r1, %r5;
	setp.eq.s32 	%p2, %r2, %r5;
	or.pred  	%p3, %p1, %p2;
	@%p3 bra 	$L__BB4_3;
	mov.u32 	%r6, %tid.x;
	mov.u32 	%r7, %tid.y;
	max.u32 	%r8, %r6, %r7;
	setp.gt.u32 	%p4, %r8, 77;
	@%p4 bra 	$L__BB4_3;
	ld.param.u32 	%r2595, [_Z10phase3_calPiiii_param_3];
	ld.param.u32 	%r2594, [_Z10phase3_calPiiii_param_1];
	ld.param.u64 	%rd39, [_Z10phase3_calPiiii_param_0];
	cvta.to.global.u64 	%rd2, %rd39;
	mov.u32 	%r9, %tid.x;
	mad.lo.s32 	%r10, %r2, 78, %r9;
	mad.lo.s32 	%r11, %r1, 78, %r7;
	mul.lo.s32 	%r12, %r2595, 78;
	add.s32 	%r13, %r7, %r12;
	mul.lo.s32 	%r14, %r11, %r2594;
	add.s32 	%r15, %r14, %r12;
	add.s32 	%r16, %r14, %r10;
	mul.lo.s32 	%r17, %r7, 312;
	mov.u32 	%r18, _ZZ10phase3_calPiiiiE11S_pivot_col;
	add.s32 	%r19, %r18, %r17;
	mov.u32 	%r20, _ZZ10phase3_calPiiiiE11S_pivot_row;
	mad.lo.s32 	%r21, %r13, %r2594, %r10;
	mul.wide.s32 	%rd3, %r21, 4;
	add.s64 	%rd4, %rd2, %rd3;
	ld.global.u32 	%r22, [%rd4];
	shl.b32 	%r23, %r9, 2;
	add.s32 	%r24, %r20, %r23;
	add.s32 	%r25, %r24, %r17;
	st.shared.u32 	[%r25], %r22;
	add.s32 	%r26, %r15, %r9;
	mul.wide.s32 	%rd5, %r26, 4;
	add.s64 	%rd6, %rd2, %rd5;
	ld.global.u32 	%r27, [%rd6];
	add.s32 	%r28, %r19, %r23;
	st.shared.u32 	[%r28], %r27;
	mul.wide.s32 	%rd7, %r16, 4;
	add.s64 	%rd8, %rd2, %rd7;
	ld.global.u32 	%r29, [%rd8];
	ld.global.u32 	%r30, [%rd4+156];
	st.shared.u32 	[%r25+156], %r30;
	ld.global.u32 	%r31, [%rd6+156];
	st.shared.u32 	[%r28+156], %r31;
	ld.global.u32 	%r32, [%rd8+156];
	add.s32 	%r33, %r13, 13;
	add.s32 	%r34, %r11, 13;
	mul.lo.s32 	%r35, %r34, %r2594;
	add.s32 	%r36, %r35, %r12;
	add.s32 	%r37, %r35, %r10;
	mad.lo.s32 	%r38, %r33, %r2594, %r10;
	mul.wide.s32 	%rd9, %r38, 4;
	add.s64 	%rd10, %rd2, %rd9;
	ld.global.u32 	%r39, [%rd10];
	st.shared.u32 	[%r25+4056], %r39;
	add.s32 	%r40, %r36, %r9;
	mul.wide.s32 	%rd11, %r40, 4;
	add.s64 	%rd12, %rd2, %rd11;
	ld.global.u32 	%r41, [%rd12];
	st.shared.u32 	[%r28+4056], %r41;
	mul.wide.s32 	%rd13, %r37, 4;
	add.s64 	%rd14, %rd2, %rd13;
	ld.global.u32 	%r42, [%rd14];
	ld.global.u32 	%r43, [%rd10+156];
	st.shared.u32 	[%r25+4212], %r43;
	ld.global.u32 	%r44, [%rd12+156];
	st.shared.u32 	[%r28+4212], %r44;
	ld.global.u32 	%r45, [%rd14+156];
	add.s32 	%r46, %r13, 26;
	add.s32 	%r47, %r11, 26;
	mul.lo.s32 	%r48, %r47, %r2594;
	add.s32 	%r49, %r48, %r12;
	add.s32 	%r50, %r48, %r10;
	mad.lo.s32 	%r51, %r46, %r2594, %r10;
	mul.wide.s32 	%rd15, %r51, 4;
	add.s64 	%rd16, %rd2, %rd15;
	ld.global.u32 	%r52, [%rd16];
	st.shared.u32 	[%r25+8112], %r52;
	add.s32 	%r53, %r49, %r9;
	mul.wide.s32 	%rd17, %r53, 4;
	add.s64 	%rd18, %rd2, %rd17;
	ld.global.u32 	%r54, [%rd18];
	st.shared.u32 	[%r28+8112], %r54;
	mul.wide.s32 	%rd19, %r50, 4;
	add.s64 	%rd20, %rd2, %rd19;
	ld.global.u32 	%r55, [%rd20];
	ld.global.u32 	%r56, [%rd16+156];
	st.shared.u32 	[%r25+8268], %r56;
	ld.global.u32 	%r57, [%rd18+156];
	st.shared.u32 	[%r28+8268], %r57;
	ld.global.u32 	%r58, [%rd20+156];
	add.s32 	%r59, %r13, 39;
	add.s32 	%r60, %r11, 39;
	mul.lo.s32 	%r61, %r60, %r2594;
	add.s32 	%r62, %r61, %r12;
	add.s32 	%r63, %r61, %r10;
	mad.lo.s32 	%r64, %r59, %r2594, %r10;
	mul.wide.s32 	%rd21, %r64, 4;
	add.s64 	%rd22, %rd2, %rd21;
	ld.global.u32 	%r65, [%rd22];
	st.shared.u32 	[%r25+12168], %r65;
	add.s32 	%r66, %r62, %r9;
	mul.wide.s32 	%rd23, %r66, 4;
	add.s64 	%rd24, %rd2, %rd23;
	ld.global.u32 	%r67, [%rd24];
	st.shared.u32 	[%r28+12168], %r67;
	mul.wide.s32 	%rd25, %r63, 4;
	add.s64 	%rd26, %rd2, %rd25;
	ld.global.u32 	%r68, [%rd26];
	ld.global.u32 	%r69, [%rd22+156];
	st.shared.u32 	[%r25+12324], %r69;
	ld.global.u32 	%r70, [%rd24+156];
	st.shared.u32 	[%r28+12324], %r70;
	ld.global.u32 	%r71, [%rd26+156];
	add.s32 	%r72, %r13, 52;
	add.s32 	%r73, %r11, 52;
	mul.lo.s32 	%r74, %r73, %r2594;
	add.s32 	%r75, %r74, %r12;
	add.s32 	%r76, %r74, %r10;
	mad.lo.s32 	%r77, %r72, %r2594, %r10;
	mul.wide.s32 	%rd27, %r77, 4;
	add.s64 	%rd28, %rd2, %rd27;
	ld.global.u32 	%r78, [%rd28];
	st.shared.u32 	[%r25+16224], %r78;
	add.s32 	%r79, %r75, %r9;
	mul.wide.s32 	%rd29, %r79, 4;
	add.s64 	%rd30, %rd2, %rd29;
	ld.global.u32 	%r80, [%rd30];
	st.shared.u32 	[%r28+16224], %r80;
	mul.wide.s32 	%rd31, %r76, 4;
	add.s64 	%rd32, %rd2, %rd31;
	ld.global.u32 	%r81, [%rd32];
	ld.global.u32 	%r82, [%rd28+156];
	st.shared.u32 	[%r25+16380], %r82;
	ld.global.u32 	%r83, [%rd30+156];
	st.shared.u32 	[%r28+16380], %r83;
	ld.global.u32 	%r84, [%rd32+156];
	add.s32 	%r85, %r13, 65;
	add.s32 	%r86, %r11, 65;
	mul.lo.s32 	%r87, %r86, %r2594;
	add.s32 	%r88, %r87, %r12;
	add.s32 	%r89, %r87, %r10;
	mad.lo.s32 	%r90, %r85, %r2594, %r10;
	mul.wide.s32 	%rd33, %r90, 4;
	add.s64 	%rd34, %rd2, %rd33;
	ld.global.u32 	%r91, [%rd34];
	st.shared.u32 	[%r25+20280], %r91;
	add.s32 	%r92, %r88, %r9;
	mul.wide.s32 	%rd35, %r92, 4;
	add.s64 	%rd36, %rd2, %rd35;
	ld.global.u32 	%r93, [%rd36];
	st.shared.u32 	[%r28+20280], %r93;
	mul.wide.s32 	%rd37, %r89, 4;
	add.s64 	%rd38, %rd2, %rd37;
	ld.global.u32 	%r94, [%rd38];
	ld.global.u32 	%r95, [%rd34+156];
	st.shared.u32 	[%r25+20436], %r95;
	ld.global.u32 	%r96, [%rd36+156];
	st.shared.u32 	[%r28+20436], %r96;
	ld.global.u32 	%r97, [%rd38+156];
	bar.sync 	0;
	ld.shared.u32 	%r98, [%r19];
	ld.shared.u32 	%r99, [%r24];
	add.s32 	%r100, %r99, %r98;
	min.s32 	%r101, %r29, %r100;
	ld.shared.u32 	%r102, [%r24+156];
	add.s32 	%r103, %r102, %r98;
	min.s32 	%r104, %r32, %r103;
	ld.shared.u32 	%r105, [%r19+4056];
	add.s32 	%r106, %r99, %r105;
	min.s32 	%r107, %r42, %r106;
	add.s32 	%r108, %r102, %r105;
	min.s32 	%r109, %r45, %r108;
	ld.shared.u32 	%r110, [%r19+8112];
	add.s32 	%r111, %r99, %r110;
	min.s32 	%r112, %r55, %r111;
	add.s32 	%r113, %r102, %r110;
	min.s32 	%r114, %r58, %r113;
	ld.shared.u32 	%r115, [%r19+12168];
	add.s32 	%r116, %r99, %r115;
	min.s32 	%r117, %r68, %r116;
	add.s32 	%r118, %r102, %r115;
	min.s32 	%r119, %r71, %r118;
	ld.shared.u32 	%r120, [%r19+16224];
	add.s32 	%r121, %r99, %r120;
	min.s32 	%r122, %r81, %r121;
	add.s32 	%r123, %r102, %r120;
	min.s32 	%r124, %r84, %r123;
	ld.shared.u32 	%r125, [%r19+20280];
	add.s32 	%r126, %r99, %r125;
	min.s32 	%r127, %r94, %r126;
	add.s32 	%r128, %r102, %r125;
	min.s32 	%r129, %r97, %r128;
	ld.shared.u32 	%r130, [%r19+4];
	ld.shared.u32 	%r131, [%r24+312];
	add.s32 	%r132, %r131, %r130;
	min.s32 	%r133, %r101, %r132;
	ld.shared.u32 	%r134, [%r24+468];
	add.s32 	%r135, %r134, %r130;
	min.s32 	%r136, %r104, %r135;
	ld.shared.u32 	%r137, [%r19+4060];
	add.s32 	%r138, %r131, %r137;
	min.s32 	%r139, %r107, %r138;
	add.s32 	%r140, %r134, %r137;
	min.s32 	%r141, %r109, %r140;
	ld.shared.u32 	%r142, [%r19+8116];
	add.s32 	%r143, %r131, %r142;
	min.s32 	%r144, %r112, %r143;
	add.s32 	%r145, %r134, %r142;
	min.s32 	%r146, %r114, %r145;
	ld.shared.u32 	%r147, [%r19+12172];
	add.s32 	%r148, %r131, %r147;
	min.s32 	%r149, %r117, %r148;
	add.s32 	%r150, %r134, %r147;
	min.s32 	%r151, %r119, %r150;
	ld.shared.u32 	%r152, [%r19+16228];
	add.s32 	%r153, %r131, %r152;
	min.s32 	%r154, %r122, %r153;
	add.s32 	%r155, %r134, %r152;
	min.s32 	%r156, %r124, %r155;
	ld.shared.u32 	%r157, [%r19+20284];
	add.s32 	%r158, %r131, %r157;
	min.s32 	%r159, %r127, %r158;
	add.s32 	%r160, %r134, %r157;
	min.s32 	%r161, %r129, %r160;
	ld.shared.u32 	%r162, [%r19+8];
	ld.shared.u32 	%r163, [%r24+624];
	add.s32 	%r164, %r163, %r162;
	min.s32 	%r165, %r133, %r164;
	ld.shared.u32 	%r166, [%r24+780];
	add.s32 	%r167, %r166, %r162;
	min.s32 	%r168, %r136, %r167;
	ld.shared.u32 	%r169, [%r19+4064];
	add.s32 	%r170, %r163, %r169;
	min.s32 	%r171, %r139, %r170;
	add.s32 	%r172, %r166, %r169;
	min.s32 	%r173, %r141, %r172;
	ld.shared.u32 	%r174, [%r19+8120];
	add.s32 	%r175, %r163, %r174;
	min.s32 	%r176, %r144, %r175;
	add.s32 	%r177, %r166, %r174;
	min.s32 	%r178, %r146, %r177;
	ld.shared.u32 	%r179, [%r19+12176];
	add.s32 	%r180, %r163, %r179;
	min.s32 	%r181, %r149, %r180;
	add.s32 	%r182, %r166, %r179;
	min.s32 	%r183, %r151, %r182;
	ld.shared.u32 	%r184, [%r19+16232];
	add.s32 	%r185, %r163, %r184;
	min.s32 	%r186, %r154, %r185;
	add.s32 	%r187, %r166, %r184;
	min.s32 	%r188, %r156, %r187;
	ld.shared.u32 	%r189, [%r19+20288];
	add.s32 	%r190, %r163, %r189;
	min.s32 	%r191, %r159, %r190;
	add.s32 	%r192, %r166, %r189;
	min.s32 	%r193, %r161, %r192;
	ld.shared.u32 	%r194, [%r19+12];
	ld.shared.u32 	%r195, [%r24+936];
	add.s32 	%r196, %r195, %r194;
	min.s32 	%r197, %r165, %r196;
	ld.shared.u32 	%r198, [%r24+1092];
	add.s32 	%r199, %r198, %r194;
	min.s32 	%r200, %r168, %r199;
	ld.shared.u32 	%r201, [%r19+4068];
	add.s32 	%r202, %r195, %r201;
	min.s32 	%r203, %r171, %r202;
	add.s32 	%r204, %r198, %r201;
	min.s32 	%r205, %r173, %r204;
	ld.shared.u32 	%r206, [%r19+8124];
	add.s32 	%r207, %r195, %r206;
	min.s32 	%r208, %r176, %r207;
	add.s32 	%r209, %r198, %r206;
	min.s32 	%r210, %r178, %r209;
	ld.shared.u32 	%r211, [%r19+12180];
	add.s32 	%r212, %r195, %r211;
	min.s32 	%r213, %r181, %r212;
	add.s32 	%r214, %r198, %r211;
	min.s32 	%r215, %r183, %r214;
	ld.shared.u32 	%r216, [%r19+16236];
	add.s32 	%r217, %r195, %r216;
	min.s32 	%r218, %r186, %r217;
	add.s32 	%r219, %r198, %r216;
	min.s32 	%r220, %r188, %r219;
	ld.shared.u32 	%r221, [%r19+20292];
	add.s32 	%r222, %r195, %r221;
	min.s32 	%r223, %r191, %r222;
	add.s32 	%r224, %r198, %r221;
	min.s32 	%r225, %r193, %r224;
	ld.shared.u32 	%r226, [%r19+16];
	ld.shared.u32 	%r227, [%r24+1248];
	add.s32 	%r228, %r227, %r226;
	min.s32 	%r229, %r197, %r228;
	ld.shared.u32 	%r230, [%r24+1404];
	add.s32 	%r231, %r230, %r226;
	min.s32 	%r232, %r200, %r231;
	ld.shared.u32 	%r233, [%r19+4072];
	add.s32 	%r234, %r227, %r233;
	min.s32 	%r235, %r203, %r234;
	add.s32 	%r236, %r230, %r233;
	min.s32 	%r237, %r205, %r236;
	ld.shared.u32 	%r238, [%r19+8128];
	add.s32 	%r239, %r227, %r238;
	min.s32 	%r240, %r208, %r239;
	add.s32 	%r241, %r230, %r238;
	min.s32 	%r242, %r210, %r241;
	ld.shared.u32 	%r243, [%r19+12184];
	add.s32 	%r244, %r227, %r243;
	min.s32 	%r245, %r213, %r244;
	add.s32 	%r246, %r230, %r243;
	min.s32 	%r247, %r215, %r246;
	ld.shared.u32 	%r248, [%r19+16240];
	add.s32 	%r249, %r227, %r248;
	min.s32 	%r250, %r218, %r249;
	add.s32 	%r251, %r230, %r248;
	min.s32 	%r252, %r220, %r251;
	ld.shared.u32 	%r253, [%r19+20296];
	add.s32 	%r254, %r227, %r253;
	min.s32 	%r255, %r223, %r254;
	add.s32 	%r256, %r230, %r253;
	min.s32 	%r257, %r225, %r256;
	ld.shared.u32 	%r258, [%r19+20];
	ld.shared.u32 	%r259, [%r24+1560];
	add.s32 	%r260, %r259, %r258;
	min.s32 	%r261, %r229, %r260;
	ld.shared.u32 	%r262, [%r24+1716];
	add.s32 	%r263, %r262, %r258;
	min.s32 	%r264, %r232, %r263;
	ld.shared.u32 	%r265, [%r19+4076];
	add.s32 	%r266, %r259, %r265;
	min.s32 	%r267, %r235, %r266;
	add.s32 	%r268, %r262, %r265;
	min.s32 	%r269, %r237, %r268;
	ld.shared.u32 	%r270, [%r19+8132];
	add.s32 	%r271, %r259, %r270;
	min.s32 	%r272, %r240, %r271;
	add.s32 	%r273, %r262, %r270;
	min.s32 	%r274, %r242, %r273;
	ld.shared.u32 	%r275, [%r19+12188];
	add.s32 	%r276, %r259, %r275;
	min.s32 	%r277, %r245, %r276;
	add.s32 	%r278, %r262, %r275;
	min.s32 	%r279, %r247, %r278;
	ld.shared.u32 	%r280, [%r19+16244];
	add.s32 	%r281, %r259, %r280;
	min.s32 	%r282, %r250, %r281;
	add.s32 	%r283, %r262, %r280;
	min.s32 	%r284, %r252, %r283;
	ld.shared.u32 	%r285, [%r19+20300];
	add.s32 	%r286, %r259, %r285;
	min.s32 	%r287, %r255, %r286;
	add.s32 	%r288, %r262, %r285;
	min.s32 	%r289, %r257, %r288;
	ld.shared.u32 	%r290, [%r19+24];
	ld.shared.u32 	%r291, [%r24+1872];
	add.s32 	%r292, %r291, %r290;
	min.s32 	%r293, %r261, %r292;
	ld.shared.u32 	%r294, [%r24+2028];
	add.s32 	%r295, %r294, %r290;
	min.s32 	%r296, %r264, %r295;
	ld.shared.u32 	%r297, [%r19+4080];
	add.s32 	%r298, %r291, %r297;
	min.s32 	%r299, %r267, %r298;
	add.s32 	%r300, %r294, %r297;
	min.s32 	%r301, %r269, %r300;
	ld.shared.u32 	%r302, [%r19+8136];
	add.s32 	%r303, %r291, %r302;
	min.s32 	%r304, %r272, %r303;
	add.s32 	%r305, %r294, %r302;
	min.s32 	%r306, %r274, %r305;
	ld.shared.u32 	%r307, [%r19+12192];
	add.s32 	%r308, %r291, %r307;
	min.s32 	%r309, %r277, %r308;
	add.s32 	%r310, %r294, %r307;
	min.s32 	%r311, %r279, %r310;
	ld.shared.u32 	%r312, [%r19+16248];
	add.s32 	%r313, %r291, %r312;
	min.s32 	%r314, %r282, %r313;
	add.s32 	%r315, %r294, %r312;
	min.s32 	%r316, %r284, %r315;
	ld.shared.u32 	%r317, [%r19+20304];
	add.s32 	%r318, %r291, %r317;
	min.s32 	%r319, %r287, %r318;
	add.s32 	%r320, %r294, %r317;
	min.s32 	%r321, %r289, %r320;
	ld.shared.u32 	%r322, [%r19+28];
	ld.shared.u32 	%r323, [%r24+2184];
	add.s32 	%r324, %r323, %r322;
	min.s32 	%r325, %r293, %r324;
	ld.shared.u32 	%r326, [%r24+2340];
	add.s32 	%r327, %r326, %r322;
	min.s32 	%r328, %r296, %r327;
	ld.shared.u32 	%r329, [%r19+4084];
	add.s32 	%r330, %r323, %r329;
	min.s32 	%r331, %r299, %r330;
	add.s32 	%r332, %r326, %r329;
	min.s32 	%r333, %r301, %r332;
	ld.shared.u32 	%r334, [%r19+8140];
	add.s32 	%r335, %r323, %r334;
	min.s32 	%r336, %r304, %r335;
	add.s32 	%r337, %r326, %r334;
	min.s32 	%r338, %r306, %r337;
	ld.shared.u32 	%r339, [%r19+12196];
	add.s32 	%r340, %r323, %r339;
	min.s32 	%r341, %r309, %r340;
	add.s32 	%r342, %r326, %r339;
	min.s32 	%r343, %r311, %r342;
	ld.shared.u32 	%r344, [%r19+16252];
	add.s32 	%r345, %r323, %r344;
	min.s32 	%r346, %r314, %r345;
	add.s32 	%r347, %r326, %r344;
	min.s32 	%r348, %r316, %r347;
	ld.shared.u32 	%r349, [%r19+20308];
	add.s32 	%r350, %r323, %r349;
	min.s32 	%r351, %r319, %r350;
	add.s32 	%r352, %r326, %r349;
	min.s32 	%r353, %r321, %r352;
	ld.shared.u32 	%r354, [%r19+32];
	ld.shared.u32 	%r355, [%r24+2496];
	add.s32 	%r356, %r355, %r354;
	min.s32 	%r357, %r325, %r356;
	ld.shared.u32 	%r358, [%r24+2652];
	add.s32 	%r359, %r358, %r354;
	min.s32 	%r360, %r328, %r359;
	ld.shared.u32 	%r361, [%r19+4088];
	add.s32 	%r362, %r355, %r361;
	min.s32 	%r363, %r331, %r362;
	add.s32 	%r364, %r358, %r361;
	min.s32 	%r365, %r333, %r364;
	ld.shared.u32 	%r366, [%r19+8144];
	add.s32 	%r367, %r355, %r366;
	min.s32 	%r368, %r336, %r367;
	add.s32 	%r369, %r358, %r366;
	min.s32 	%r370, %r338, %r369;
	ld.shared.u32 	%r371, [%r19+12200];
	add.s32 	%r372, %r355, %r371;
	min.s32 	%r373, %r341, %r372;
	add.s32 	%r374, %r358, %r371;
	min.s32 	%r375, %r343, %r374;
	ld.shared.u32 	%r376, [%r19+16256];
	add.s32 	%r377, %r355, %r376;
	min.s32 	%r378, %r346, %r377;
	add.s32 	%r379, %r358, %r376;
	min.s32 	%r380, %r348, %r379;
	ld.shared.u32 	%r381, [%r19+20312];
	add.s32 	%r382, %r355, %r381;
	min.s32 	%r383, %r351, %r382;
	add.s32 	%r384, %r358, %r381;
	min.s32 	%r385, %r353, %r384;
	ld.shared.u32 	%r386, [%r19+36];
	ld.shared.u32 	%r387, [%r24+2808];
	add.s32 	%r388, %r387, %r386;
	min.s32 	%r389, %r357, %r388;
	ld.shared.u32 	%r390, [%r24+2964];
	add.s32 	%r391, %r390, %r386;
	min.s32 	%r392, %r360, %r391;
	ld.shared.u32 	%r393, [%r19+4092];
	add.s32 	%r394, %r387, %r393;
	min.s32 	%r395, %r363, %r394;
	add.s32 	%r396, %r390, %r393;
	min.s32 	%r397, %r365, %r396;
	ld.shared.u32 	%r398, [%r19+8148];
	add.s32 	%r399, %r387, %r398;
	min.s32 	%r400, %r368, %r399;
	add.s32 	%r401, %r390, %r398;
	min.s32 	%r402, %r370, %r401;
	ld.shared.u32 	%r403, [%r19+12204];
	add.s32 	%r404, %r387, %r403;
	min.s32 	%r405, %r373, %r404;
	add.s32 	%r406, %r390, %r403;
	min.s32 	%r407, %r375, %r406;
	ld.shared.u32 	%r408, [%r19+16260];
	add.s32 	%r409, %r387, %r408;
	min.s32 	%r410, %r378, %r409;
	add.s32 	%r411, %r390, %r408;
	min.s32 	%r412, %r380, %r411;
	ld.shared.u32 	%r413, [%r19+20316];
	add.s32 	%r414, %r387, %r413;
	min.s32 	%r415, %r383, %r414;
	add.s32 	%r416, %r390, %r413;
	min.s32 	%r417, %r385, %r416;
	ld.shared.u32 	%r418, [%r19+40];
	ld.shared.u32 	%r419, [%r24+3120];
	add.s32 	%r420, %r419, %r418;
	min.s32 	%r421, %r389, %r420;
	ld.shared.u32 	%r422, [%r24+3276];
	add.s32 	%r423, %r422, %r418;
	min.s32 	%r424, %r392, %r423;
	ld.shared.u32 	%r425, [%r19+4096];
	add.s32 	%r426, %r419, %r425;
	min.s32 	%r427, %r395, %r426;
	add.s32 	%r428, %r422, %r425;
	min.s32 	%r429, %r397, %r428;
	ld.shared.u32 	%r430, [%r19+8152];
	add.s32 	%r431, %r419, %r430;
	min.s32 	%r432, %r400, %r431;
	add.s32 	%r433, %r422, %r430;
	min.s32 	%r434, %r402, %r433;
	ld.shared.u32 	%r435, [%r19+12208];
	add.s32 	%r436, %r419, %r435;
	min.s32 	%r437, %r405, %r436;
	add.s32 	%r438, %r422, %r435;
	min.s32 	%r439, %r407, %r438;
	ld.shared.u32 	%r440, [%r19+16264];
	add.s32 	%r441, %r419, %r440;
	min.s32 	%r442, %r410, %r441;
	add.s32 	%r443, %r422, %r440;
	min.s32 	%r444, %r412, %r443;
	ld.shared.u32 	%r445, [%r19+20320];
	add.s32 	%r446, %r419, %r445;
	min.s32 	%r447, %r415, %r446;
	add.s32 	%r448, %r422, %r445;
	min.s32 	%r449, %r417, %r448;
	ld.shared.u32 	%r450, [%r19+44];
	ld.shared.u32 	%r451, [%r24+3432];
	add.s32 	%r452, %r451, %r450;
	min.s32 	%r453, %r421, %r452;
	ld.shared.u32 	%r454, [%r24+3588];
	add.s32 	%r455, %r454, %r450;
	min.s32 	%r456, %r424, %r455;
	ld.shared.u32 	%r457, [%r19+4100];
	add.s32 	%r458, %r451, %r457;
	min.s32 	%r459, %r427, %r458;
	add.s32 	%r460, %r454, %r457;
	min.s32 	%r461, %r429, %r460;
	ld.shared.u32 	%r462, [%r19+8156];
	add.s32 	%r463, %r451, %r462;
	min.s32 	%r464, %r432, %r463;
	add.s32 	%r465, %r454, %r462;
	min.s32 	%r466, %r434, %r465;
	ld.shared.u32 	%r467, [%r19+12212];
	add.s32 	%r468, %r451, %r467;
	min.s32 	%r469, %r437, %r468;
	add.s32 	%r470, %r454, %r467;
	min.s32 	%r471, %r439, %r470;
	ld.shared.u32 	%r472, [%r19+16268];
	add.s32 	%r473, %r451, %r472;
	min.s32 	%r474, %r442, %r473;
	add.s32 	%r475, %r454, %r472;
	min.s32 	%r476, %r444, %r475;
	ld.shared.u32 	%r477, [%r19+20324];
	add.s32 	%r478, %r451, %r477;
	min.s32 	%r479, %r447, %r478;
	add.s32 	%r480, %r454, %r477;
	min.s32 	%r481, %r449, %r480;
	ld.shared.u32 	%r482, [%r19+48];
	ld.shared.u32 	%r483, [%r24+3744];
	add.s32 	%r484, %r483, %r482;
	min.s32 	%r485, %r453, %r484;
	ld.shared.u32 	%r486, [%r24+3900];
	add.s32 	%r487, %r486, %r482;
	min.s32 	%r488, %r456, %r487;
	ld.shared.u32 	%r489, [%r19+4104];
	add.s32 	%r490, %r483, %r489;
	min.s32 	%r491, %r459, %r490;
	add.s32 	%r492, %r486, %r489;
	min.s32 	%r493, %r461, %r492;
	ld.shared.u32 	%r494, [%r19+8160];
	add.s32 	%r495, %r483, %r494;
	min.s32 	%r496, %r464, %r495;
	add.s32 	%r497, %r486, %r494;
	min.s32 	%r498, %r466, %r497;
	ld.shared.u32 	%r499, [%r19+12216];
	add.s32 	%r500, %r483, %r499;
	min.s32 	%r501, %r469, %r500;
	add.s32 	%r502, %r486, %r499;
	min.s32 	%r503, %r471, %r502;
	ld.shared.u32 	%r504, [%r19+16272];
	add.s32 	%r505, %r483, %r504;
	min.s32 	%r506, %r474, %r505;
	add.s32 	%r507, %r486, %r504;
	min.s32 	%r508, %r476, %r507;
	ld.shared.u32 	%r509, [%r19+20328];
	add.s32 	%r510, %r483, %r509;
	min.s32 	%r511, %r479, %r510;
	add.s32 	%r512, %r486, %r509;
	min.s32 	%r513, %r481, %r512;
	ld.shared.u32 	%r514, [%r19+52];
	ld.shared.u32 	%r515, [%r24+4056];
	add.s32 	%r516, %r515, %r514;
	min.s32 	%r517, %r485, %r516;
	ld.shared.u32 	%r518, [%r24+4212];
	add.s32 	%r519, %r518, %r514;
	min.s32 	%r520, %r488, %r519;
	ld.shared.u32 	%r521, [%r19+4108];
	add.s32 	%r522, %r515, %r521;
	min.s32 	%r523, %r491, %r522;
	add.s32 	%r524, %r518, %r521;
	min.s32 	%r525, %r493, %r524;
	ld.shared.u32 	%r526, [%r19+8164];
	add.s32 	%r527, %r515, %r526;
	min.s32 	%r528, %r496, %r527;
	add.s32 	%r529, %r518, %r526;
	min.s32 	%r530, %r498, %r529;
	ld.shared.u32 	%r531, [%r19+12220];
	add.s32 	%r532, %r515, %r531;
	min.s32 	%r533, %r501, %r532;
	add.s32 	%r534, %r518, %r531;
	min.s32 	%r535, %r503, %r534;
	ld.shared.u32 	%r536, [%r19+16276];
	add.s32 	%r537, %r515, %r536;
	min.s32 	%r538, %r506, %r537;
	add.s32 	%r539, %r518, %r536;
	min.s32 	%r540, %r508, %r539;
	ld.shared.u32 	%r541, [%r19+20332];
	add.s32 	%r542, %r515, %r541;
	min.s32 	%r543, %r511, %r542;
	add.s32 	%r544, %r518, %r541;
	min.s32 	%r545, %r513, %r544;
	ld.shared.u32 	%r546, [%r19+56];
	ld.shared.u32 	%r547, [%r24+4368];
	add.s32 	%r548, %r547, %r546;
	min.s32 	%r549, %r517, %r548;
	ld.shared.u32 	%r550, [%r24+4524];
	add.s32 	%r551, %r550, %r546;
	min.s32 	%r552, %r520, %r551;
	ld.shared.u32 	%r553, [%r19+4112];
	add.s32 	%r554, %r547, %r553;
	min.s32 	%r555, %r523, %r554;
	add.s32 	%r556, %r550, %r553;
	min.s32 	%r557, %r525, %r556;
	ld.shared.u32 	%r558, [%r19+8168];
	add.s32 	%r559, %r547, %r558;
	min.s32 	%r560, %r528, %r559;
	add.s32 	%r561, %r550, %r558;
	min.s32 	%r562, %r530, %r561;
	ld.shared.u32 	%r563, [%r19+12224];
	add.s32 	%r564, %r547, %r563;
	min.s32 	%r565, %r533, %r564;
	add.s32 	%r566, %r550, %r563;
	min.s32 	%r567, %r535, %r566;
	ld.shared.u32 	%r568, [%r19+16280];
	add.s32 	%r569, %r547, %r568;
	min.s32 	%r570, %r538, %r569;
	add.s32 	%r571, %r550, %r568;
	min.s32 	%r572, %r540, %r571;
	ld.shared.u32 	%r573, [%r19+20336];
	add.s32 	%r574, %r547, %r573;
	min.s32 	%r575, %r543, %r574;
	add.s32 	%r576, %r550, %r573;
	min.s32 	%r577, %r545, %r576;
	ld.shared.u32 	%r578, [%r19+60];
	ld.shared.u32 	%r579, [%r24+4680];
	add.s32 	%r580, %r579, %r578;
	min.s32 	%r581, %r549, %r580;
	ld.shared.u32 	%r582, [%r24+4836];
	add.s32 	%r583, %r582, %r578;
	min.s32 	%r584, %r552, %r583;
	ld.shared.u32 	%r585, [%r19+4116];
	add.s32 	%r586, %r579, %r585;
	min.s32 	%r587, %r555, %r586;
	add.s32 	%r588, %r582, %r585;
	min.s32 	%r589, %r557, %r588;
	ld.shared.u32 	%r590, [%r19+8172];
	add.s32 	%r591, %r579, %r590;
	min.s32 	%r592, %r560, %r591;
	add.s32 	%r593, %r582, %r590;
	min.s32 	%r594, %r562, %r593;
	ld.shared.u32 	%r595, [%r19+12228];
	add.s32 	%r596, %r579, %r595;
	min.s32 	%r597, %r565, %r596;
	add.s32 	%r598, %r582, %r595;
	min.s32 	%r599, %r567, %r598;
	ld.shared.u32 	%r600, [%r19+16284];
	add.s32 	%r601, %r579, %r600;
	min.s32 	%r602, %r570, %r601;
	add.s32 	%r603, %r582, %r600;
	min.s32 	%r604, %r572, %r603;
	ld.shared.u32 	%r605, [%r19+20340];
	add.s32 	%r606, %r579, %r605;
	min.s32 	%r607, %r575, %r606;
	add.s32 	%r608, %r582, %r605;
	min.s32 	%r609, %r577, %r608;
	ld.shared.u32 	%r610, [%r19+64];
	ld.shared.u32 	%r611, [%r24+4992];
	add.s32 	%r612, %r611, %r610;
	min.s32 	%r613, %r581, %r612;
	ld.shared.u32 	%r614, [%r24+5148];
	add.s32 	%r615, %r614, %r610;
	min.s32 	%r616, %r584, %r615;
	ld.shared.u32 	%r617, [%r19+4120];
	add.s32 	%r618, %r611, %r617;
	min.s32 	%r619, %r587, %r618;
	add.s32 	%r620, %r614, %r617;
	min.s32 	%r621, %r589, %r620;
	ld.shared.u32 	%r622, [%r19+8176];
	add.s32 	%r623, %r611, %r622;
	min.s32 	%r624, %r592, %r623;
	add.s32 	%r625, %r614, %r622;
	min.s32 	%r626, %r594, %r625;
	ld.shared.u32 	%r627, [%r19+12232];
	add.s32 	%r628, %r611, %r627;
	min.s32 	%r629, %r597, %r628;
	add.s32 	%r630, %r614, %r627;
	min.s32 	%r631, %r599, %r630;
	ld.shared.u32 	%r632, [%r19+16288];
	add.s32 	%r633, %r611, %r632;
	min.s32 	%r634, %r602, %r633;
	add.s32 	%r635, %r614, %r632;
	min.s32 	%r636, %r604, %r635;
	ld.shared.u32 	%r637, [%r19+20344];
	add.s32 	%r638, %r611, %r637;
	min.s32 	%r639, %r607, %r638;
	add.s32 	%r640, %r614, %r637;
	min.s32 	%r641, %r609, %r640;
	ld.shared.u32 	%r642, [%r19+68];
	ld.shared.u32 	%r643, [%r24+5304];
	add.s32 	%r644, %r643, %r642;
	min.s32 	%r645, %r613, %r644;
	ld.shared.u32 	%r646, [%r24+5460];
	add.s32 	%r647, %r646, %r642;
	min.s32 	%r648, %r616, %r647;
	ld.shared.u32 	%r649, [%r19+4124];
	add.s32 	%r650, %r643, %r649;
	min.s32 	%r651, %r619, %r650;
	add.s32 	%r652, %r646, %r649;
	min.s32 	%r653, %r621, %r652;
	ld.shared.u32 	%r654, [%r19+8180];
	add.s32 	%r655, %r643, %r654;
	min.s32 	%r656, %r624, %r655;
	add.s32 	%r657, %r646, %r654;
	min.s32 	%r658, %r626, %r657;
	ld.shared.u32 	%r659, [%r19+12236];
	add.s32 	%r660, %r643, %r659;
	min.s32 	%r661, %r629, %r660;
	add.s32 	%r662, %r646, %r659;
	min.s32 	%r663, %r631, %r662;
	ld.shared.u32 	%r664, [%r19+16292];
	add.s32 	%r665, %r643, %r664;
	min.s32 	%r666, %r634, %r665;
	add.s32 	%r667, %r646, %r664;
	min.s32 	%r668, %r636, %r667;
	ld.shared.u32 	%r669, [%r19+20348];
	add.s32 	%r670, %r643, %r669;
	min.s32 	%r671, %r639, %r670;
	add.s32 	%r672, %r646, %r669;
	min.s32 	%r673, %r641, %r672;
	ld.shared.u32 	%r674, [%r19+72];
	ld.shared.u32 	%r675, [%r24+5616];
	add.s32 	%r676, %r675, %r674;
	min.s32 	%r677, %r645, %r676;
	ld.shared.u32 	%r678, [%r24+5772];
	add.s32 	%r679, %r678, %r674;
	min.s32 	%r680, %r648, %r679;
	ld.shared.u32 	%r681, [%r19+4128];
	add.s32 	%r682, %r675, %r681;
	min.s32 	%r683, %r651, %r682;
	add.s32 	%r684, %r678, %r681;
	min.s32 	%r685, %r653, %r684;
	ld.shared.u32 	%r686, [%r19+8184];
	add.s32 	%r687, %r675, %r686;
	min.s32 	%r688, %r656, %r687;
	add.s32 	%r689, %r678, %r686;
	min.s32 	%r690, %r658, %r689;
	ld.shared.u32 	%r691, [%r19+12240];
	add.s32 	%r692, %r675, %r691;
	min.s32 	%r693, %r661, %r692;
	add.s32 	%r694, %r678, %r691;
	min.s32 	%r695, %r663, %r694;
	ld.shared.u32 	%r696, [%r19+16296];
	add.s32 	%r697, %r675, %r696;
	min.s32 	%r698, %r666, %r697;
	add.s32 	%r699, %r678, %r696;
	min.s32 	%r700, %r668, %r699;
	ld.shared.u32 	%r701, [%r19+20352];
	add.s32 	%r702, %r675, %r701;
	min.s32 	%r703, %r671, %r702;
	add.s32 	%r704, %r678, %r701;
	min.s32 	%r705, %r673, %r704;
	ld.shared.u32 	%r706, [%r19+76];
	ld.shared.u32 	%r707, [%r24+5928];
	add.s32 	%r708, %r707, %r706;
	min.s32 	%r709, %r677, %r708;
	ld.shared.u32 	%r710, [%r24+6084];
	add.s32 	%r711, %r710, %r706;
	min.s32 	%r712, %r680, %r711;
	ld.shared.u32 	%r713, [%r19+4132];
	add.s32 	%r714, %r707, %r713;
	min.s32 	%r715, %r683, %r714;
	add.s32 	%r716, %r710, %r713;
	min.s32 	%r717, %r685, %r716;
	ld.shared.u32 	%r718, [%r19+8188];
	add.s32 	%r719, %r707, %r718;
	min.s32 	%r720, %r688, %r719;
	add.s32 	%r721, %r710, %r718;
	min.s32 	%r722, %r690, %r721;
	ld.shared.u32 	%r723, [%r19+12244];
	add.s32 	%r724, %r707, %r723;
	min.s32 	%r725, %r693, %r724;
	add.s32 	%r726, %r710, %r723;
	min.s32 	%r727, %r695, %r726;
	ld.shared.u32 	%r728, [%r19+16300];
	add.s32 	%r729, %r707, %r728;
	min.s32 	%r730, %r698, %r729;
	add.s32 	%r731, %r710, %r728;
	min.s32 	%r732, %r700, %r731;
	ld.shared.u32 	%r733, [%r19+20356];
	add.s32 	%r734, %r707, %r733;
	min.s32 	%r735, %r703, %r734;
	add.s32 	%r736, %r710, %r733;
	min.s32 	%r737, %r705, %r736;
	ld.shared.u32 	%r738, [%r19+80];
	ld.shared.u32 	%r739, [%r24+6240];
	add.s32 	%r740, %r739, %r738;
	min.s32 	%r741, %r709, %r740;
	ld.shared.u32 	%r742, [%r24+6396];
	add.s32 	%r743, %r742, %r738;
	min.s32 	%r744, %r712, %r743;
	ld.shared.u32 	%r745, [%r19+4136];
	add.s32 	%r746, %r739, %r745;
	min.s32 	%r747, %r715, %r746;
	add.s32 	%r748, %r742, %r745;
	min.s32 	%r749, %r717, %r748;
	ld.shared.u32 	%r750, [%r19+8192];
	add.s32 	%r751, %r739, %r750;
	min.s32 	%r752, %r720, %r751;
	add.s32 	%r753, %r742, %r750;
	min.s32 	%r754, %r722, %r753;
	ld.shared.u32 	%r755, [%r19+12248];
	add.s32 	%r756, %r739, %r755;
	min.s32 	%r757, %r725, %r756;
	add.s32 	%r758, %r742, %r755;
	min.s32 	%r759, %r727, %r758;
	ld.shared.u32 	%r760, [%r19+16304];
	add.s32 	%r761, %r739, %r760;
	min.s32 	%r762, %r730, %r761;
	add.s32 	%r763, %r742, %r760;
	min.s32 	%r764, %r732, %r763;
	ld.shared.u32 	%r765, [%r19+20360];
	add.s32 	%r766, %r739, %r765;
	min.s32 	%r767, %r735, %r766;
	add.s32 	%r768, %r742, %r765;
	min.s32 	%r769, %r737, %r768;
	ld.shared.u32 	%r770, [%r19+84];
	ld.shared.u32 	%r771, [%r24+6552];
	add.s32 	%r772, %r771, %r770;
	min.s32 	%r773, %r741, %r772;
	ld.shared.u32 	%r774, [%r24+6708];
	add.s32 	%r775, %r774, %r770;
	min.s32 	%r776, %r744, %r775;
	ld.shared.u32 	%r777, [%r19+4140];
	add.s32 	%r778, %r771, %r777;
	min.s32 	%r779, %r747, %r778;
	add.s32 	%r780, %r774, %r777;
	min.s32 	%r781, %r749, %r780;
	ld.shared.u32 	%r782, [%r19+8196];
	add.s32 	%r783, %r771, %r782;
	min.s32 	%r784, %r752, %r783;
	add.s32 	%r785, %r774, %r782;
	min.s32 	%r786, %r754, %r785;
	ld.shared.u32 	%r787, [%r19+12252];
	add.s32 	%r788, %r771, %r787;
	min.s32 	%r789, %r757, %r788;
	add.s32 	%r790, %r774, %r787;
	min.s32 	%r791, %r759, %r790;
	ld.shared.u32 	%r792, [%r19+16308];
	add.s32 	%r793, %r771, %r792;
	min.s32 	%r794, %r762, %r793;
	add.s32 	%r795, %r774, %r792;
	min.s32 	%r796, %r764, %r795;
	ld.shared.u32 	%r797, [%r19+20364];
	add.s32 	%r798, %r771, %r797;
	min.s32 	%r799, %r767, %r798;
	add.s32 	%r800, %r774, %r797;
	min.s32 	%r801, %r769, %r800;
	ld.shared.u32 	%r802, [%r19+88];
	ld.shared.u32 	%r803, [%r24+6864];
	add.s32 	%r804, %r803, %r802;
	min.s32 	%r805, %r773, %r804;
	ld.shared.u32 	%r806, [%r24+7020];
	add.s32 	%r807, %r806, %r802;
	min.s32 	%r808, %r776, %r807;
	ld.shared.u32 	%r809, [%r19+4144];
	add.s32 	%r810, %r803, %r809;
	min.s32 	%r811, %r779, %r810;
	add.s32 	%r812, %r806, %r809;
	min.s32 	%r813, %r781, %r812;
	ld.shared.u32 	%r814, [%r19+8200];
	add.s32 	%r815, %r803, %r814;
	min.s32 	%r816, %r784, %r815;
	add.s32 	%r817, %r806, %r814;
	min.s32 	%r818, %r786, %r817;
	ld.shared.u32 	%r819, [%r19+12256];
	add.s32 	%r820, %r803, %r819;
	min.s32 	%r821, %r789, %r820;
	add.s32 	%r822, %r806, %r819;
	min.s32 	%r823, %r791, %r822;
	ld.shared.u32 	%r824, [%r19+16312];
	add.s32 	%r825, %r803, %r824;
	min.s32 	%r826, %r794, %r825;
	add.s32 	%r827, %r806, %r824;
	min.s32 	%r828, %r796, %r827;
	ld.shared.u32 	%r829, [%r19+20368];
	add.s32 	%r830, %r803, %r829;
	min.s32 	%r831, %r799, %r830;
	add.s32 	%r832, %r806, %r829;
	min.s32 	%r833, %r801, %r832;
	ld.shared.u32 	%r834, [%r19+92];
	ld.shared.u32 	%r835, [%r24+7176];
	add.s32 	%r836, %r835, %r834;
	min.s32 	%r837, %r805, %r836;
	ld.shared.u32 	%r838, [%r24+7332];
	add.s32 	%r839, %r838, %r834;
	min.s32 	%r840, %r808, %r839;
	ld.shared.u32 	%r841, [%r19+4148];
	add.s32 	%r842, %r835, %r841;
	min.s32 	%r843, %r811, %r842;
	add.s32 	%r844, %r838, %r841;
	min.s32 	%r845, %r813, %r844;
	ld.shared.u32 	%r846, [%r19+8204];
	add.s32 	%r847, %r835, %r846;
	min.s32 	%r848, %r816, %r847;
	add.s32 	%r849, %r838, %r846;
	min.s32 	%r850, %r818, %r849;
	ld.shared.u32 	%r851, [%r19+12260];
	add.s32 	%r852, %r835, %r851;
	min.s32 	%r853, %r821, %r852;
	add.s32 	%r854, %r838, %r851;
	min.s32 	%r855, %r823, %r854;
	ld.shared.u32 	%r856, [%r19+16316];
	add.s32 	%r857, %r835, %r856;
	min.s32 	%r858, %r826, %r857;
	add.s32 	%r859, %r838, %r856;
	min.s32 	%r860, %r828, %r859;
	ld.shared.u32 	%r861, [%r19+20372];
	add.s32 	%r862, %r835, %r861;
	min.s32 	%r863, %r831, %r862;
	add.s32 	%r864, %r838, %r861;
	min.s32 	%r865, %r833, %r864;
	ld.shared.u32 	%r866, [%r19+96];
	ld.shared.u32 	%r867, [%r24+7488];
	add.s32 	%r868, %r867, %r866;
	min.s32 	%r869, %r837, %r868;
	ld.shared.u32 	%r870, [%r24+7644];
	add.s32 	%r871, %r870, %r866;
	min.s32 	%r872, %r840, %r871;
	ld.shared.u32 	%r873, [%r19+4152];
	add.s32 	%r874, %r867, %r873;
	min.s32 	%r875, %r843, %r874;
	add.s32 	%r876, %r870, %r873;
	min.s32 	%r877, %r845, %r876;
	ld.shared.u32 	%r878, [%r19+8208];
	add.s32 	%r879, %r867, %r878;
	min.s32 	%r880, %r848, %r879;
	add.s32 	%r881, %r870, %r878;
	min.s32 	%r882, %r850, %r881;
	ld.shared.u32 	%r883, [%r19+12264];
	add.s32 	%r884, %r867, %r883;
	min.s32 	%r885, %r853, %r884;
	add.s32 	%r886, %r870, %r883;
	min.s32 	%r887, %r855, %r886;
	ld.shared.u32 	%r888, [%r19+16320];
	add.s32 	%r889, %r867, %r888;
	min.s32 	%r890, %r858, %r889;
	add.s32 	%r891, %r870, %r888;
	min.s32 	%r892, %r860, %r891;
	ld.shared.u32 	%r893, [%r19+20376];
	add.s32 	%r894, %r867, %r893;
	min.s32 	%r895, %r863, %r894;
	add.s32 	%r896, %r870, %r893;
	min.s32 	%r897, %r865, %r896;
	ld.shared.u32 	%r898, [%r19+100];
	ld.shared.u32 	%r899, [%r24+7800];
	add.s32 	%r900, %r899, %r898;
	min.s32 	%r901, %r869, %r900;
	ld.shared.u32 	%r902, [%r24+7956];
	add.s32 	%r903, %r902, %r898;
	min.s32 	%r904, %r872, %r903;
	ld.shared.u32 	%r905, [%r19+4156];
	add.s32 	%r906, %r899, %r905;
	min.s32 	%r907, %r875, %r906;
	add.s32 	%r908, %r902, %r905;
	min.s32 	%r909, %r877, %r908;
	ld.shared.u32 	%r910, [%r19+8212];
	add.s32 	%r911, %r899, %r910;
	min.s32 	%r912, %r880, %r911;
	add.s32 	%r913, %r902, %r910;
	min.s32 	%r914, %r882, %r913;
	ld.shared.u32 	%r915, [%r19+12268];
	add.s32 	%r916, %r899, %r915;
	min.s32 	%r917, %r885, %r916;
	add.s32 	%r918, %r902, %r915;
	min.s32 	%r919, %r887, %r918;
	ld.shared.u32 	%r920, [%r19+16324];
	add.s32 	%r921, %r899, %r920;
	min.s32 	%r922, %r890, %r921;
	add.s32 	%r923, %r902, %r920;
	min.s32 	%r924, %r892, %r923;
	ld.shared.u32 	%r925, [%r19+20380];
	add.s32 	%r926, %r899, %r925;
	min.s32 	%r927, %r895, %r926;
	add.s32 	%r928, %r902, %r925;
	min.s32 	%r929, %r897, %r928;
	ld.shared.u32 	%r930, [%r19+104];
	ld.shared.u32 	%r931, [%r24+8112];
	add.s32 	%r932, %r931, %r930;
	min.s32 	%r933, %r901, %r932;
	ld.shared.u32 	%r934, [%r24+8268];
	add.s32 	%r935, %r934, %r930;
	min.s32 	%r936, %r904, %r935;
	ld.shared.u32 	%r937, [%r19+4160];
	add.s32 	%r938, %r931, %r937;
	min.s32 	%r939, %r907, %r938;
	add.s32 	%r940, %r934, %r937;
	min.s32 	%r941, %r909, %r940;
	ld.shared.u32 	%r942, [%r19+8216];
	add.s32 	%r943, %r931, %r942;
	min.s32 	%r944, %r912, %r943;
	add.s32 	%r945, %r934, %r942;
	min.s32 	%r946, %r914, %r945;
	ld.shared.u32 	%r947, [%r19+12272];
	add.s32 	%r948, %r931, %r947;
	min.s32 	%r949, %r917, %r948;
	add.s32 	%r950, %r934, %r947;
	min.s32 	%r951, %r919, %r950;
	ld.shared.u32 	%r952, [%r19+16328];
	add.s32 	%r953, %r931, %r952;
	min.s32 	%r954, %r922, %r953;
	add.s32 	%r955, %r934, %r952;
	min.s32 	%r956, %r924, %r955;
	ld.shared.u32 	%r957, [%r19+20384];
	add.s32 	%r958, %r931, %r957;
	min.s32 	%r959, %r927, %r958;
	add.s32 	%r960, %r934, %r957;
	min.s32 	%r961, %r929, %r960;
	ld.shared.u32 	%r962, [%r19+108];
	ld.shared.u32 	%r963, [%r24+8424];
	add.s32 	%r964, %r963, %r962;
	min.s32 	%r965, %r933, %r964;
	ld.shared.u32 	%r966, [%r24+8580];
	add.s32 	%r967, %r966, %r962;
	min.s32 	%r968, %r936, %r967;
	ld.shared.u32 	%r969, [%r19+4164];
	add.s32 	%r970, %r963, %r969;
	min.s32 	%r971, %r939, %r970;
	add.s32 	%r972, %r966, %r969;
	min.s32 	%r973, %r941, %r972;
	ld.shared.u32 	%r974, [%r19+8220];
	add.s32 	%r975, %r963, %r974;
	min.s32 	%r976, %r944, %r975;
	add.s32 	%r977, %r966, %r974;
	min.s32 	%r978, %r946, %r977;
	ld.shared.u32 	%r979, [%r19+12276];
	add.s32 	%r980, %r963, %r979;
	min.s32 	%r981, %r949, %r980;
	add.s32 	%r982, %r966, %r979;
	min.s32 	%r983, %r951, %r982;
	ld.shared.u32 	%r984, [%r19+16332];
	add.s32 	%r985, %r963, %r984;
	min.s32 	%r986, %r954, %r985;
	add.s32 	%r987, %r966, %r984;
	min.s32 	%r988, %r956, %r987;
	ld.shared.u32 	%r989, [%r19+20388];
	add.s32 	%r990, %r963, %r989;
	min.s32 	%r991, %r959, %r990;
	add.s32 	%r992, %r966, %r989;
	min.s32 	%r993, %r961, %r992;
	ld.shared.u32 	%r994, [%r19+112];
	ld.shared.u32 	%r995, [%r24+8736];
	add.s32 	%r996, %r995, %r994;
	min.s32 	%r997, %r965, %r996;
	ld.shared.u32 	%r998, [%r24+8892];
	add.s32 	%r999, %r998, %r994;
	min.s32 	%r1000, %r968, %r999;
	ld.shared.u32 	%r1001, [%r19+4168];
	add.s32 	%r1002, %r995, %r1001;
	min.s32 	%r1003, %r971, %r1002;
	add.s32 	%r1004, %r998, %r1001;
	min.s32 	%r1005, %r973, %r1004;
	ld.shared.u32 	%r1006, [%r19+8224];
	add.s32 	%r1007, %r995, %r1006;
	min.s32 	%r1008, %r976, %r1007;
	add.s32 	%r1009, %r998, %r1006;
	min.s32 	%r1010, %r978, %r1009;
	ld.shared.u32 	%r1011, [%r19+12280];
	add.s32 	%r1012, %r995, %r1011;
	min.s32 	%r1013, %r981, %r1012;
	add.s32 	%r1014, %r998, %r1011;
	min.s32 	%r1015, %r983, %r1014;
	ld.shared.u32 	%r1016, [%r19+16336];
	add.s32 	%r1017, %r995, %r1016;
	min.s32 	%r1018, %r986, %r1017;
	add.s32 	%r1019, %r998, %r1016;
	min.s32 	%r1020, %r988, %r1019;
	ld.shared.u32 	%r1021, [%r19+20392];
	add.s32 	%r1022, %r995, %r1021;
	min.s32 	%r1023, %r991, %r1022;
	add.s32 	%r1024, %r998, %r1021;
	min.s32 	%r1025, %r993, %r1024;
	ld.shared.u32 	%r1026, [%r19+116];
	ld.shared.u32 	%r1027, [%r24+9048];
	add.s32 	%r1028, %r1027, %r1026;
	min.s32 	%r1029, %r997, %r1028;
	ld.shared.u32 	%r1030, [%r24+9204];
	add.s32 	%r1031, %r1030, %r1026;
	min.s32 	%r1032, %r1000, %r1031;
	ld.shared.u32 	%r1033, [%r19+4172];
	add.s32 	%r1034, %r1027, %r1033;
	min.s32 	%r1035, %r1003, %r1034;
	add.s32 	%r1036, %r1030, %r1033;
	min.s32 	%r1037, %r1005, %r1036;
	ld.shared.u32 	%r1038, [%r19+8228];
	add.s32 	%r1039, %r1027, %r1038;
	min.s32 	%r1040, %r1008, %r1039;
	add.s32 	%r1041, %r1030, %r1038;
	min.s32 	%r1042, %r1010, %r1041;
	ld.shared.u32 	%r1043, [%r19+12284];
	add.s32 	%r1044, %r1027, %r1043;
	min.s32 	%r1045, %r1013, %r1044;
	add.s32 	%r1046, %r1030, %r1043;
	min.s32 	%r1047, %r1015, %r1046;
	ld.shared.u32 	%r1048, [%r19+16340];
	add.s32 	%r1049, %r1027, %r1048;
	min.s32 	%r1050, %r1018, %r1049;
	add.s32 	%r1051, %r1030, %r1048;
	min.s32 	%r1052, %r1020, %r1051;
	ld.shared.u32 	%r1053, [%r19+20396];
	add.s32 	%r1054, %r1027, %r1053;
	min.s32 	%r1055, %r1023, %r1054;
	add.s32 	%r1056, %r1030, %r1053;
	min.s32 	%r1057, %r1025, %r1056;
	ld.shared.u32 	%r1058, [%r19+120];
	ld.shared.u32 	%r1059, [%r24+9360];
	add.s32 	%r1060, %r1059, %r1058;
	min.s32 	%r1061, %r1029, %r1060;
	ld.shared.u32 	%r1062, [%r24+9516];
	add.s32 	%r1063, %r1062, %r1058;
	min.s32 	%r1064, %r1032, %r1063;
	ld.shared.u32 	%r1065, [%r19+4176];
	add.s32 	%r1066, %r1059, %r1065;
	min.s32 	%r1067, %r1035, %r1066;
	add.s32 	%r1068, %r1062, %r1065;
	min.s32 	%r1069, %r1037, %r1068;
	ld.shared.u32 	%r1070, [%r19+8232];
	add.s32 	%r1071, %r1059, %r1070;
	min.s32 	%r1072, %r1040, %r1071;
	add.s32 	%r1073, %r1062, %r1070;
	min.s32 	%r1074, %r1042, %r1073;
	ld.shared.u32 	%r1075, [%r19+12288];
	add.s32 	%r1076, %r1059, %r1075;
	min.s32 	%r1077, %r1045, %r1076;
	add.s32 	%r1078, %r1062, %r1075;
	min.s32 	%r1079, %r1047, %r1078;
	ld.shared.u32 	%r1080, [%r19+16344];
	add.s32 	%r1081, %r1059, %r1080;
	min.s32 	%r1082, %r1050, %r1081;
	add.s32 	%r1083, %r1062, %r1080;
	min.s32 	%r1084, %r1052, %r1083;
	ld.shared.u32 	%r1085, [%r19+20400];
	add.s32 	%r1086, %r1059, %r1085;
	min.s32 	%r1087, %r1055, %r1086;
	add.s32 	%r1088, %r1062, %r1085;
	min.s32 	%r1089, %r1057, %r1088;
	ld.shared.u32 	%r1090, [%r19+124];
	ld.shared.u32 	%r1091, [%r24+9672];
	add.s32 	%r1092, %r1091, %r1090;
	min.s32 	%r1093, %r1061, %r1092;
	ld.shared.u32 	%r1094, [%r24+9828];
	add.s32 	%r1095, %r1094, %r1090;
	min.s32 	%r1096, %r1064, %r1095;
	ld.shared.u32 	%r1097, [%r19+4180];
	add.s32 	%r1098, %r1091, %r1097;
	min.s32 	%r1099, %r1067, %r1098;
	add.s32 	%r1100, %r1094, %r1097;
	min.s32 	%r1101, %r1069, %r1100;
	ld.shared.u32 	%r1102, [%r19+8236];
	add.s32 	%r1103, %r1091, %r1102;
	min.s32 	%r1104, %r1072, %r1103;
	add.s32 	%r1105, %r1094, %r1102;
	min.s32 	%r1106, %r1074, %r1105;
	ld.shared.u32 	%r1107, [%r19+12292];
	add.s32 	%r1108, %r1091, %r1107;
	min.s32 	%r1109, %r1077, %r1108;
	add.s32 	%r1110, %r1094, %r1107;
	min.s32 	%r1111, %r1079, %r1110;
	ld.shared.u32 	%r1112, [%r19+16348];
	add.s32 	%r1113, %r1091, %r1112;
	min.s32 	%r1114, %r1082, %r1113;
	add.s32 	%r1115, %r1094, %r1112;
	min.s32 	%r1116, %r1084, %r1115;
	ld.shared.u32 	%r1117, [%r19+20404];
	add.s32 	%r1118, %r1091, %r1117;
	min.s32 	%r1119, %r1087, %r1118;
	add.s32 	%r1120, %r1094, %r1117;
	min.s32 	%r1121, %r1089, %r1120;
	ld.shared.u32 	%r1122, [%r19+128];
	ld.shared.u32 	%r1123, [%r24+9984];
	add.s32 	%r1124, %r1123, %r1122;
	min.s32 	%r1125, %r1093, %r1124;
	ld.shared.u32 	%r1126, [%r24+10140];
	add.s32 	%r1127, %r1126, %r1122;
	min.s32 	%r1128, %r1096, %r1127;
	ld.shared.u32 	%r1129, [%r19+4184];
	add.s32 	%r1130, %r1123, %r1129;
	min.s32 	%r1131, %r1099, %r1130;
	add.s32 	%r1132, %r1126, %r1129;
	min.s32 	%r1133, %r1101, %r1132;
	ld.shared.u32 	%r1134, [%r19+8240];
	add.s32 	%r1135, %r1123, %r1134;
	min.s32 	%r1136, %r1104, %r1135;
	add.s32 	%r1137, %r1126, %r1134;
	min.s32 	%r1138, %r1106, %r1137;
	ld.shared.u32 	%r1139, [%r19+12296];
	add.s32 	%r1140, %r1123, %r1139;
	min.s32 	%r1141, %r1109, %r1140;
	add.s32 	%r1142, %r1126, %r1139;
	min.s32 	%r1143, %r1111, %r1142;
	ld.shared.u32 	%r1144, [%r19+16352];
	add.s32 	%r1145, %r1123, %r1144;
	min.s32 	%r1146, %r1114, %r1145;
	add.s32 	%r1147, %r1126, %r1144;
	min.s32 	%r1148, %r1116, %r1147;
	ld.shared.u32 	%r1149, [%r19+20408];
	add.s32 	%r1150, %r1123, %r1149;
	min.s32 	%r1151, %r1119, %r1150;
	add.s32 	%r1152, %r1126, %r1149;
	min.s32 	%r1153, %r1121, %r1152;
	ld.shared.u32 	%r1154, [%r19+132];
	ld.shared.u32 	%r1155, [%r24+10296];
	add.s32 	%r1156, %r1155, %r1154;
	min.s32 	%r1157, %r1125, %r1156;
	ld.shared.u32 	%r1158, [%r24+10452];
	add.s32 	%r1159, %r1158, %r1154;
	min.s32 	%r1160, %r1128, %r1159;
	ld.shared.u32 	%r1161, [%r19+4188];
	add.s32 	%r1162, %r1155, %r1161;
	min.s32 	%r1163, %r1131, %r1162;
	add.s32 	%r1164, %r1158, %r1161;
	min.s32 	%r1165, %r1133, %r1164;
	ld.shared.u32 	%r1166, [%r19+8244];
	add.s32 	%r1167, %r1155, %r1166;
	min.s32 	%r1168, %r1136, %r1167;
	add.s32 	%r1169, %r1158, %r1166;
	min.s32 	%r1170, %r1138, %r1169;
	ld.shared.u32 	%r1171, [%r19+12300];
	add.s32 	%r1172, %r1155, %r1171;
	min.s32 	%r1173, %r1141, %r1172;
	add.s32 	%r1174, %r1158, %r1171;
	min.s32 	%r1175, %r1143, %r1174;
	ld.shared.u32 	%r1176, [%r19+16356];
	add.s32 	%r1177, %r1155, %r1176;
	min.s32 	%r1178, %r1146, %r1177;
	add.s32 	%r1179, %r1158, %r1176;
	min.s32 	%r1180, %r1148, %r1179;
	ld.shared.u32 	%r1181, [%r19+20412];
	add.s32 	%r1182, %r1155, %r1181;
	min.s32 	%r1183, %r1151, %r1182;
	add.s32 	%r1184, %r1158, %r1181;
	min.s32 	%r1185, %r1153, %r1184;
	ld.shared.u32 	%r1186, [%r19+136];
	ld.shared.u32 	%r1187, [%r24+10608];
	add.s32 	%r1188, %r1187, %r1186;
	min.s32 	%r1189, %r1157, %r1188;
	ld.shared.u32 	%r1190, [%r24+10764];
	add.s32 	%r1191, %r1190, %r1186;
	min.s32 	%r1192, %r1160, %r1191;
	ld.shared.u32 	%r1193, [%r19+4192];
	add.s32 	%r1194, %r1187, %r1193;
	min.s32 	%r1195, %r1163, %r1194;
	add.s32 	%r1196, %r1190, %r1193;
	min.s32 	%r1197, %r1165, %r1196;
	ld.shared.u32 	%r1198, [%r19+8248];
	add.s32 	%r1199, %r1187, %r1198;
	min.s32 	%r1200, %r1168, %r1199;
	add.s32 	%r1201, %r1190, %r1198;
	min.s32 	%r1202, %r1170, %r1201;
	ld.shared.u32 	%r1203, [%r19+12304];
	add.s32 	%r1204, %r1187, %r1203;
	min.s32 	%r1205, %r1173, %r1204;
	add.s32 	%r1206, %r1190, %r1203;
	min.s32 	%r1207, %r1175, %r1206;
	ld.shared.u32 	%r1208, [%r19+16360];
	add.s32 	%r1209, %r1187, %r1208;
	min.s32 	%r1210, %r1178, %r1209;
	add.s32 	%r1211, %r1190, %r1208;
	min.s32 	%r1212, %r1180, %r1211;
	ld.shared.u32 	%r1213, [%r19+20416];
	add.s32 	%r1214, %r1187, %r1213;
	min.s32 	%r1215, %r1183, %r1214;
	add.s32 	%r1216, %r1190, %r1213;
	min.s32 	%r1217, %r1185, %r1216;
	ld.shared.u32 	%r1218, [%r19+140];
	ld.shared.u32 	%r1219, [%r24+10920];
	add.s32 	%r1220, %r1219, %r1218;
	min.s32 	%r1221, %r1189, %r1220;
	ld.shared.u32 	%r1222, [%r24+11076];
	add.s32 	%r1223, %r1222, %r1218;
	min.s32 	%r1224, %r1192, %r1223;
	ld.shared.u32 	%r1225, [%r19+4196];
	add.s32 	%r1226, %r1219, %r1225;
	min.s32 	%r1227, %r1195, %r1226;
	add.s32 	%r1228, %r1222, %r1225;
	min.s32 	%r1229, %r1197, %r1228;
	ld.shared.u32 	%r1230, [%r19+8252];
	add.s32 	%r1231, %r1219, %r1230;
	min.s32 	%r1232, %r1200, %r1231;
	add.s32 	%r1233, %r1222, %r1230;
	min.s32 	%r1234, %r1202, %r1233;
	ld.shared.u32 	%r1235, [%r19+12308];
	add.s32 	%r1236, %r1219, %r1235;
	min.s32 	%r1237, %r1205, %r1236;
	add.s32 	%r1238, %r1222, %r1235;
	min.s32 	%r1239, %r1207, %r1238;
	ld.shared.u32 	%r1240, [%r19+16364];
	add.s32 	%r1241, %r1219, %r1240;
	min.s32 	%r1242, %r1210, %r1241;
	add.s32 	%r1243, %r1222, %r1240;
	min.s32 	%r1244, %r1212, %r1243;
	ld.shared.u32 	%r1245, [%r19+20420];
	add.s32 	%r1246, %r1219, %r1245;
	min.s32 	%r1247, %r1215, %r1246;
	add.s32 	%r1248, %r1222, %r1245;
	min.s32 	%r1249, %r1217, %r1248;
	ld.shared.u32 	%r1250, [%r19+144];
	ld.shared.u32 	%r1251, [%r24+11232];
	add.s32 	%r1252, %r1251, %r1250;
	min.s32 	%r1253, %r1221, %r1252;
	ld.shared.u32 	%r1254, [%r24+11388];
	add.s32 	%r1255, %r1254, %r1250;
	min.s32 	%r1256, %r1224, %r1255;
	ld.shared.u32 	%r1257, [%r19+4200];
	add.s32 	%r1258, %r1251, %r1257;
	min.s32 	%r1259, %r1227, %r1258;
	add.s32 	%r1260, %r1254, %r1257;
	min.s32 	%r1261, %r1229, %r1260;
	ld.shared.u32 	%r1262, [%r19+8256];
	add.s32 	%r1263, %r1251, %r1262;
	min.s32 	%r1264, %r1232, %r1263;
	add.s32 	%r1265, %r1254, %r1262;
	min.s32 	%r1266, %r1234, %r1265;
	ld.shared.u32 	%r1267, [%r19+12312];
	add.s32 	%r1268, %r1251, %r1267;
	min.s32 	%r1269, %r1237, %r1268;
	add.s32 	%r1270, %r1254, %r1267;
	min.s32 	%r1271, %r1239, %r1270;
	ld.shared.u32 	%r1272, [%r19+16368];
	add.s32 	%r1273, %r1251, %r1272;
	min.s32 	%r1274, %r1242, %r1273;
	add.s32 	%r1275, %r1254, %r1272;
	min.s32 	%r1276, %r1244, %r1275;
	ld.shared.u32 	%r1277, [%r19+20424];
	add.s32 	%r1278, %r1251, %r1277;
	min.s32 	%r1279, %r1247, %r1278;
	add.s32 	%r1280, %r1254, %r1277;
	min.s32 	%r1281, %r1249, %r1280;
	ld.shared.u32 	%r1282, [%r19+148];
	ld.shared.u32 	%r1283, [%r24+11544];
	add.s32 	%r1284, %r1283, %r1282;
	min.s32 	%r1285, %r1253, %r1284;
	ld.shared.u32 	%r1286, [%r24+11700];
	add.s32 	%r1287, %r1286, %r1282;
	min.s32 	%r1288, %r1256, %r1287;
	ld.shared.u32 	%r1289, [%r19+4204];
	add.s32 	%r1290, %r1283, %r1289;
	min.s32 	%r1291, %r1259, %r1290;
	add.s32 	%r1292, %r1286, %r1289;
	min.s32 	%r1293, %r1261, %r1292;
	ld.shared.u32 	%r1294, [%r19+8260];
	add.s32 	%r1295, %r1283, %r1294;
	min.s32 	%r1296, %r1264, %r1295;
	add.s32 	%r1297, %r1286, %r1294;
	min.s32 	%r1298, %r1266, %r1297;
	ld.shared.u32 	%r1299, [%r19+12316];
	add.s32 	%r1300, %r1283, %r1299;
	min.s32 	%r1301, %r1269, %r1300;
	add.s32 	%r1302, %r1286, %r1299;
	min.s32 	%r1303, %r1271, %r1302;
	ld.shared.u32 	%r1304, [%r19+16372];
	add.s32 	%r1305, %r1283, %r1304;
	min.s32 	%r1306, %r1274, %r1305;
	add.s32 	%r1307, %r1286, %r1304;
	min.s32 	%r1308, %r1276, %r1307;
	ld.shared.u32 	%r1309, [%r19+20428];
	add.s32 	%r1310, %r1283, %r1309;
	min.s32 	%r1311, %r1279, %r1310;
	add.s32 	%r1312, %r1286, %r1309;
	min.s32 	%r1313, %r1281, %r1312;
	ld.shared.u32 	%r1314, [%r19+152];
	ld.shared.u32 	%r1315, [%r24+11856];
	add.s32 	%r1316, %r1315, %r1314;
	min.s32 	%r1317, %r1285, %r1316;
	ld.shared.u32 	%r1318, [%r24+12012];
	add.s32 	%r1319, %r1318, %r1314;
	min.s32 	%r1320, %r1288, %r1319;
	ld.shared.u32 	%r1321, [%r19+4208];
	add.s32 	%r1322, %r1315, %r1321;
	min.s32 	%r1323, %r1291, %r1322;
	add.s32 	%r1324, %r1318, %r1321;
	min.s32 	%r1325, %r1293, %r1324;
	ld.shared.u32 	%r1326, [%r19+8264];
	add.s32 	%r1327, %r1315, %r1326;
	min.s32 	%r1328, %r1296, %r1327;
	add.s32 	%r1329, %r1318, %r1326;
	min.s32 	%r1330, %r1298, %r1329;
	ld.shared.u32 	%r1331, [%r19+12320];
	add.s32 	%r1332, %r1315, %r1331;
	min.s32 	%r1333, %r1301, %r1332;
	add.s32 	%r1334, %r1318, %r1331;
	min.s32 	%r1335, %r1303, %r1334;
	ld.shared.u32 	%r1336, [%r19+16376];
	add.s32 	%r1337, %r1315, %r1336;
	min.s32 	%r1338, %r1306, %r1337;
	add.s32 	%r1339, %r1318, %r1336;
	min.s32 	%r1340, %r1308, %r1339;
	ld.shared.u32 	%r1341, [%r19+20432];
	add.s32 	%r1342, %r1315, %r1341;
	min.s32 	%r1343, %r1311, %r1342;
	add.s32 	%r1344, %r1318, %r1341;
	min.s32 	%r1345, %r1313, %r1344;
	ld.shared.u32 	%r1346, [%r19+156];
	ld.shared.u32 	%r1347, [%r24+12168];
	add.s32 	%r1348, %r1347, %r1346;
	min.s32 	%r1349, %r1317, %r1348;
	ld.shared.u32 	%r1350, [%r24+12324];
	add.s32 	%r1351, %r1350, %r1346;
	min.s32 	%r1352, %r1320, %r1351;
	ld.shared.u32 	%r1353, [%r19+4212];
	add.s32 	%r1354, %r1347, %r1353;
	min.s32 	%r1355, %r1323, %r1354;
	add.s32 	%r1356, %r1350, %r1353;
	min.s32 	%r1357, %r1325, %r1356;
	ld.shared.u32 	%r1358, [%r19+8268];
	add.s32 	%r1359, %r1347, %r1358;
	min.s32 	%r1360, %r1328, %r1359;
	add.s32 	%r1361, %r1350, %r1358;
	min.s32 	%r1362, %r1330, %r1361;
	ld.shared.u32 	%r1363, [%r19+12324];
	add.s32 	%r1364, %r1347, %r1363;
	min.s32 	%r1365, %r1333, %r1364;
	add.s32 	%r1366, %r1350, %r1363;
	min.s32 	%r1367, %r1335, %r1366;
	ld.shared.u32 	%r1368, [%r19+16380];
	add.s32 	%r1369, %r1347, %r1368;
	min.s32 	%r1370, %r1338, %r1369;
	add.s32 	%r1371, %r1350, %r1368;
	min.s32 	%r1372, %r1340, %r1371;
	ld.shared.u32 	%r1373, [%r19+20436];
	add.s32 	%r1374, %r1347, %r1373;
	min.s32 	%r1375, %r1343, %r1374;
	add.s32 	%r1376, %r1350, %r1373;
	min.s32 	%r1377, %r1345, %r1376;
	ld.shared.u32 	%r1378, [%r19+160];
	ld.shared.u32 	%r1379, [%r24+12480];
	add.s32 	%r1380, %r1379, %r1378;
	min.s32 	%r1381, %r1349, %r1380;
	ld.shared.u32 	%r1382, [%r24+12636];
	add.s32 	%r1383, %r1382, %r1378;
	min.s32 	%r1384, %r1352, %r1383;
	ld.shared.u32 	%r1385, [%r19+4216];
	add.s32 	%r1386, %r1379, %r1385;
	min.s32 	%r1387, %r1355, %r1386;
	add.s32 	%r1388, %r1382, %r1385;
	min.s32 	%r1389, %r1357, %r1388;
	ld.shared.u32 	%r1390, [%r19+8272];
	add.s32 	%r1391, %r1379, %r1390;
	min.s32 	%r1392, %r1360, %r1391;
	add.s32 	%r1393, %r1382, %r1390;
	min.s32 	%r1394, %r1362, %r1393;
	ld.shared.u32 	%r1395, [%r19+12328];
	add.s32 	%r1396, %r1379, %r1395;
	min.s32 	%r1397, %r1365, %r1396;
	add.s32 	%r1398, %r1382, %r1395;
	min.s32 	%r1399, %r1367, %r1398;
	ld.shared.u32 	%r1400, [%r19+16384];
	add.s32 	%r1401, %r1379, %r1400;
	min.s32 	%r1402, %r1370, %r1401;
	add.s32 	%r1403, %r1382, %r1400;
	min.s32 	%r1404, %r1372, %r1403;
	ld.shared.u32 	%r1405, [%r19+20440];
	add.s32 	%r1406, %r1379, %r1405;
	min.s32 	%r1407, %r1375, %r1406;
	add.s32 	%r1408, %r1382, %r1405;
	min.s32 	%r1409, %r1377, %r1408;
	ld.shared.u32 	%r1410, [%r19+164];
	ld.shared.u32 	%r1411, [%r24+12792];
	add.s32 	%r1412, %r1411, %r1410;
	min.s32 	%r1413, %r1381, %r1412;
	ld.shared.u32 	%r1414, [%r24+12948];
	add.s32 	%r1415, %r1414, %r1410;
	min.s32 	%r1416, %r1384, %r1415;
	ld.shared.u32 	%r1417, [%r19+4220];
	add.s32 	%r1418, %r1411, %r1417;
	min.s32 	%r1419, %r1387, %r1418;
	add.s32 	%r1420, %r1414, %r1417;
	min.s32 	%r1421, %r1389, %r1420;
	ld.shared.u32 	%r1422, [%r19+8276];
	add.s32 	%r1423, %r1411, %r1422;
	min.s32 	%r1424, %r1392, %r1423;
	add.s32 	%r1425, %r1414, %r1422;
	min.s32 	%r1426, %r1394, %r1425;
	ld.shared.u32 	%r1427, [%r19+12332];
	add.s32 	%r1428, %r1411, %r1427;
	min.s32 	%r1429, %r1397, %r1428;
	add.s32 	%r1430, %r1414, %r1427;
	min.s32 	%r1431, %r1399, %r1430;
	ld.shared.u32 	%r1432, [%r19+16388];
	add.s32 	%r1433, %r1411, %r1432;
	min.s32 	%r1434, %r1402, %r1433;
	add.s32 	%r1435, %r1414, %r1432;
	min.s32 	%r1436, %r1404, %r1435;
	ld.shared.u32 	%r1437, [%r19+20444];
	add.s32 	%r1438, %r1411, %r1437;
	min.s32 	%r1439, %r1407, %r1438;
	add.s32 	%r1440, %r1414, %r1437;
	min.s32 	%r1441, %r1409, %r1440;
	ld.shared.u32 	%r1442, [%r19+168];
	ld.shared.u32 	%r1443, [%r24+13104];
	add.s32 	%r1444, %r1443, %r1442;
	min.s32 	%r1445, %r1413, %r1444;
	ld.shared.u32 	%r1446, [%r24+13260];
	add.s32 	%r1447, %r1446, %r1442;
	min.s32 	%r1448, %r1416, %r1447;
	ld.shared.u32 	%r1449, [%r19+4224];
	add.s32 	%r1450, %r1443, %r1449;
	min.s32 	%r1451, %r1419, %r1450;
	add.s32 	%r1452, %r1446, %r1449;
	min.s32 	%r1453, %r1421, %r1452;
	ld.shared.u32 	%r1454, [%r19+8280];
	add.s32 	%r1455, %r1443, %r1454;
	min.s32 	%r1456, %r1424, %r1455;
	add.s32 	%r1457, %r1446, %r1454;
	min.s32 	%r1458, %r1426, %r1457;
	ld.shared.u32 	%r1459, [%r19+12336];
	add.s32 	%r1460, %r1443, %r1459;
	min.s32 	%r1461, %r1429, %r1460;
	add.s32 	%r1462, %r1446, %r1459;
	min.s32 	%r1463, %r1431, %r1462;
	ld.shared.u32 	%r1464, [%r19+16392];
	add.s32 	%r1465, %r1443, %r1464;
	min.s32 	%r1466, %r1434, %r1465;
	add.s32 	%r1467, %r1446, %r1464;
	min.s32 	%r1468, %r1436, %r1467;
	ld.shared.u32 	%r1469, [%r19+20448];
	add.s32 	%r1470, %r1443, %r1469;
	min.s32 	%r1471, %r1439, %r1470;
	add.s32 	%r1472, %r1446, %r1469;
	min.s32 	%r1473, %r1441, %r1472;
	ld.shared.u32 	%r1474, [%r19+172];
	ld.shared.u32 	%r1475, [%r24+13416];
	add.s32 	%r1476, %r1475, %r1474;
	min.s32 	%r1477, %r1445, %r1476;
	ld.shared.u32 	%r1478, [%r24+13572];
	add.s32 	%r1479, %r1478, %r1474;
	min.s32 	%r1480, %r1448, %r1479;
	ld.shared.u32 	%r1481, [%r19+4228];
	add.s32 	%r1482, %r1475, %r1481;
	min.s32 	%r1483, %r1451, %r1482;
	add.s32 	%r1484, %r1478, %r1481;
	min.s32 	%r1485, %r1453, %r1484;
	ld.shared.u32 	%r1486, [%r19+8284];
	add.s32 	%r1487, %r1475, %r1486;
	min.s32 	%r1488, %r1456, %r1487;
	add.s32 	%r1489, %r1478, %r1486;
	min.s32 	%r1490, %r1458, %r1489;
	ld.shared.u32 	%r1491, [%r19+12340];
	add.s32 	%r1492, %r1475, %r1491;
	min.s32 	%r1493, %r1461, %r1492;
	add.s32 	%r1494, %r1478, %r1491;
	min.s32 	%r1495, %r1463, %r1494;
	ld.shared.u32 	%r1496, [%r19+16396];
	add.s32 	%r1497, %r1475, %r1496;
	min.s32 	%r1498, %r1466, %r1497;
	add.s32 	%r1499, %r1478, %r1496;
	min.s32 	%r1500, %r1468, %r1499;
	ld.shared.u32 	%r1501, [%r19+20452];
	add.s32 	%r1502, %r1475, %r1501;
	min.s32 	%r1503, %r1471, %r1502;
	add.s32 	%r1504, %r1478, %r1501;
	min.s32 	%r1505, %r1473, %r1504;
	ld.shared.u32 	%r1506, [%r19+176];
	ld.shared.u32 	%r1507, [%r24+13728];
	add.s32 	%r1508, %r1507, %r1506;
	min.s32 	%r1509, %r1477, %r1508;
	ld.shared.u32 	%r1510, [%r24+13884];
	add.s32 	%r1511, %r1510, %r1506;
	min.s32 	%r1512, %r1480, %r1511;
	ld.shared.u32 	%r1513, [%r19+4232];
	add.s32 	%r1514, %r1507, %r1513;
	min.s32 	%r1515, %r1483, %r1514;
	add.s32 	%r1516, %r1510, %r1513;
	min.s32 	%r1517, %r1485, %r1516;
	ld.shared.u32 	%r1518, [%r19+8288];
	add.s32 	%r1519, %r1507, %r1518;
	min.s32 	%r1520, %r1488, %r1519;
	add.s32 	%r1521, %r1510, %r1518;
	min.s32 	%r1522, %r1490, %r1521;
	ld.shared.u32 	%r1523, [%r19+12344];
	add.s32 	%r1524, %r1507, %r1523;
	min.s32 	%r1525, %r1493, %r1524;
	add.s32 	%r1526, %r1510, %r1523;
	min.s32 	%r1527, %r1495, %r1526;
	ld.shared.u32 	%r1528, [%r19+16400];
	add.s32 	%r1529, %r1507, %r1528;
	min.s32 	%r1530, %r1498, %r1529;
	add.s32 	%r1531, %r1510, %r1528;
	min.s32 	%r1532, %r1500, %r1531;
	ld.shared.u32 	%r1533, [%r19+20456];
	add.s32 	%r1534, %r1507, %r1533;
	min.s32 	%r1535, %r1503, %r1534;
	add.s32 	%r1536, %r1510, %r1533;
	min.s32 	%r1537, %r1505, %r1536;
	ld.shared.u32 	%r1538, [%r19+180];
	ld.shared.u32 	%r1539, [%r24+14040];
	add.s32 	%r1540, %r1539, %r1538;
	min.s32 	%r1541, %r1509, %r1540;
	ld.shared.u32 	%r1542, [%r24+14196];
	add.s32 	%r1543, %r1542, %r1538;
	min.s32 	%r1544, %r1512, %r1543;
	ld.shared.u32 	%r1545, [%r19+4236];
	add.s32 	%r1546, %r1539, %r1545;
	min.s32 	%r1547, %r1515, %r1546;
	add.s32 	%r1548, %r1542, %r1545;
	min.s32 	%r1549, %r1517, %r1548;
	ld.shared.u32 	%r1550, [%r19+8292];
	add.s32 	%r1551, %r1539, %r1550;
	min.s32 	%r1552, %r1520, %r1551;
	add.s32 	%r1553, %r1542, %r1550;
	min.s32 	%r1554, %r1522, %r1553;
	ld.shared.u32 	%r1555, [%r19+12348];
	add.s32 	%r1556, %r1539, %r1555;
	min.s32 	%r1557, %r1525, %r1556;
	add.s32 	%r1558, %r1542, %r1555;
	min.s32 	%r1559, %r1527, %r1558;
	ld.shared.u32 	%r1560, [%r19+16404];
	add.s32 	%r1561, %r1539, %r1560;
	min.s32 	%r1562, %r1530, %r1561;
	add.s32 	%r1563, %r1542, %r1560;
	min.s32 	%r1564, %r1532, %r1563;
	ld.shared.u32 	%r1565, [%r19+20460];
	add.s32 	%r1566, %r1539, %r1565;
	min.s32 	%r1567, %r1535, %r1566;
	add.s32 	%r1568, %r1542, %r1565;
	min.s32 	%r1569, %r1537, %r1568;
	ld.shared.u32 	%r1570, [%r19+184];
	ld.shared.u32 	%r1571, [%r24+14352];
	add.s32 	%r1572, %r1571, %r1570;
	min.s32 	%r1573, %r1541, %r1572;
	ld.shared.u32 	%r1574, [%r24+14508];
	add.s32 	%r1575, %r1574, %r1570;
	min.s32 	%r1576, %r1544, %r1575;
	ld.shared.u32 	%r1577, [%r19+4240];
	add.s32 	%r1578, %r1571, %r1577;
	min.s32 	%r1579, %r1547, %r1578;
	add.s32 	%r1580, %r1574, %r1577;
	min.s32 	%r1581, %r1549, %r1580;
	ld.shared.u32 	%r1582, [%r19+8296];
	add.s32 	%r1583, %r1571, %r1582;
	min.s32 	%r1584, %r1552, %r1583;
	add.s32 	%r1585, %r1574, %r1582;
	min.s32 	%r1586, %r1554, %r1585;
	ld.shared.u32 	%r1587, [%r19+12352];
	add.s32 	%r1588, %r1571, %r1587;
	min.s32 	%r1589, %r1557, %r1588;
	add.s32 	%r1590, %r1574, %r1587;
	min.s32 	%r1591, %r1559, %r1590;
	ld.shared.u32 	%r1592, [%r19+16408];
	add.s32 	%r1593, %r1571, %r1592;
	min.s32 	%r1594, %r1562, %r1593;
	add.s32 	%r1595, %r1574, %r1592;
	min.s32 	%r1596, %r1564, %r1595;
	ld.shared.u32 	%r1597, [%r19+20464];
	add.s32 	%r1598, %r1571, %r1597;
	min.s32 	%r1599, %r1567, %r1598;
	add.s32 	%r1600, %r1574, %r1597;
	min.s32 	%r1601, %r1569, %r1600;
	ld.shared.u32 	%r1602, [%r19+188];
	ld.shared.u32 	%r1603, [%r24+14664];
	add.s32 	%r1604, %r1603, %r1602;
	min.s32 	%r1605, %r1573, %r1604;
	ld.shared.u32 	%r1606, [%r24+14820];
	add.s32 	%r1607, %r1606, %r1602;
	min.s32 	%r1608, %r1576, %r1607;
	ld.shared.u32 	%r1609, [%r19+4244];
	add.s32 	%r1610, %r1603, %r1609;
	min.s32 	%r1611, %r1579, %r1610;
	add.s32 	%r1612, %r1606, %r1609;
	min.s32 	%r1613, %r1581, %r1612;
	ld.shared.u32 	%r1614, [%r19+8300];
	add.s32 	%r1615, %r1603, %r1614;
	min.s32 	%r1616, %r1584, %r1615;
	add.s32 	%r1617, %r1606, %r1614;
	min.s32 	%r1618, %r1586, %r1617;
	ld.shared.u32 	%r1619, [%r19+12356];
	add.s32 	%r1620, %r1603, %r1619;
	min.s32 	%r1621, %r1589, %r1620;
	add.s32 	%r1622, %r1606, %r1619;
	min.s32 	%r1623, %r1591, %r1622;
	ld.shared.u32 	%r1624, [%r19+16412];
	add.s32 	%r1625, %r1603, %r1624;
	min.s32 	%r1626, %r1594, %r1625;
	add.s32 	%r1627, %r1606, %r1624;
	min.s32 	%r1628, %r1596, %r1627;
	ld.shared.u32 	%r1629, [%r19+20468];
	add.s32 	%r1630, %r1603, %r1629;
	min.s32 	%r1631, %r1599, %r1630;
	add.s32 	%r1632, %r1606, %r1629;
	min.s32 	%r1633, %r1601, %r1632;
	ld.shared.u32 	%r1634, [%r19+192];
	ld.shared.u32 	%r1635, [%r24+14976];
	add.s32 	%r1636, %r1635, %r1634;
	min.s32 	%r1637, %r1605, %r1636;
	ld.shared.u32 	%r1638, [%r24+15132];
	add.s32 	%r1639, %r1638, %r1634;
	min.s32 	%r1640, %r1608, %r1639;
	ld.shared.u32 	%r1641, [%r19+4248];
	add.s32 	%r1642, %r1635, %r1641;
	min.s32 	%r1643, %r1611, %r1642;
	add.s32 	%r1644, %r1638, %r1641;
	min.s32 	%r1645, %r1613, %r1644;
	ld.shared.u32 	%r1646, [%r19+8304];
	add.s32 	%r1647, %r1635, %r1646;
	min.s32 	%r1648, %r1616, %r1647;
	add.s32 	%r1649, %r1638, %r1646;
	min.s32 	%r1650, %r1618, %r1649;
	ld.shared.u32 	%r1651, [%r19+12360];
	add.s32 	%r1652, %r1635, %r1651;
	min.s32 	%r1653, %r1621, %r1652;
	add.s32 	%r1654, %r1638, %r1651;
	min.s32 	%r1655, %r1623, %r1654;
	ld.shared.u32 	%r1656, [%r19+16416];
	add.s32 	%r1657, %r1635, %r1656;
	min.s32 	%r1658, %r1626, %r1657;
	add.s32 	%r1659, %r1638, %r1656;
	min.s32 	%r1660, %r1628, %r1659;
	ld.shared.u32 	%r1661, [%r19+20472];
	add.s32 	%r1662, %r1635, %r1661;
	min.s32 	%r1663, %r1631, %r1662;
	add.s32 	%r1664, %r1638, %r1661;
	min.s32 	%r1665, %r1633, %r1664;
	ld.shared.u32 	%r1666, [%r19+196];
	ld.shared.u32 	%r1667, [%r24+15288];
	add.s32 	%r1668, %r1667, %r1666;
	min.s32 	%r1669, %r1637, %r1668;
	ld.shared.u32 	%r1670, [%r24+15444];
	add.s32 	%r1671, %r1670, %r1666;
	min.s32 	%r1672, %r1640, %r1671;
	ld.shared.u32 	%r1673, [%r19+4252];
	add.s32 	%r1674, %r1667, %r1673;
	min.s32 	%r1675, %r1643, %r1674;
	add.s32 	%r1676, %r1670, %r1673;
	min.s32 	%r1677, %r1645, %r1676;
	ld.shared.u32 	%r1678, [%r19+8308];
	add.s32 	%r1679, %r1667, %r1678;
	min.s32 	%r1680, %r1648, %r1679;
	add.s32 	%r1681, %r1670, %r1678;
	min.s32 	%r1682, %r1650, %r1681;
	ld.shared.u32 	%r1683, [%r19+12364];
	add.s32 	%r1684, %r1667, %r1683;
	min.s32 	%r1685, %r1653, %r1684;
	add.s32 	%r1686, %r1670, %r1683;
	min.s32 	%r1687, %r1655, %r1686;
	ld.shared.u32 	%r1688, [%r19+16420];
	add.s32 	%r1689, %r1667, %r1688;
	min.s32 	%r1690, %r1658, %r1689;
	add.s32 	%r1691, %r1670, %r1688;
	min.s32 	%r1692, %r1660, %r1691;
	ld.shared.u32 	%r1693, [%r19+20476];
	add.s32 	%r1694, %r1667, %r1693;
	min.s32 	%r1695, %r1663, %r1694;
	add.s32 	%r1696, %r1670, %r1693;
	min.s32 	%r1697, %r1665, %r1696;
	ld.shared.u32 	%r1698, [%r19+200];
	ld.shared.u32 	%r1699, [%r24+15600];
	add.s32 	%r1700, %r1699, %r1698;
	min.s32 	%r1701, %r1669, %r1700;
	ld.shared.u32 	%r1702, [%r24+15756];
	add.s32 	%r1703, %r1702, %r1698;
	min.s32 	%r1704, %r1672, %r1703;
	ld.shared.u32 	%r1705, [%r19+4256];
	add.s32 	%r1706, %r1699, %r1705;
	min.s32 	%r1707, %r1675, %r1706;
	add.s32 	%r1708, %r1702, %r1705;
	min.s32 	%r1709, %r1677, %r1708;
	ld.shared.u32 	%r1710, [%r19+8312];
	add.s32 	%r1711, %r1699, %r1710;
	min.s32 	%r1712, %r1680, %r1711;
	add.s32 	%r1713, %r1702, %r1710;
	min.s32 	%r1714, %r1682, %r1713;
	ld.shared.u32 	%r1715, [%r19+12368];
	add.s32 	%r1716, %r1699, %r1715;
	min.s32 	%r1717, %r1685, %r1716;
	add.s32 	%r1718, %r1702, %r1715;
	min.s32 	%r1719, %r1687, %r1718;
	ld.shared.u32 	%r1720, [%r19+16424];
	add.s32 	%r1721, %r1699, %r1720;
	min.s32 	%r1722, %r1690, %r1721;
	add.s32 	%r1723, %r1702, %r1720;
	min.s32 	%r1724, %r1692, %r1723;
	ld.shared.u32 	%r1725, [%r19+20480];
	add.s32 	%r1726, %r1699, %r1725;
	min.s32 	%r1727, %r1695, %r1726;
	add.s32 	%r1728, %r1702, %r1725;
	min.s32 	%r1729, %r1697, %r1728;
	ld.shared.u32 	%r1730, [%r19+204];
	ld.shared.u32 	%r1731, [%r24+15912];
	add.s32 	%r1732, %r1731, %r1730;
	min.s32 	%r1733, %r1701, %r1732;
	ld.shared.u32 	%r1734, [%r24+16068];
	add.s32 	%r1735, %r1734, %r1730;
	min.s32 	%r1736, %r1704, %r1735;
	ld.shared.u32 	%r1737, [%r19+4260];
	add.s32 	%r1738, %r1731, %r1737;
	min.s32 	%r1739, %r1707, %r1738;
	add.s32 	%r1740, %r1734, %r1737;
	min.s32 	%r1741, %r1709, %r1740;
	ld.shared.u32 	%r1742, [%r19+8316];
	add.s32 	%r1743, %r1731, %r1742;
	min.s32 	%r1744, %r1712, %r1743;
	add.s32 	%r1745, %r1734, %r1742;
	min.s32 	%r1746, %r1714, %r1745;
	ld.shared.u32 	%r1747, [%r19+12372];
	add.s32 	%r1748, %r1731, %r1747;
	min.s32 	%r1749, %r1717, %r1748;
	add.s32 	%r1750, %r1734, %r1747;
	min.s32 	%r1751, %r1719, %r1750;
	ld.shared.u32 	%r1752, [%r19+16428];
	add.s32 	%r1753, %r1731, %r1752;
	min.s32 	%r1754, %r1722, %r1753;
	add.s32 	%r1755, %r1734, %r1752;
	min.s32 	%r1756, %r1724, %r1755;
	ld.shared.u32 	%r1757, [%r19+20484];
	add.s32 	%r1758, %r1731, %r1757;
	min.s32 	%r1759, %r1727, %r1758;
	add.s32 	%r1760, %r1734, %r1757;
	min.s32 	%r1761, %r1729, %r1760;
	ld.shared.u32 	%r1762, [%r19+208];
	ld.shared.u32 	%r1763, [%r24+16224];
	add.s32 	%r1764, %r1763, %r1762;
	min.s32 	%r1765, %r1733, %r1764;
	ld.shared.u32 	%r1766, [%r24+16380];
	add.s32 	%r1767, %r1766, %r1762;
	min.s32 	%r1768, %r1736, %r1767;
	ld.shared.u32 	%r1769, [%r19+4264];
	add.s32 	%r1770, %r1763, %r1769;
	min.s32 	%r1771, %r1739, %r1770;
	add.s32 	%r1772, %r1766, %r1769;
	min.s32 	%r1773, %r1741, %r1772;
	ld.shared.u32 	%r1774, [%r19+8320];
	add.s32 	%r1775, %r1763, %r1774;
	min.s32 	%r1776, %r1744, %r1775;
	add.s32 	%r1777, %r1766, %r1774;
	min.s32 	%r1778, %r1746, %r1777;
	ld.shared.u32 	%r1779, [%r19+12376];
	add.s32 	%r1780, %r1763, %r1779;
	min.s32 	%r1781, %r1749, %r1780;
	add.s32 	%r1782, %r1766, %r1779;
	min.s32 	%r1783, %r1751, %r1782;
	ld.shared.u32 	%r1784, [%r19+16432];
	add.s32 	%r1785, %r1763, %r1784;
	min.s32 	%r1786, %r1754, %r1785;
	add.s32 	%r1787, %r1766, %r1784;
	min.s32 	%r1788, %r1756, %r1787;
	ld.shared.u32 	%r1789, [%r19+20488];
	add.s32 	%r1790, %r1763, %r1789;
	min.s32 	%r1791, %r1759, %r1790;
	add.s32 	%r1792, %r1766, %r1789;
	min.s32 	%r1793, %r1761, %r1792;
	ld.shared.u32 	%r1794, [%r19+212];
	ld.shared.u32 	%r1795, [%r24+16536];
	add.s32 	%r1796, %r1795, %r1794;
	min.s32 	%r1797, %r1765, %r1796;
	ld.shared.u32 	%r1798, [%r24+16692];
	add.s32 	%r1799, %r1798, %r1794;
	min.s32 	%r1800, %r1768, %r1799;
	ld.shared.u32 	%r1801, [%r19+4268];
	add.s32 	%r1802, %r1795, %r1801;
	min.s32 	%r1803, %r1771, %r1802;
	add.s32 	%r1804, %r1798, %r1801;
	min.s32 	%r1805, %r1773, %r1804;
	ld.shared.u32 	%r1806, [%r19+8324];
	add.s32 	%r1807, %r1795, %r1806;
	min.s32 	%r1808, %r1776, %r1807;
	add.s32 	%r1809, %r1798, %r1806;
	min.s32 	%r1810, %r1778, %r1809;
	ld.shared.u32 	%r1811, [%r19+12380];
	add.s32 	%r1812, %r1795, %r1811;
	min.s32 	%r1813, %r1781, %r1812;
	add.s32 	%r1814, %r1798, %r1811;
	min.s32 	%r1815, %r1783, %r1814;
	ld.shared.u32 	%r1816, [%r19+16436];
	add.s32 	%r1817, %r1795, %r1816;
	min.s32 	%r1818, %r1786, %r1817;
	add.s32 	%r1819, %r1798, %r1816;
	min.s32 	%r1820, %r1788, %r1819;
	ld.shared.u32 	%r1821, [%r19+20492];
	add.s32 	%r1822, %r1795, %r1821;
	min.s32 	%r1823, %r1791, %r1822;
	add.s32 	%r1824, %r1798, %r1821;
	min.s32 	%r1825, %r1793, %r1824;
	ld.shared.u32 	%r1826, [%r19+216];
	ld.shared.u32 	%r1827, [%r24+16848];
	add.s32 	%r1828, %r1827, %r1826;
	min.s32 	%r1829, %r1797, %r1828;
	ld.shared.u32 	%r1830, [%r24+17004];
	add.s32 	%r1831, %r1830, %r1826;
	min.s32 	%r1832, %r1800, %r1831;
	ld.shared.u32 	%r1833, [%r19+4272];
	add.s32 	%r1834, %r1827, %r1833;
	min.s32 	%r1835, %r1803, %r1834;
	add.s32 	%r1836, %r1830, %r1833;
	min.s32 	%r1837, %r1805, %r1836;
	ld.shared.u32 	%r1838, [%r19+8328];
	add.s32 	%r1839, %r1827, %r1838;
	min.s32 	%r1840, %r1808, %r1839;
	add.s32 	%r1841, %r1830, %r1838;
	min.s32 	%r1842, %r1810, %r1841;
	ld.shared.u32 	%r1843, [%r19+12384];
	add.s32 	%r1844, %r1827, %r1843;
	min.s32 	%r1845, %r1813, %r1844;
	add.s32 	%r1846, %r1830, %r1843;
	min.s32 	%r1847, %r1815, %r1846;
	ld.shared.u32 	%r1848, [%r19+16440];
	add.s32 	%r1849, %r1827, %r1848;
	min.s32 	%r1850, %r1818, %r1849;
	add.s32 	%r1851, %r1830, %r1848;
	min.s32 	%r1852, %r1820, %r1851;
	ld.shared.u32 	%r1853, [%r19+20496];
	add.s32 	%r1854, %r1827, %r1853;
	min.s32 	%r1855, %r1823, %r1854;
	add.s32 	%r1856, %r1830, %r1853;
	min.s32 	%r1857, %r1825, %r1856;
	ld.shared.u32 	%r1858, [%r19+220];
	ld.shared.u32 	%r1859, [%r24+17160];
	add.s32 	%r1860, %r1859, %r1858;
	min.s32 	%r1861, %r1829, %r1860;
	ld.shared.u32 	%r1862, [%r24+17316];
	add.s32 	%r1863, %r1862, %r1858;
	min.s32 	%r1864, %r1832, %r1863;
	ld.shared.u32 	%r1865, [%r19+4276];
	add.s32 	%r1866, %r1859, %r1865;
	min.s32 	%r1867, %r1835, %r1866;
	add.s32 	%r1868, %r1862, %r1865;
	min.s32 	%r1869, %r1837, %r1868;
	ld.shared.u32 	%r1870, [%r19+8332];
	add.s32 	%r1871, %r1859, %r1870;
	min.s32 	%r1872, %r1840, %r1871;
	add.s32 	%r1873, %r1862, %r1870;
	min.s32 	%r1874, %r1842, %r1873;
	ld.shared.u32 	%r1875, [%r19+12388];
	add.s32 	%r1876, %r1859, %r1875;
	min.s32 	%r1877, %r1845, %r1876;
	add.s32 	%r1878, %r1862, %r1875;
	min.s32 	%r1879, %r1847, %r1878;
	ld.shared.u32 	%r1880, [%r19+16444];
	add.s32 	%r1881, %r1859, %r1880;
	min.s32 	%r1882, %r1850, %r1881;
	add.s32 	%r1883, %r1862, %r1880;
	min.s32 	%r1884, %r1852, %r1883;
	ld.shared.u32 	%r1885, [%r19+20500];
	add.s32 	%r1886, %r1859, %r1885;
	min.s32 	%r1887, %r1855, %r1886;
	add.s32 	%r1888, %r1862, %r1885;
	min.s32 	%r1889, %r1857, %r1888;
	ld.shared.u32 	%r1890, [%r19+224];
	ld.shared.u32 	%r1891, [%r24+17472];
	add.s32 	%r1892, %r1891, %r1890;
	min.s32 	%r1893, %r1861, %r1892;
	ld.shared.u32 	%r1894, [%r24+17628];
	add.s32 	%r1895, %r1894, %r1890;
	min.s32 	%r1896, %r1864, %r1895;
	ld.shared.u32 	%r1897, [%r19+4280];
	add.s32 	%r1898, %r1891, %r1897;
	min.s32 	%r1899, %r1867, %r1898;
	add.s32 	%r1900, %r1894, %r1897;
	min.s32 	%r1901, %r1869, %r1900;
	ld.shared.u32 	%r1902, [%r19+8336];
	add.s32 	%r1903, %r1891, %r1902;
	min.s32 	%r1904, %r1872, %r1903;
	add.s32 	%r1905, %r1894, %r1902;
	min.s32 	%r1906, %r1874, %r1905;
	ld.shared.u32 	%r1907, [%r19+12392];
	add.s32 	%r1908, %r1891, %r1907;
	min.s32 	%r1909, %r1877, %r1908;
	add.s32 	%r1910, %r1894, %r1907;
	min.s32 	%r1911, %r1879, %r1910;
	ld.shared.u32 	%r1912, [%r19+16448];
	add.s32 	%r1913, %r1891, %r1912;
	min.s32 	%r1914, %r1882, %r1913;
	add.s32 	%r1915, %r1894, %r1912;
	min.s32 	%r1916, %r1884, %r1915;
	ld.shared.u32 	%r1917, [%r19+20504];
	add.s32 	%r1918, %r1891, %r1917;
	min.s32 	%r1919, %r1887, %r1918;
	add.s32 	%r1920, %r1894, %r1917;
	min.s32 	%r1921, %r1889, %r1920;
	ld.shared.u32 	%r1922, [%r19+228];
	ld.shared.u32 	%r1923, [%r24+17784];
	add.s32 	%r1924, %r1923, %r1922;
	min.s32 	%r1925, %r1893, %r1924;
	ld.shared.u32 	%r1926, [%r24+17940];
	add.s32 	%r1927, %r1926, %r1922;
	min.s32 	%r1928, %r1896, %r1927;
	ld.shared.u32 	%r1929, [%r19+4284];
	add.s32 	%r1930, %r1923, %r1929;
	min.s32 	%r1931, %r1899, %r1930;
	add.s32 	%r1932, %r1926, %r1929;
	min.s32 	%r1933, %r1901, %r1932;
	ld.shared.u32 	%r1934, [%r19+8340];
	add.s32 	%r1935, %r1923, %r1934;
	min.s32 	%r1936, %r1904, %r1935;
	add.s32 	%r1937, %r1926, %r1934;
	min.s32 	%r1938, %r1906, %r1937;
	ld.shared.u32 	%r1939, [%r19+12396];
	add.s32 	%r1940, %r1923, %r1939;
	min.s32 	%r1941, %r1909, %r1940;
	add.s32 	%r1942, %r1926, %r1939;
	min.s32 	%r1943, %r1911, %r1942;
	ld.shared.u32 	%r1944, [%r19+16452];
	add.s32 	%r1945, %r1923, %r1944;
	min.s32 	%r1946, %r1914, %r1945;
	add.s32 	%r1947, %r1926, %r1944;
	min.s32 	%r1948, %r1916, %r1947;
	ld.shared.u32 	%r1949, [%r19+20508];
	add.s32 	%r1950, %r1923, %r1949;
	min.s32 	%r1951, %r1919, %r1950;
	add.s32 	%r1952, %r1926, %r1949;
	min.s32 	%r1953, %r1921, %r1952;
	ld.shared.u32 	%r1954, [%r19+232];
	ld.shared.u32 	%r1955, [%r24+18096];
	add.s32 	%r1956, %r1955, %r1954;
	min.s32 	%r1957, %r1925, %r1956;
	ld.shared.u32 	%r1958, [%r24+18252];
	add.s32 	%r1959, %r1958, %r1954;
	min.s32 	%r1960, %r1928, %r1959;
	ld.shared.u32 	%r1961, [%r19+4288];
	add.s32 	%r1962, %r1955, %r1961;
	min.s32 	%r1963, %r1931, %r1962;
	add.s32 	%r1964, %r1958, %r1961;
	min.s32 	%r1965, %r1933, %r1964;
	ld.shared.u32 	%r1966, [%r19+8344];
	add.s32 	%r1967, %r1955, %r1966;
	min.s32 	%r1968, %r1936, %r1967;
	add.s32 	%r1969, %r1958, %r1966;
	min.s32 	%r1970, %r1938, %r1969;
	ld.shared.u32 	%r1971, [%r19+12400];
	add.s32 	%r1972, %r1955, %r1971;
	min.s32 	%r1973, %r1941, %r1972;
	add.s32 	%r1974, %r1958, %r1971;
	min.s32 	%r1975, %r1943, %r1974;
	ld.shared.u32 	%r1976, [%r19+16456];
	add.s32 	%r1977, %r1955, %r1976;
	min.s32 	%r1978, %r1946, %r1977;
	add.s32 	%r1979, %r1958, %r1976;
	min.s32 	%r1980, %r1948, %r1979;
	ld.shared.u32 	%r1981, [%r19+20512];
	add.s32 	%r1982, %r1955, %r1981;
	min.s32 	%r1983, %r1951, %r1982;
	add.s32 	%r1984, %r1958, %r1981;
	min.s32 	%r1985, %r1953, %r1984;
	ld.shared.u32 	%r1986, [%r19+236];
	ld.shared.u32 	%r1987, [%r24+18408];
	add.s32 	%r1988, %r1987, %r1986;
	min.s32 	%r1989, %r1957, %r1988;
	ld.shared.u32 	%r1990, [%r24+18564];
	add.s32 	%r1991, %r1990, %r1986;
	min.s32 	%r1992, %r1960, %r1991;
	ld.shared.u32 	%r1993, [%r19+4292];
	add.s32 	%r1994, %r1987, %r1993;
	min.s32 	%r1995, %r1963, %r1994;
	add.s32 	%r1996, %r1990, %r1993;
	min.s32 	%r1997, %r1965, %r1996;
	ld.shared.u32 	%r1998, [%r19+8348];
	add.s32 	%r1999, %r1987, %r1998;
	min.s32 	%r2000, %r1968, %r1999;
	add.s32 	%r2001, %r1990, %r1998;
	min.s32 	%r2002, %r1970, %r2001;
	ld.shared.u32 	%r2003, [%r19+12404];
	add.s32 	%r2004, %r1987, %r2003;
	min.s32 	%r2005, %r1973, %r2004;
	add.s32 	%r2006, %r1990, %r2003;
	min.s32 	%r2007, %r1975, %r2006;
	ld.shared.u32 	%r2008, [%r19+16460];
	add.s32 	%r2009, %r1987, %r2008;
	min.s32 	%r2010, %r1978, %r2009;
	add.s32 	%r2011, %r1990, %r2008;
	min.s32 	%r2012, %r1980, %r2011;
	ld.shared.u32 	%r2013, [%r19+20516];
	add.s32 	%r2014, %r1987, %r2013;
	min.s32 	%r2015, %r1983, %r2014;
	add.s32 	%r2016, %r1990, %r2013;
	min.s32 	%r2017, %r1985, %r2016;
	ld.shared.u32 	%r2018, [%r19+240];
	ld.shared.u32 	%r2019, [%r24+18720];
	add.s32 	%r2020, %r2019, %r2018;
	min.s32 	%r2021, %r1989, %r2020;
	ld.shared.u32 	%r2022, [%r24+18876];
	add.s32 	%r2023, %r2022, %r2018;
	min.s32 	%r2024, %r1992, %r2023;
	ld.shared.u32 	%r2025, [%r19+4296];
	add.s32 	%r2026, %r2019, %r2025;
	min.s32 	%r2027, %r1995, %r2026;
	add.s32 	%r2028, %r2022, %r2025;
	min.s32 	%r2029, %r1997, %r2028;
	ld.shared.u32 	%r2030, [%r19+8352];
	add.s32 	%r2031, %r2019, %r2030;
	min.s32 	%r2032, %r2000, %r2031;
	add.s32 	%r2033, %r2022, %r2030;
	min.s32 	%r2034, %r2002, %r2033;
	ld.shared.u32 	%r2035, [%r19+12408];
	add.s32 	%r2036, %r2019, %r2035;
	min.s32 	%r2037, %r2005, %r2036;
	add.s32 	%r2038, %r2022, %r2035;
	min.s32 	%r2039, %r2007, %r2038;
	ld.shared.u32 	%r2040, [%r19+16464];
	add.s32 	%r2041, %r2019, %r2040;
	min.s32 	%r2042, %r2010, %r2041;
	add.s32 	%r2043, %r2022, %r2040;
	min.s32 	%r2044, %r2012, %r2043;
	ld.shared.u32 	%r2045, [%r19+20520];
	add.s32 	%r2046, %r2019, %r2045;
	min.s32 	%r2047, %r2015, %r2046;
	add.s32 	%r2048, %r2022, %r2045;
	min.s32 	%r2049, %r2017, %r2048;
	ld.shared.u32 	%r2050, [%r19+244];
	ld.shared.u32 	%r2051, [%r24+19032];
	add.s32 	%r2052, %r2051, %r2050;
	min.s32 	%r2053, %r2021, %r2052;
	ld.shared.u32 	%r2054, [%r24+19188];
	add.s32 	%r2055, %r2054, %r2050;
	min.s32 	%r2056, %r2024, %r2055;
	ld.shared.u32 	%r2057, [%r19+4300];
	add.s32 	%r2058, %r2051, %r2057;
	min.s32 	%r2059, %r2027, %r2058;
	add.s32 	%r2060, %r2054, %r2057;
	min.s32 	%r2061, %r2029, %r2060;
	ld.shared.u32 	%r2062, [%r19+8356];
	add.s32 	%r2063, %r2051, %r2062;
	min.s32 	%r2064, %r2032, %r2063;
	add.s32 	%r2065, %r2054, %r2062;
	min.s32 	%r2066, %r2034, %r2065;
	ld.shared.u32 	%r2067, [%r19+12412];
	add.s32 	%r2068, %r2051, %r2067;
	min.s32 	%r2069, %r2037, %r2068;
	add.s32 	%r2070, %r2054, %r2067;
	min.s32 	%r2071, %r2039, %r2070;
	ld.shared.u32 	%r2072, [%r19+16468];
	add.s32 	%r2073, %r2051, %r2072;
	min.s32 	%r2074, %r2042, %r2073;
	add.s32 	%r2075, %r2054, %r2072;
	min.s32 	%r2076, %r2044, %r2075;
	ld.shared.u32 	%r2077, [%r19+20524];
	add.s32 	%r2078, %r2051, %r2077;
	min.s32 	%r2079, %r2047, %r2078;
	add.s32 	%r2080, %r2054, %r2077;
	min.s32 	%r2081, %r2049, %r2080;
	ld.shared.u32 	%r2082, [%r19+248];
	ld.shared.u32 	%r2083, [%r24+19344];
	add.s32 	%r2084, %r2083, %r2082;
	min.s32 	%r2085, %r2053, %r2084;
	ld.shared.u32 	%r2086, [%r24+19500];
	add.s32 	%r2087, %r2086, %r2082;
	min.s32 	%r2088, %r2056, %r2087;
	ld.shared.u32 	%r2089, [%r19+4304];
	add.s32 	%r2090, %r2083, %r2089;
	min.s32 	%r2091, %r2059, %r2090;
	add.s32 	%r2092, %r2086, %r2089;
	min.s32 	%r2093, %r2061, %r2092;
	ld.shared.u32 	%r2094, [%r19+8360];
	add.s32 	%r2095, %r2083, %r2094;
	min.s32 	%r2096, %r2064, %r2095;
	add.s32 	%r2097, %r2086, %r2094;
	min.s32 	%r2098, %r2066, %r2097;
	ld.shared.u32 	%r2099, [%r19+12416];
	add.s32 	%r2100, %r2083, %r2099;
	min.s32 	%r2101, %r2069, %r2100;
	add.s32 	%r2102, %r2086, %r2099;
	min.s32 	%r2103, %r2071, %r2102;
	ld.shared.u32 	%r2104, [%r19+16472];
	add.s32 	%r2105, %r2083, %r2104;
	min.s32 	%r2106, %r2074, %r2105;
	add.s32 	%r2107, %r2086, %r2104;
	min.s32 	%r2108, %r2076, %r2107;
	ld.shared.u32 	%r2109, [%r19+20528];
	add.s32 	%r2110, %r2083, %r2109;
	min.s32 	%r2111, %r2079, %r2110;
	add.s32 	%r2112, %r2086, %r2109;
	min.s32 	%r2113, %r2081, %r2112;
	ld.shared.u32 	%r2114, [%r19+252];
	ld.shared.u32 	%r2115, [%r24+19656];
	add.s32 	%r2116, %r2115, %r2114;
	min.s32 	%r2117, %r2085, %r2116;
	ld.shared.u32 	%r2118, [%r24+19812];
	add.s32 	%r2119, %r2118, %r2114;
	min.s32 	%r2120, %r2088, %r2119;
	ld.shared.u32 	%r2121, [%r19+4308];
	add.s32 	%r2122, %r2115, %r2121;
	min.s32 	%r2123, %r2091, %r2122;
	add.s32 	%r2124, %r2118, %r2121;
	min.s32 	%r2125, %r2093, %r2124;
	ld.shared.u32 	%r2126, [%r19+8364];
	add.s32 	%r2127, %r2115, %r2126;
	min.s32 	%r2128, %r2096, %r2127;
	add.s32 	%r2129, %r2118, %r2126;
	min.s32 	%r2130, %r2098, %r2129;
	ld.shared.u32 	%r2131, [%r19+12420];
	add.s32 	%r2132, %r2115, %r2131;
	min.s32 	%r2133, %r2101, %r2132;
	add.s32 	%r2134, %r2118, %r2131;
	min.s32 	%r2135, %r2103, %r2134;
	ld.shared.u32 	%r2136, [%r19+16476];
	add.s32 	%r2137, %r2115, %r2136;
	min.s32 	%r2138, %r2106, %r2137;
	add.s32 	%r2139, %r2118, %r2136;
	min.s32 	%r2140, %r2108, %r2139;
	ld.shared.u32 	%r2141, [%r19+20532];
	add.s32 	%r2142, %r2115, %r2141;
	min.s32 	%r2143, %r2111, %r2142;
	add.s32 	%r2144, %r2118, %r2141;
	min.s32 	%r2145, %r2113, %r2144;
	ld.shared.u32 	%r2146, [%r19+256];
	ld.shared.u32 	%r2147, [%r24+19968];
	add.s32 	%r2148, %r2147, %r2146;
	min.s32 	%r2149, %r2117, %r2148;
	ld.shared.u32 	%r2150, [%r24+20124];
	add.s32 	%r2151, %r2150, %r2146;
	min.s32 	%r2152, %r2120, %r2151;
	ld.shared.u32 	%r2153, [%r19+4312];
	add.s32 	%r2154, %r2147, %r2153;
	min.s32 	%r2155, %r2123, %r2154;
	add.s32 	%r2156, %r2150, %r2153;
	min.s32 	%r2157, %r2125, %r2156;
	ld.shared.u32 	%r2158, [%r19+8368];
	add.s32 	%r2159, %r2147, %r2158;
	min.s32 	%r2160, %r2128, %r2159;
	add.s32 	%r2161, %r2150, %r2158;
	min.s32 	%r2162, %r2130, %r2161;
	ld.shared.u32 	%r2163, [%r19+12424];
	add.s32 	%r2164, %r2147, %r2163;
	min.s32 	%r2165, %r2133, %r2164;
	add.s32 	%r2166, %r2150, %r2163;
	min.s32 	%r2167, %r2135, %r2166;
	ld.shared.u32 	%r2168, [%r19+16480];
	add.s32 	%r2169, %r2147, %r2168;
	min.s32 	%r2170, %r2138, %r2169;
	add.s32 	%r2171, %r2150, %r2168;
	min.s32 	%r2172, %r2140, %r2171;
	ld.shared.u32 	%r2173, [%r19+20536];
	add.s32 	%r2174, %r2147, %r2173;
	min.s32 	%r2175, %r2143, %r2174;
	add.s32 	%r2176, %r2150, %r2173;
	min.s32 	%r2177, %r2145, %r2176;
	ld.shared.u32 	%r2178, [%r19+260];
	ld.shared.u32 	%r2179, [%r24+20280];
	add.s32 	%r2180, %r2179, %r2178;
	min.s32 	%r2181, %r2149, %r2180;
	ld.shared.u32 	%r2182, [%r24+20436];
	add.s32 	%r2183, %r2182, %r2178;
	min.s32 	%r2184, %r2152, %r2183;
	ld.shared.u32 	%r2185, [%r19+4316];
	add.s32 	%r2186, %r2179, %r2185;
	min.s32 	%r2187, %r2155, %r2186;
	add.s32 	%r2188, %r2182, %r2185;
	min.s32 	%r2189, %r2157, %r2188;
	ld.shared.u32 	%r2190, [%r19+8372];
	add.s32 	%r2191, %r2179, %r2190;
	min.s32 	%r2192, %r2160, %r2191;
	add.s32 	%r2193, %r2182, %r2190;
	min.s32 	%r2194, %r2162, %r2193;
	ld.shared.u32 	%r2195, [%r19+12428];
	add.s32 	%r2196, %r2179, %r2195;
	min.s32 	%r2197, %r2165, %r2196;
	add.s32 	%r2198, %r2182, %r2195;
	min.s32 	%r2199, %r2167, %r2198;
	ld.shared.u32 	%r2200, [%r19+16484];
	add.s32 	%r2201, %r2179, %r2200;
	min.s32 	%r2202, %r2170, %r2201;
	add.s32 	%r2203, %r2182, %r2200;
	min.s32 	%r2204, %r2172, %r2203;
	ld.shared.u32 	%r2205, [%r19+20540];
	add.s32 	%r2206, %r2179, %r2205;
	min.s32 	%r2207, %r2175, %r2206;
	add.s32 	%r2208, %r2182, %r2205;
	min.s32 	%r2209, %r2177, %r2208;
	ld.shared.u32 	%r2210, [%r19+264];
	ld.shared.u32 	%r2211, [%r24+20592];
	add.s32 	%r2212, %r2211, %r2210;
	min.s32 	%r2213, %r2181, %r2212;
	ld.shared.u32 	%r2214, [%r24+20748];
	add.s32 	%r2215, %r2214, %r2210;
	min.s32 	%r2216, %r2184, %r2215;
	ld.shared.u32 	%r2217, [%r19+4320];
	add.s32 	%r2218, %r2211, %r2217;
	min.s32 	%r2219, %r2187, %r2218;
	add.s32 	%r2220, %r2214, %r2217;
	min.s32 	%r2221, %r2189, %r2220;
	ld.shared.u32 	%r2222, [%r19+8376];
	add.s32 	%r2223, %r2211, %r2222;
	min.s32 	%r2224, %r2192, %r2223;
	add.s32 	%r2225, %r2214, %r2222;
	min.s32 	%r2226, %r2194, %r2225;
	ld.shared.u32 	%r2227, [%r19+12432];
	add.s32 	%r2228, %r2211, %r2227;
	min.s32 	%r2229, %r2197, %r2228;
	add.s32 	%r2230, %r2214, %r2227;
	min.s32 	%r2231, %r2199, %r2230;
	ld.shared.u32 	%r2232, [%r19+16488];
	add.s32 	%r2233, %r2211, %r2232;
	min.s32 	%r2234, %r2202, %r2233;
	add.s32 	%r2235, %r2214, %r2232;
	min.s32 	%r2236, %r2204, %r2235;
	ld.shared.u32 	%r2237, [%r19+20544];
	add.s32 	%r2238, %r2211, %r2237;
	min.s32 	%r2239, %r2207, %r2238;
	add.s32 	%r2240, %r2214, %r2237;
	min.s32 	%r2241, %r2209, %r2240;
	ld.shared.u32 	%r2242, [%r19+268];
	ld.shared.u32 	%r2243, [%r24+20904];
	add.s32 	%r2244, %r2243, %r2242;
	min.s32 	%r2245, %r2213, %r2244;
	ld.shared.u32 	%r2246, [%r24+21060];
	add.s32 	%r2247, %r2246, %r2242;
	min.s32 	%r2248, %r2216, %r2247;
	ld.shared.u32 	%r2249, [%r19+4324];
	add.s32 	%r2250, %r2243, %r2249;
	min.s32 	%r2251, %r2219, %r2250;
	add.s32 	%r2252, %r2246, %r2249;
	min.s32 	%r2253, %r2221, %r2252;
	ld.shared.u32 	%r2254, [%r19+8380];
	add.s32 	%r2255, %r2243, %r2254;
	min.s32 	%r2256, %r2224, %r2255;
	add.s32 	%r2257, %r2246, %r2254;
	min.s32 	%r2258, %r2226, %r2257;
	ld.shared.u32 	%r2259, [%r19+12436];
	add.s32 	%r2260, %r2243, %r2259;
	min.s32 	%r2261, %r2229, %r2260;
	add.s32 	%r2262, %r2246, %r2259;
	min.s32 	%r2263, %r2231, %r2262;
	ld.shared.u32 	%r2264, [%r19+16492];
	add.s32 	%r2265, %r2243, %r2264;
	min.s32 	%r2266, %r2234, %r2265;
	add.s32 	%r2267, %r2246, %r2264;
	min.s32 	%r2268, %r2236, %r2267;
	ld.shared.u32 	%r2269, [%r19+20548];
	add.s32 	%r2270, %r2243, %r2269;
	min.s32 	%r2271, %r2239, %r2270;
	add.s32 	%r2272, %r2246, %r2269;
	min.s32 	%r2273, %r2241, %r2272;
	ld.shared.u32 	%r2274, [%r19+272];
	ld.shared.u32 	%r2275, [%r24+21216];
	add.s32 	%r2276, %r2275, %r2274;
	min.s32 	%r2277, %r2245, %r2276;
	ld.shared.u32 	%r2278, [%r24+21372];
	add.s32 	%r2279, %r2278, %r2274;
	min.s32 	%r2280, %r2248, %r2279;
	ld.shared.u32 	%r2281, [%r19+4328];
	add.s32 	%r2282, %r2275, %r2281;
	min.s32 	%r2283, %r2251, %r2282;
	add.s32 	%r2284, %r2278, %r2281;
	min.s32 	%r2285, %r2253, %r2284;
	ld.shared.u32 	%r2286, [%r19+8384];
	add.s32 	%r2287, %r2275, %r2286;
	min.s32 	%r2288, %r2256, %r2287;
	add.s32 	%r2289, %r2278, %r2286;
	min.s32 	%r2290, %r2258, %r2289;
	ld.shared.u32 	%r2291, [%r19+12440];
	add.s32 	%r2292, %r2275, %r2291;
	min.s32 	%r2293, %r2261, %r2292;
	add.s32 	%r2294, %r2278, %r2291;
	min.s32 	%r2295, %r2263, %r2294;
	ld.shared.u32 	%r2296, [%r19+16496];
	add.s32 	%r2297, %r2275, %r2296;
	min.s32 	%r2298, %r2266, %r2297;
	add.s32 	%r2299, %r2278, %r2296;
	min.s32 	%r2300, %r2268, %r2299;
	ld.shared.u32 	%r2301, [%r19+20552];
	add.s32 	%r2302, %r2275, %r2301;
	min.s32 	%r2303, %r2271, %r2302;
	add.s32 	%r2304, %r2278, %r2301;
	min.s32 	%r2305, %r2273, %r2304;
	ld.shared.u32 	%r2306, [%r19+276];
	ld.shared.u32 	%r2307, [%r24+21528];
	add.s32 	%r2308, %r2307, %r2306;
	min.s32 	%r2309, %r2277, %r2308;
	ld.shared.u32 	%r2310, [%r24+21684];
	add.s32 	%r2311, %r2310, %r2306;
	min.s32 	%r2312, %r2280, %r2311;
	ld.shared.u32 	%r2313, [%r19+4332];
	add.s32 	%r2314, %r2307, %r2313;
	min.s32 	%r2315, %r2283, %r2314;
	add.s32 	%r2316, %r2310, %r2313;
	min.s32 	%r2317, %r2285, %r2316;
	ld.shared.u32 	%r2318, [%r19+8388];
	add.s32 	%r2319, %r2307, %r2318;
	min.s32 	%r2320, %r2288, %r2319;
	add.s32 	%r2321, %r2310, %r2318;
	min.s32 	%r2322, %r2290, %r2321;
	ld.shared.u32 	%r2323, [%r19+12444];
	add.s32 	%r2324, %r2307, %r2323;
	min.s32 	%r2325, %r2293, %r2324;
	add.s32 	%r2326, %r2310, %r2323;
	min.s32 	%r2327, %r2295, %r2326;
	ld.shared.u32 	%r2328, [%r19+16500];
	add.s32 	%r2329, %r2307, %r2328;
	min.s32 	%r2330, %r2298, %r2329;
	add.s32 	%r2331, %r2310, %r2328;
	min.s32 	%r2332, %r2300, %r2331;
	ld.shared.u32 	%r2333, [%r19+20556];
	add.s32 	%r2334, %r2307, %r2333;
	min.s32 	%r2335, %r2303, %r2334;
	add.s32 	%r2336, %r2310, %r2333;
	min.s32 	%r2337, %r2305, %r2336;
	ld.shared.u32 	%r2338, [%r19+280];
	ld.shared.u32 	%r2339, [%r24+21840];
	add.s32 	%r2340, %r2339, %r2338;
	min.s32 	%r2341, %r2309, %r2340;
	ld.shared.u32 	%r2342, [%r24+21996];
	add.s32 	%r2343, %r2342, %r2338;
	min.s32 	%r2344, %r2312, %r2343;
	ld.shared.u32 	%r2345, [%r19+4336];
	add.s32 	%r2346, %r2339, %r2345;
	min.s32 	%r2347, %r2315, %r2346;
	add.s32 	%r2348, %r2342, %r2345;
	min.s32 	%r2349, %r2317, %r2348;
	ld.shared.u32 	%r2350, [%r19+8392];
	add.s32 	%r2351, %r2339, %r2350;
	min.s32 	%r2352, %r2320, %r2351;
	add.s32 	%r2353, %r2342, %r2350;
	min.s32 	%r2354, %r2322, %r2353;
	ld.shared.u32 	%r2355, [%r19+12448];
	add.s32 	%r2356, %r2339, %r2355;
	min.s32 	%r2357, %r2325, %r2356;
	add.s32 	%r2358, %r2342, %r2355;
	min.s32 	%r2359, %r2327, %r2358;
	ld.shared.u32 	%r2360, [%r19+16504];
	add.s32 	%r2361, %r2339, %r2360;
	min.s32 	%r2362, %r2330, %r2361;
	add.s32 	%r2363, %r2342, %r2360;
	min.s32 	%r2364, %r2332, %r2363;
	ld.shared.u32 	%r2365, [%r19+20560];
	add.s32 	%r2366, %r2339, %r2365;
	min.s32 	%r2367, %r2335, %r2366;
	add.s32 	%r2368, %r2342, %r2365;
	min.s32 	%r2369, %r2337, %r2368;
	ld.shared.u32 	%r2370, [%r19+284];
	ld.shared.u32 	%r2371, [%r24+22152];
	add.s32 	%r2372, %r2371, %r2370;
	min.s32 	%r2373, %r2341, %r2372;
	ld.shared.u32 	%r2374, [%r24+22308];
	add.s32 	%r2375, %r2374, %r2370;
	min.s32 	%r2376, %r2344, %r2375;
	ld.shared.u32 	%r2377, [%r19+4340];
	add.s32 	%r2378, %r2371, %r2377;
	min.s32 	%r2379, %r2347, %r2378;
	add.s32 	%r2380, %r2374, %r2377;
	min.s32 	%r2381, %r2349, %r2380;
	ld.shared.u32 	%r2382, [%r19+8396];
	add.s32 	%r2383, %r2371, %r2382;
	min.s32 	%r2384, %r2352, %r2383;
	add.s32 	%r2385, %r2374, %r2382;
	min.s32 	%r2386, %r2354, %r2385;
	ld.shared.u32 	%r2387, [%r19+12452];
	add.s32 	%r2388, %r2371, %r2387;
	min.s32 	%r2389, %r2357, %r2388;
	add.s32 	%r2390, %r2374, %r2387;
	min.s32 	%r2391, %r2359, %r2390;
	ld.shared.u32 	%r2392, [%r19+16508];
	add.s32 	%r2393, %r2371, %r2392;
	min.s32 	%r2394, %r2362, %r2393;
	add.s32 	%r2395, %r2374, %r2392;
	min.s32 	%r2396, %r2364, %r2395;
	ld.shared.u32 	%r2397, [%r19+20564];
	add.s32 	%r2398, %r2371, %r2397;
	min.s32 	%r2399, %r2367, %r2398;
	add.s32 	%r2400, %r2374, %r2397;
	min.s32 	%r2401, %r2369, %r2400;
	ld.shared.u32 	%r2402, [%r19+288];
	ld.shared.u32 	%r2403, [%r24+22464];
	add.s32 	%r2404, %r2403, %r2402;
	min.s32 	%r2405, %r2373, %r2404;
	ld.shared.u32 	%r2406, [%r24+22620];
	add.s32 	%r2407, %r2406, %r2402;
	min.s32 	%r2408, %r2376, %r2407;
	ld.shared.u32 	%r2409, [%r19+4344];
	add.s32 	%r2410, %r2403, %r2409;
	min.s32 	%r2411, %r2379, %r2410;
	add.s32 	%r2412, %r2406, %r2409;
	min.s32 	%r2413, %r2381, %r2412;
	ld.shared.u32 	%r2414, [%r19+8400];
	add.s32 	%r2415, %r2403, %r2414;
	min.s32 	%r2416, %r2384, %r2415;
	add.s32 	%r2417, %r2406, %r2414;
	min.s32 	%r2418, %r2386, %r2417;
	ld.shared.u32 	%r2419, [%r19+12456];
	add.s32 	%r2420, %r2403, %r2419;
	min.s32 	%r2421, %r2389, %r2420;
	add.s32 	%r2422, %r2406, %r2419;
	min.s32 	%r2423, %r2391, %r2422;
	ld.shared.u32 	%r2424, [%r19+16512];
	add.s32 	%r2425, %r2403, %r2424;
	min.s32 	%r2426, %r2394, %r2425;
	add.s32 	%r2427, %r2406, %r2424;
	min.s32 	%r2428, %r2396, %r2427;
	ld.shared.u32 	%r2429, [%r19+20568];
	add.s32 	%r2430, %r2403, %r2429;
	min.s32 	%r2431, %r2399, %r2430;
	add.s32 	%r2432, %r2406, %r2429;
	min.s32 	%r2433, %r2401, %r2432;
	ld.shared.u32 	%r2434, [%r19+292];
	ld.shared.u32 	%r2435, [%r24+22776];
	add.s32 	%r2436, %r2435, %r2434;
	min.s32 	%r2437, %r2405, %r2436;
	ld.shared.u32 	%r2438, [%r24+22932];
	add.s32 	%r2439, %r2438, %r2434;
	min.s32 	%r2440, %r2408, %r2439;
	ld.shared.u32 	%r2441, [%r19+4348];
	add.s32 	%r2442, %r2435, %r2441;
	min.s32 	%r2443, %r2411, %r2442;
	add.s32 	%r2444, %r2438, %r2441;
	min.s32 	%r2445, %r2413, %r2444;
	ld.shared.u32 	%r2446, [%r19+8404];
	add.s32 	%r2447, %r2435, %r2446;
	min.s32 	%r2448, %r2416, %r2447;
	add.s32 	%r2449, %r2438, %r2446;
	min.s32 	%r2450, %r2418, %r2449;
	ld.shared.u32 	%r2451, [%r19+12460];
	add.s32 	%r2452, %r2435, %r2451;
	min.s32 	%r2453, %r2421, %r2452;
	add.s32 	%r2454, %r2438, %r2451;
	min.s32 	%r2455, %r2423, %r2454;
	ld.shared.u32 	%r2456, [%r19+16516];
	add.s32 	%r2457, %r2435, %r2456;
	min.s32 	%r2458, %r2426, %r2457;
	add.s32 	%r2459, %r2438, %r2456;
	min.s32 	%r2460, %r2428, %r2459;
	ld.shared.u32 	%r2461, [%r19+20572];
	add.s32 	%r2462, %r2435, %r2461;
	min.s32 	%r2463, %r2431, %r2462;
	add.s32 	%r2464, %r2438, %r2461;
	min.s32 	%r2465, %r2433, %r2464;
	ld.shared.u32 	%r2466, [%r19+296];
	ld.shared.u32 	%r2467, [%r24+23088];
	add.s32 	%r2468, %r2467, %r2466;
	min.s32 	%r2469, %r2437, %r2468;
	ld.shared.u32 	%r2470, [%r24+23244];
	add.s32 	%r2471, %r2470, %r2466;
	min.s32 	%r2472, %r2440, %r2471;
	ld.shared.u32 	%r2473, [%r19+4352];
	add.s32 	%r2474, %r2467, %r2473;
	min.s32 	%r2475, %r2443, %r2474;
	add.s32 	%r2476, %r2470, %r2473;
	min.s32 	%r2477, %r2445, %r2476;
	ld.shared.u32 	%r2478, [%r19+8408];
	add.s32 	%r2479, %r2467, %r2478;
	min.s32 	%r2480, %r2448, %r2479;
	add.s32 	%r2481, %r2470, %r2478;
	min.s32 	%r2482, %r2450, %r2481;
	ld.shared.u32 	%r2483, [%r19+12464];
	add.s32 	%r2484, %r2467, %r2483;
	min.s32 	%r2485, %r2453, %r2484;
	add.s32 	%r2486, %r2470, %r2483;
	min.s32 	%r2487, %r2455, %r2486;
	ld.shared.u32 	%r2488, [%r19+16520];
	add.s32 	%r2489, %r2467, %r2488;
	min.s32 	%r2490, %r2458, %r2489;
	add.s32 	%r2491, %r2470, %r2488;
	min.s32 	%r2492, %r2460, %r2491;
	ld.shared.u32 	%r2493, [%r19+20576];
	add.s32 	%r2494, %r2467, %r2493;
	min.s32 	%r2495, %r2463, %r2494;
	add.s32 	%r2496, %r2470, %r2493;
	min.s32 	%r2497, %r2465, %r2496;
	ld.shared.u32 	%r2498, [%r19+300];
	ld.shared.u32 	%r2499, [%r24+23400];
	add.s32 	%r2500, %r2499, %r2498;
	min.s32 	%r2501, %r2469, %r2500;
	ld.shared.u32 	%r2502, [%r24+23556];
	add.s32 	%r2503, %r2502, %r2498;
	min.s32 	%r2504, %r2472, %r2503;
	ld.shared.u32 	%r2505, [%r19+4356];
	add.s32 	%r2506, %r2499, %r2505;
	min.s32 	%r2507, %r2475, %r2506;
	add.s32 	%r2508, %r2502, %r2505;
	min.s32 	%r2509, %r2477, %r2508;
	ld.shared.u32 	%r2510, [%r19+8412];
	add.s32 	%r2511, %r2499, %r2510;
	min.s32 	%r2512, %r2480, %r2511;
	add.s32 	%r2513, %r2502, %r2510;
	min.s32 	%r2514, %r2482, %r2513;
	ld.shared.u32 	%r2515, [%r19+12468];
	add.s32 	%r2516, %r2499, %r2515;
	min.s32 	%r2517, %r2485, %r2516;
	add.s32 	%r2518, %r2502, %r2515;
	min.s32 	%r2519, %r2487, %r2518;
	ld.shared.u32 	%r2520, [%r19+16524];
	add.s32 	%r2521, %r2499, %r2520;
	min.s32 	%r2522, %r2490, %r2521;
	add.s32 	%r2523, %r2502, %r2520;
	min.s32 	%r2524, %r2492, %r2523;
	ld.shared.u32 	%r2525, [%r19+20580];
	add.s32 	%r2526, %r2499, %r2525;
	min.s32 	%r2527, %r2495, %r2526;
	add.s32 	%r2528, %r2502, %r2525;
	min.s32 	%r2529, %r2497, %r2528;
	ld.shared.u32 	%r2530, [%r19+304];
	ld.shared.u32 	%r2531, [%r24+23712];
	add.s32 	%r2532, %r2531, %r2530;
	min.s32 	%r2533, %r2501, %r2532;
	ld.shared.u32 	%r2534, [%r24+23868];
	add.s32 	%r2535, %r2534, %r2530;
	min.s32 	%r2536, %r2504, %r2535;
	ld.shared.u32 	%r2537, [%r19+4360];
	add.s32 	%r2538, %r2531, %r2537;
	min.s32 	%r2539, %r2507, %r2538;
	add.s32 	%r2540, %r2534, %r2537;
	min.s32 	%r2541, %r2509, %r2540;
	ld.shared.u32 	%r2542, [%r19+8416];
	add.s32 	%r2543, %r2531, %r2542;
	min.s32 	%r2544, %r2512, %r2543;
	add.s32 	%r2545, %r2534, %r2542;
	min.s32 	%r2546, %r2514, %r2545;
	ld.shared.u32 	%r2547, [%r19+12472];
	add.s32 	%r2548, %r2531, %r2547;
	min.s32 	%r2549, %r2517, %r2548;
	add.s32 	%r2550, %r2534, %r2547;
	min.s32 	%r2551, %r2519, %r2550;
	ld.shared.u32 	%r2552, [%r19+16528];
	add.s32 	%r2553, %r2531, %r2552;
	min.s32 	%r2554, %r2522, %r2553;
	add.s32 	%r2555, %r2534, %r2552;
	min.s32 	%r2556, %r2524, %r2555;
	ld.shared.u32 	%r2557, [%r19+20584];
	add.s32 	%r2558, %r2531, %r2557;
	min.s32 	%r2559, %r2527, %r2558;
	add.s32 	%r2560, %r2534, %r2557;
	min.s32 	%r2561, %r2529, %r2560;
	ld.shared.u32 	%r2562, [%r19+308];
	ld.shared.u32 	%r2563, [%r24+24024];
	add.s32 	%r2564, %r2563, %r2562;
	min.s32 	%r2565, %r2533, %r2564;
	ld.shared.u32 	%r2566, [%r24+24180];
	add.s32 	%r2567, %r2566, %r2562;
	min.s32 	%r2568, %r2536, %r2567;
	ld.shared.u32 	%r2569, [%r19+4364];
	add.s32 	%r2570, %r2563, %r2569;
	min.s32 	%r2571, %r2539, %r2570;
	add.s32 	%r2572, %r2566, %r2569;
	min.s32 	%r2573, %r2541, %r2572;
	ld.shared.u32 	%r2574, [%r19+8420];
	add.s32 	%r2575, %r2563, %r2574;
	min.s32 	%r2576, %r2544, %r2575;
	add.s32 	%r2577, %r2566, %r2574;
	min.s32 	%r2578, %r2546, %r2577;
	ld.shared.u32 	%r2579, [%r19+12476];
	add.s32 	%r2580, %r2563, %r2579;
	min.s32 	%r2581, %r2549, %r2580;
	add.s32 	%r2582, %r2566, %r2579;
	min.s32 	%r2583, %r2551, %r2582;
	ld.shared.u32 	%r2584, [%r19+16532];
	add.s32 	%r2585, %r2563, %r2584;
	min.s32 	%r2586, %r2554, %r2585;
	add.s32 	%r2587, %r2566, %r2584;
	min.s32 	%r2588, %r2556, %r2587;
	ld.shared.u32 	%r2589, [%r19+20588];
	add.s32 	%r2590, %r2563, %r2589;
	min.s32 	%r2591, %r2559, %r2590;
	add.s32 	%r2592, %r2566, %r2589;
	min.s32 	%r2593, %r2561, %r2592;
	st.global.u32 	[%rd8], %r2565;
	st.global.u32 	[%rd8+156], %r2568;
	st.global.u32 	[%rd14], %r2571;
	st.global.u32 	[%rd14+156], %r2573;
	st.global.u32 	[%rd20], %r2576;
	st.global.u32 	[%rd20+156], %r2578;
	st.global.u32 	[%rd26], %r2581;
	st.global.u32 	[%rd26+156], %r2583;
	st.global.u32 	[%rd32], %r2586;
	st.global.u32 	[%rd32+156], %r2588;
	st.global.u32 	[%rd38], %r2591;
	st.global.u32 	[%rd38+156], %r2593;
$L__BB4_3:
	ret;

}


// ===== COMPILED SASS (sm_100) =====

	.target	sm_100

	.elftype	@"ET_EXEC"


//--------------------- .note.nv.tkinfo           --------------------------
	.section	.note.nv.tkinfo,"",@"SHT_NOTE"
	.sectionflags	@"SHF_NOTE_NV_TKINFO"
	.tkinfo
        /*0018*/ 	.word	0x00000002
        /*0030*/ 	.string	""
        /*0030*/ 	.string	"ptxas"
        /*0030*/ 	.string	"Cuda compilation tools, release 13.0, V13.0.88"
        /*0030*/ 	.string	"Build cuda_13.0.r13.0/compiler.36424714_0"
        /*0030*/ 	.string	"-arch sm_100 -m 64 "



//--------------------- .note.nv.cuinfo           --------------------------
	.section	.note.nv.cuinfo,"",@"SHT_NOTE"
	.sectionflags	@"SHF_NOTE_NV_CUINFO"
        /*0018*/ 	.short	0x0002
        /*001a*/ 	.short	0x0064
        /*001c*/ 	.short	0x0082
	.zero		2


//--------------------- .nv.info                  --------------------------
	.section	.nv.info,"",@"SHT_CUDA_INFO"
	.align	4


	//----- nvinfo : EIATTR_REGCOUNT
	.align		4
        /*0000*/ 	.byte	0x04, 0x2f
        /*0002*/ 	.short	(.L_1 - .L_0)
	.align		4
.L_0:
        /*0004*/ 	.word	index@(_Z9init_distPii)
        /*0008*/ 	.word	0x0000001e


	//----- nvinfo : EIATTR_FRAME_SIZE
	.align		4
.L_1:
        /*000c*/ 	.byte	0x04, 0x11
        /*000e*/ 	.short	(.L_3 - .L_2)
	.align		4
.L_2:
        /*0010*/ 	.word	index@(_Z9init_distPii)
        /*0014*/ 	.word	0x00000000


	//----- nvinfo : EIATTR_REGCOUNT
	.align		4
.L_3:
        /*0018*/ 	.byte	0x04, 0x2f
        /*001a*/ 	.short	(.L_5 - .L_4)
	.align		4
.L_4:
        /*001c*/ 	.word	index@(_Z9dist_fillPiS_ii)
        /*0020*/ 	.word	0x0000000c


	//----- nvinfo : EIATTR_FRAME_SIZE
	.align		4
.L_5:
        /*0024*/ 	.byte	0x04, 0x11
        /*0026*/ 	.short	(.L_7 - .L_6)
	.align		4
.L_6:
        /*0028*/ 	.word	index@(_Z9dist_fillPiS_ii)
        /*002c*/ 	.word	0x00000000


	//----- nvinfo : EIATTR_REGCOUNT
	.align		4
.L_7:
        /*0030*/ 	.byte	0x04, 0x2f
        /*0032*/ 	.short	(.L_9 - .L_8)
	.align		4
.L_8:
        /*0034*/ 	.word	index@(_Z10phase1_calPiiii)
        /*0038*/ 	.word	0x00000020


	//----- nvinfo : EIATTR_FRAME_SIZE
	.align		4
.L_9:
        /*003c*/ 	.byte	0x04, 0x11
        /*003e*/ 	.short	(.L_11 - .L_10)
	.align		4
.L_10:
        /*0040*/ 	.word	index@(_Z10phase1_calPiiii)
        /*0044*/ 	.word	0x00000000


	//----- nvinfo : EIATTR_REGCOUNT
	.align		4
.L_11:
        /*0048*/ 	.byte	0x04, 0x2f
        /*004a*/ 	.short	(.L_13 - .L_12)
	.align		4
.L_12:
        /*004c*/ 	.word	index@(_Z10phase2_calPiiii)
        /*0050*/ 	.word	0x00000028


	//----- nvinfo : EIATTR_FRAME_SIZE
	.align		4
.L_13:
        /*0054*/ 	.byte	0x04, 0x11
        /*0056*/ 	.short	(.L_15 - .L_14)
	.align		4
.L_14:
        /*0058*/ 	.word	index@(_Z10phase2_calPiiii)
        /*005c*/ 	.word	0x00000000


	//----- nvinfo : EIATTR_REGCOUNT
	.align		4
.L_15:
        /*0060*/ 	.byte	0x04, 0x2f
        /*0062*/ 	.short	(.L_17 - .L_16)
	.align		4
.L_16:
        /*0064*/ 	.word	index@(_Z10phase3_calPiiii)
        /*0068*/ 	.word	0x00000030


	//----- nvinfo : EIATTR_FRAME_SIZE
	.align		4
.L_17:
        /*006c*/ 	.byte	0x04, 0x11
        /*006e*/ 	.short	(.L_19 - .L_18)
	.align		4
.L_18:
        /*0070*/ 	.word	index@(_Z10phase3_calPiiii)
        /*0074*/ 	.word	0x00000000


	//----- nvinfo : EIATTR_MIN_STACK_SIZE
	.align		4
.L_19:
        /*0078*/ 	.byte	0x04, 0x12
        /*007a*/ 	.short	(.L_21 - .L_20)
	.align		4
.L_20:
        /*007c*/ 	.word	index@(_Z10phase3_calPiiii)
        /*0080*/ 	.word	0x00000000


	//----- nvinfo : EIATTR_MIN_STACK_SIZE
	.align		4
.L_21:
        /*0084*/ 	.byte	0x04, 0x12
        /*0086*/ 	.short	(.L_23 - .L_22)
	.align		4
.L_22:
        /*0088*/ 	.word	index@(_Z10phase2_calPiiii)
        /*008c*/ 	.word	0x00000000


	//----- nvinfo : EIATTR_MIN_STACK_SIZE
	.align		4
.L_23:
        /*0090*/ 	.byte	0x04, 0x12
        /*0092*/ 	.short	(.L_25 - .L_24)
	.align		4
.L_24:
        /*0094*/ 	.word	index@(_Z10phase1_calPiiii)
        /*0098*/ 	.word	0x00000000


	//----- nvinfo : EIATTR_MIN_STACK_SIZE
	.align		4
.L_25:
        /*009c*/ 	.byte	0x04, 0x12
        /*009e*/ 	.short	(.L_27 - .L_26)
	.align		4
.L_26:
        /*00a0*/ 	.word	index@(_Z9dist_fillPiS_ii)
        /*00a4*/ 	.word	0x00000000


	//----- nvinfo : EIATTR_MIN_STACK_SIZE
	.align		4
.L_27:
        /*00a8*/ 	.byte	0x04, 0x12
        /*00aa*/ 	.short	(.L_29 - .L_28)
	.align		4
.L_28:
        /*00ac*/ 	.word	index@(_Z9init_distPii)
        /*00b0*/ 	.word	0x00000000
.L_29:


//--------------------- .nv.compat                --------------------------
	.section	.nv.compat,"",@"SHT_CUDA_COMPAT_INFO"
	.align	4
        /*0000*/ 	.byte	0x02, 0x09, 0x00, 0x00, 0x02, 0x02, 0x01, 0x00, 0x02, 0x05, 0x05, 0x00, 0x03, 0x07, 0x01, 0x01
        /*0010*/ 	.byte	0x02, 0x03, 0x00, 0x00, 0x02, 0x06, 0x01, 0x00, 0x04, 0x0b, 0x08, 0x00, 0x09, 0x00, 0x00, 0x00
        /*0020*/ 	.byte	0x00, 0x00, 0x00, 0x00


//--------------------- .nv.info._Z10phase3_calPiiii --------------------------
	.section	.nv.info._Z10phase3_calPiiii,"",@"SHT_CUDA_INFO"
	.sectionflags	@""
	.align	4


	//----- nvinfo : EIATTR_CUDA_API_VERSION
	.align		4
        /*0000*/ 	.byte	0x04, 0x37
        /*0002*/ 	.short	(.L_31 - .L_30)
.L_30:
        /*0004*/ 	.word	0x00000082


	//----- nvinfo : EIATTR_KPARAM_INFO
	.align		4
.L_31:
        /*0008*/ 	.byte	0x04, 0x17
        /*000a*/ 	.short	(.L_33 - .L_32)
.L_32:
        /*000c*/ 	.word	0x00000000
        /*0010*/ 	.short	0x0003
        /*0012*/ 	.short	0x0010
        /*0014*/ 	.byte	0x00, 0xf0, 0x11, 0x00


	//----- nvinfo : EIATTR_KPARAM_INFO
	.align		4
.L_33:
        /*0018*/ 	.byte	0x04, 0x17
        /*001a*/ 	.short	(.L_35 - .L_34)
.L_34:
        /*001c*/ 	.word	0x00000000
        /*0020*/ 	.short	0x0002
        /*0022*/ 	.short	0x000c
        /*0024*/ 	.byte	0x00, 0xf0, 0x11, 0x00


	//----- nvinfo : EIATTR_KPARAM_INFO
	.align		4
.L_35:
        /*0028*/ 	.byte	0x04, 0x17
        /*002a*/ 	.short	(.L_37 - .L_36)
.L_36:
        /*002c*/ 	.word	0x00000000
        /*0030*/ 	.short	0x0001
        /*0032*/ 	.short	0x0008
        /*0034*/ 	.byte	0x00, 0xf0, 0x11, 0x00


	//----- nvinfo : EIATTR_KPARAM_INFO
	.align		4
.L_37:
        /*0038*/ 	.byte	0x04, 0x17
        /*003a*/ 	.short	(.L_39 - .L_38)
.L_38:
        /*003c*/ 	.word	0x00000000
        /*0040*/ 	.short	0x0000
        /*0042*/ 	.short	0x0000
        /*0044*/ 	.byte	0x00, 0xf5, 0x21, 0x00


	//----- nvinfo : EIATTR_SPARSE_MMA_MASK
	.align		4
.L_39:
        /*0048*/ 	.byte	0x03, 0x50
        /*004a*/ 	.short	0x0000


	//----- nvinfo : EIATTR_MAXREG_COUNT
	.align		4
        /*004c*/ 	.byte	0x03, 0x1b
        /*004e*/ 	.short	0x00ff


	//----- nvinfo : EIATTR_NUM_BARRIERS
	.align		4
        /*0050*/ 	.byte	0x02, 0x4c
        /*0052*/ 	.byte	0x01
	.zero		1


	//----- nvinfo : EIATTR_MERCURY_ISA_VERSION
	.align		4
        /*0054*/ 	.byte	0x03, 0x5f
        /*0056*/ 	.short	0x0101


	//----- nvinfo : EIATTR_VRC_CTA_INIT_COUNT
	.align		4
        /*0058*/ 	.byte	0x02, 0x4a
	.zero		1
	.zero		1


	//----- nvinfo : EIATTR_EXIT_INSTR_OFFSETS
	.align		4
        /*005c*/ 	.byte	0x04, 0x1c
        /*005e*/ 	.short	(.L_41 - .L_40)


	//   ....[0]....
.L_40:
        /*0060*/ 	.word	0x00000060


	//   ....[1]....
        /*0064*/ 	.word	0x000000b0


	//   ....[2]....
        /*0068*/ 	.word	0x00005c70


	//----- nvinfo : EIATTR_CBANK_PARAM_SIZE
	.align		4
.L_41:
        /*006c*/ 	.byte	0x03, 0x19
        /*006e*/ 	.short	0x0014


	//----- nvinfo : EIATTR_PARAM_CBANK
	.align		4
        /*0070*/ 	.byte	0x04, 0x0a
        /*0072*/ 	.short	(.L_43 - .L_42)
	.align		4
.L_42:
        /*0074*/ 	.word	index@(.nv.constant0._Z10phase3_calPiiii)
        /*0078*/ 	.short	0x0380
        /*007a*/ 	.short	0x0014


	//----- nvinfo : EIATTR_SW_WAR
	.align		4
.L_43:
        /*007c*/ 	.byte	0x04, 0x36
        /*007e*/ 	.short	(.L_45 - .L_44)
.L_44:
        /*0080*/ 	.word	0x00000008
.L_45:


//--------------------- .nv.info._Z10phase2_calPiiii --------------------------
	.section	.nv.info._Z10phase2_calPiiii,"",@"SHT_CUDA_INFO"
	.sectionflags	@""
	.align	4


	//----- nvinfo : EIATTR_CUDA_API_VERSION
	.align		4
        /*0000*/ 	.byte	0x04, 0x37
        /*0002*/ 	.short	(.L_47 - .L_46)
.L_46:
        /*0004*/ 	.word	0x00000082


	//----- nvinfo : EIATTR_KPARAM_INFO
	.align		4
.L_47:
        /*0008*/ 	.byte	0x04, 0x17
        /*000a*/ 	.short	(.L_49 - .L_48)
.L_48:
        /*000c*/ 	.word	0x00000000
        /*0010*/ 	.short	0x0003
        /*0012*/ 	.short	0x0010
        /*0014*/ 	.byte	0x00, 0xf0, 0x11, 0x00


	//----- nvinfo : EIATTR_KPARAM_INFO
	.align		4
.L_49:
        /*0018*/ 	.byte	0x04, 0x17
        /*001a*/ 	.short	(.L_51 - .L_50)
.L_50:
        /*001c*/ 	.word	0x00000000
        /*0020*/ 	.short	0x0002
        /*0022*/ 	.short	0x000c
        /*0024*/ 	.byte	0x00, 0xf0, 0x11, 0x00


	//----- nvinfo : EIATTR_KPARAM_INFO
	.align		4
.L_51:
        /*0028*/ 	.byte	0x04, 0x17
        /*002a*/ 	.short	(.L_53 - .L_52)
.L_52:
        /*002c*/ 	.word	0x00000000
        /*0030*/ 	.short	0x0001
        /*0032*/ 	.short	0x0008
        /*0034*/ 	.byte	0x00, 0xf0, 0x11, 0x00


	//----- nvinfo : EIATTR_KPARAM_INFO
	.align		4
.L_53:
        /*0038*/ 	.byte	0x04, 0x17
        /*003a*/ 	.short	(.L_55 - .L_54)
.L_54:
        /*003c*/ 	.word	0x00000000
        /*0040*/ 	.short	0x0000
        /*0042*/ 	.short	0x0000
        /*0044*/ 	.byte	0x00, 0xf5, 0x21, 0x00


	//----- nvinfo : EIATTR_SPARSE_MMA_MASK
	.align		4
.L_55:
        /*0048*/ 	.byte	0x03, 0x50
        /*004a*/ 	.short	0x0000


	//----- nvinfo : EIATTR_MAXREG_COUNT
	.align		4
        /*004c*/ 	.byte	0x03, 0x1b
        /*004e*/ 	.short	0x00ff


	//----- nvinfo : EIATTR_NUM_BARRIERS
	.align		4
        /*0050*/ 	.byte	0x02, 0x4c
        /*0052*/ 	.byte	0x01
	.zero		1


	//----- nvinfo : EIATTR_MERCURY_ISA_VERSION
	.align		4
        /*0054*/ 	.byte	0x03, 0x5f
        /*0056*/ 	.short	0x0101


	//----- nvinfo : EIATTR_VRC_CTA_INIT_COUNT
	.align		4
        /*0058*/ 	.byte	0x02, 0x4a
	.zero		1
	.zero		1


	//----- nvinfo : EIATTR_EXIT_INSTR_OFFSETS
	.align		4
        /*005c*/ 	.byte	0x04, 0x1c
        /*005e*/ 	.short	(.L_57 - .L_56)


	//   ....[0]....
.L_56:
        /*0060*/ 	.word	0x00000060


	//   ....[1]....
        /*0064*/ 	.word	0x000000b0


	//   ....[2]....
        /*0068*/ 	.word	0x0001a110


	//----- nvinfo : EIATTR_CBANK_PARAM_SIZE
	.align		4
.L_57:
        /*006c*/ 	.byte	0x03, 0x19
        /*006e*/ 	.short	0x0014


	//----- nvinfo : EIATTR_PARAM_CBANK
	.align		4
        /*0070*/ 	.byte	0x04, 0x0a
        /*0072*/ 	.short	(.L_59 - .L_58)
	.align		4
.L_58:
        /*0074*/ 	.word	index@(.nv.constant0._Z10phase2_calPiiii)
        /*0078*/ 	.short	0x0380
        /*007a*/ 	.short	0x0014


	//----- nvinfo : EIATTR_SW_WAR
	.align		4
.L_59:
        /*007c*/ 	.byte	0x04, 0x36
        /*007e*/ 	.short	(.L_61 - .L_60)
.L_60:
        /*0080*/ 	.word	0x00000008
.L_61:


//--------------------- .nv.info._Z10phase1_calPiiii --------------------------
	.section	.nv.info._Z10phase1_calPiiii,"",@"SHT_CUDA_INFO"
	.sectionflags	@""
	.align	4


	//----- nvinfo : EIATTR_CUDA_API_VERSION
	.align		4
        /*0000*/ 	.byte	0x04, 0x37
        /*0002*/ 	.short	(.L_63 - .L_62)
.L_62:
        /*0004*/ 	.word	0x00000082


	//----- nvinfo : EIATTR_KPARAM_INFO
	.align		4
.L_63:
        /*0008*/ 	.byte	0x04, 0x17
        /*000a*/ 	.short	(.L_65 - .L_64)
.L_64:
        /*000c*/ 	.word	0x00000000
        /*0010*/ 	.short	0x0003
        /*0012*/ 	.short	0x0010
        /*0014*/ 	.byte	0x00, 0xf0, 0x11, 0x00


	//----- nvinfo : EIATTR_KPARAM_INFO
	.align		4
.L_65:
        /*0018*/ 	.byte	0x04, 0x17
        /*001a*/ 	.short	(.L_67 - .L_66)
.L_66:
        /*001c*/ 	.word	0x00000000
        /*0020*/ 	.short	0x0002
        /*0022*/ 	.short	0x000c
        /*0024*/ 	.byte	0x00, 0xf0, 0x11, 0x00


	//----- nvinfo : EIATTR_KPARAM_INFO
	.align		4
.L_67:
        /*0028*/ 	.byte	0x04, 0x17
        /*002a*/ 	.short	(.L_69 - .L_68)
.L_68:
        /*002c*/ 	.word	0x00000000
        /*0030*/ 	.short	0x0001
        /*0032*/ 	.short	0x0008
        /*0034*/ 	.byte	0x00, 0xf0, 0x11, 0x00


	//----- nvinfo : EIATTR_KPARAM_INFO
	.align		4
.L_69:
        /*0038*/ 	.byte	0x04, 0x17
        /*003a*/ 	.short	(.L_71 - .L_70)
.L_70:
        /*003c*/ 	.word	0x00000000
        /*0040*/ 	.short	0x0000
        /*0042*/ 	.short	0x0000
        /*0044*/ 	.byte	0x00, 0xf5, 0x21, 0x00


	//----- nvinfo : EIATTR_SPARSE_MMA_MASK
	.align		4
.L_71:
        /*0048*/ 	.byte	0x03, 0x50
        /*004a*/ 	.short	0x0000


	//----- nvinfo : EIATTR_MAXREG_COUNT
	.align		4
        /*004c*/ 	.byte	0x03, 0x1b
        /*004e*/ 	.short	0x00ff


	//----- nvinfo : EIATTR_NUM_BARRIERS
	.align		4
        /*0050*/ 	.byte	0x02, 0x4c
        /*0052*/ 	.byte	0x01
	.zero		1


	//----- nvinfo : EIATTR_MERCURY_ISA_VERSION
	.align		4
        /*0054*/ 	.byte	0x03, 0x5f
        /*0056*/ 	.short	0x0101


	//----- nvinfo : EIATTR_VRC_CTA_INIT_COUNT
	.align		4
        /*0058*/ 	.byte	0x02, 0x4a
	.zero		1
	.zero		1


	//----- nvinfo : EIATTR_EXIT_INSTR_OFFSETS
	.align		4
        /*005c*/ 	.byte	0x04, 0x1c
        /*005e*/ 	.short	(.L_73 - .L_72)


	//   ....[0]....
.L_72:
        /*0060*/ 	.word	0x00000050


	//   ....[1]....
        /*0064*/ 	.word	0x00000850


	//----- nvinfo : EIATTR_CBANK_PARAM_SIZE
	.align		4
.L_73:
        /*0068*/ 	.byte	0x03, 0x19
        /*006a*/ 	.short	0x0014


	//----- nvinfo : EIATTR_PARAM_CBANK
	.align		4
        /*006c*/ 	.byte	0x04, 0x0a
        /*006e*/ 	.short	(.L_75 - .L_74)
	.align		4
.L_74:
        /*0070*/ 	.word	index@(.nv.constant0._Z10phase1_calPiiii)
        /*0074*/ 	.short	0x0380
        /*0076*/ 	.short	0x0014


	//----- nvinfo : EIATTR_SW_WAR
	.align		4
.L_75:
        /*0078*/ 	.byte	0x04, 0x36
        /*007a*/ 	.short	(.L_77 - .L_76)
.L_76:
        /*007c*/ 	.word	0x00000008
.L_77:


//--------------------- .nv.info._Z9dist_fillPiS_ii --------------------------
	.section	.nv.info._Z9dist_fillPiS_ii,"",@"SHT_CUDA_INFO"
	.sectionflags	@""
	.align	4


	//----- nvinfo : EIATTR_CUDA_API_VERSION
	.align		4
        /*0000*/ 	.byte	0x04, 0x37
        /*0002*/ 	.short	(.L_79 - .L_78)
.L_78:
        /*0004*/ 	.word	0x00000082


	//----- nvinfo : EIATTR_KPARAM_INFO
	.align		4
.L_79:
        /*0008*/ 	.byte	0x04, 0x17
        /*000a*/ 	.short	(.L_81 - .L_80)
.L_80:
        /*000c*/ 	.word	0x00000000
        /*0010*/ 	.short	0x0003
        /*0012*/ 	.short	0x0014
        /*0014*/ 	.byte	0x00, 0xf0, 0x11, 0x00


	//----- nvinfo : EIATTR_KPARAM_INFO
	.align		4
.L_81:
        /*0018*/ 	.byte	0x04, 0x17
        /*001a*/ 	.short	(.L_83 - .L_82)
.L_82:
        /*001c*/ 	.word	0x00000000
        /*0020*/ 	.short	0x0002
        /*0022*/ 	.short	0x0010
        /*0024*/ 	.byte	0x00, 0xf0, 0x11, 0x00


	//----- nvinfo : EIATTR_KPARAM_INFO
	.align		4
.L_83:
        /*0028*/ 	.byte	0x04, 0x17
        /*002a*/ 	.short	(.L_85 - .L_84)
.L_84:
        /*002c*/ 	.word	0x00000000
        /*0030*/ 	.short	0x0001
        /*0032*/ 	.short	0x0008
        /*0034*/ 	.byte	0x00, 0xf5, 0x21, 0x00


	//----- nvinfo : EIATTR_KPARAM_INFO
	.align		4
.L_85:
        /*0038*/ 	.byte	0x04, 0x17
        /*003a*/ 	.short	(.L_87 - .L_86)
.L_86:
        /*003c*/ 	.word	0x00000000
        /*0040*/ 	.short	0x0000
        /*0042*/ 	.short	0x0000
        /*0044*/ 	.byte	0x00, 0xf5, 0x21, 0x00


	//----- nvinfo : EIATTR_SPARSE_MMA_MASK
	.align		4
.L_87:
        /*0048*/ 	.byte	0x03, 0x50
        /*004a*/ 	.short	0x0000


	//----- nvinfo : EIATTR_MAXREG_COUNT
	.align		4
        /*004c*/ 	.byte	0x03, 0x1b
        /*004e*/ 	.short	0x00ff


	//----- nvinfo : EIATTR_MERCURY_ISA_VERSION
	.align		4
        /*0050*/ 	.byte	0x03, 0x5f
        /*0052*/ 	.short	0x0101


	//----- nvinfo : EIATTR_VRC_CTA_INIT_COUNT
	.align		4
        /*0054*/ 	.byte	0x02, 0x4a
	.zero		1
	.zero		1


	//----- nvinfo : EIATTR_EXIT_INSTR_OFFSETS
	.align		4
        /*0058*/ 	.byte	0x04, 0x1c
        /*005a*/ 	.short	(.L_89 - .L_88)


	//   ....[0]....
.L_88:
        /*005c*/ 	.word	0x00000070


	//   ....[1]....
        /*0060*/ 	.word	0x00000140


	//----- nvinfo : EIATTR_CBANK_PARAM_SIZE
	.align		4
.L_89:
        /*0064*/ 	.byte	0x03, 0x19
        /*0066*/ 	.short	0x0018


	//----- nvinfo : EIATTR_PARAM_CBANK
	.align		4
        /*0068*/ 	.byte	0x04, 0x0a
        /*006a*/ 	.short	(.L_91 - .L_90)
	.align		4
.L_90:
        /*006c*/ 	.word	index@(.nv.constant0._Z9dist_fillPiS_ii)
        /*0070*/ 	.short	0x0380
        /*0072*/ 	.short	0x0018


	//----- nvinfo : EIATTR_SW_WAR
	.align		4
.L_91:
        /*0074*/ 	.byte	0x04, 0x36
        /*0076*/ 	.short	(.L_93 - .L_92)
.L_92:
        /*0078*/ 	.word	0x00000008
.L_93:


//--------------------- .nv.info._Z9init_distPii  --------------------------
	.section	.nv.info._Z9init_distPii,"",@"SHT_CUDA_INFO"
	.sectionflags	@""
	.align	4


	//----- nvinfo : EIATTR_CUDA_API_VERSION
	.align		4
        /*0000*/ 	.byte	0x04, 0x37
        /*0002*/ 	.short	(.L_95 - .L_94)
.L_94:
        /*0004*/ 	.word	0x00000082


	//----- nvinfo : EIATTR_KPARAM_INFO
	.align		4
.L_95:
        /*0008*/ 	.byte	0x04, 0x17
        /*000a*/ 	.short	(.L_97 - .L_96)
.L_96:
        /*000c*/ 	.word	0x00000000
        /*0010*/ 	.short	0x0001
        /*0012*/ 	.short	0x0008
        /*0014*/ 	.byte	0x00, 0xf0, 0x11, 0x00


	//----- nvinfo : EIATTR_KPARAM_INFO
	.align		4
.L_97:
        /*0018*/ 	.byte	0x04, 0x17
        /*001a*/ 	.short	(.L_99 - .L_98)
.L_98:
        /*001c*/ 	.word	0x00000000
        /*0020*/ 	.short	0x0000
        /*0022*/ 	.short	0x0000
        /*0024*/ 	.byte	0x00, 0xf5, 0x21, 0x00


	//----- nvinfo : EIATTR_SPARSE_MMA_MASK
	.align		4
.L_99:
        /*0028*/ 	.byte	0x03, 0x50
        /*002a*/ 	.short	0x0000


	//----- nvinfo : EIATTR_MAXREG_COUNT
	.align		4
        /*002c*/ 	.byte	0x03, 0x1b
        /*002e*/ 	.short	0x00ff


	//----- nvinfo : EIATTR_MERCURY_ISA_VERSION
	.align		4
        /*0030*/ 	.byte	0x03, 0x5f
        /*0032*/ 	.short	0x0101


	//----- nvinfo : EIATTR_VRC_CTA_INIT_COUNT
	.align		4
        /*0034*/ 	.byte	0x02, 0x4a
	.zero		1
	.zero		1


	//----- nvinfo : EIATTR_EXIT_INSTR_OFFSETS
	.align		4
        /*0038*/ 	.byte	0x04, 0x1c
        /*003a*/ 	.short	(.L_101 - .L_100)


	//   ....[0]....
.L_100:
        /*003c*/ 	.word	0x00000050


	//   ....[1]....
        /*0040*/ 	.word	0x00000410


	//----- nvinfo : EIATTR_CBANK_PARAM_SIZE
	.align		4
.L_101:
        /*0044*/ 	.byte	0x03, 0x19
        /*0046*/ 	.short	0x000c


	//----- nvinfo : EIATTR_PARAM_CBANK
	.align		4
        /*0048*/ 	.byte	0x04, 0x0a
        /*004a*/ 	.short	(.L_103 - .L_102)
	.align		4
.L_102:
        /*004c*/ 	.word	index@(.nv.constant0._Z9init_distPii)
        /*0050*/ 	.short	0x0380
        /*0052*/ 	.short	0x000c


	//----- nvinfo : EIATTR_SW_WAR
	.align		4
.L_103:
        /*0054*/ 	.byte	0x04, 0x36
        /*0056*/ 	.short	(.L_105 - .L_104)
.L_104:
        /*0058*/ 	.word	0x00000008
.L_105:


//--------------------- .nv.callgraph             --------------------------
	.section	.nv.callgraph,"",@"SHT_CUDA_CALLGRAPH"
	.align	4
	.sectionentsize	8
	.align		4
        /*0000*/ 	.word	0x00000000
	.align		4
        /*0004*/ 	.word	0xffffffff
	.align		4
        /*0008*/ 	.word	0x00000000
	.align		4
        /*000c*/ 	.word	0xfffffffe
	.align		4
        /*0010*/ 	.word	0x00000000
	.align		4
        /*0014*/ 	.word	0xfffffffd
	.align		4
        /*0018*/ 	.word	0x00000000
	.align		4
        /*001c*/ 	.word	0xfffffffc


//--------------------- .text._Z10phase3_calPiiii --------------------------
	.section	.text._Z10phase3_calPiiii,"ax",@progbits
	.align	128
        .global         _Z10phase3_calPiiii
        .type           _Z10phase3_calPiiii,@function
        .size           _Z10phase3_calPiiii,(.L_x_6 - _Z10phase3_calPiiii)
        .other          _Z10phase3_calPiiii,@"STO_CUDA_ENTRY STV_DEFAULT"
_Z10phase3_calPiiii:
.text._Z10phase3_calPiiii:
[----:B------:R-:W-:Y:S01]  /*0000*/  LDC R1, c[0x0][0x37c] ;  /* 0x0000df00ff017b82 */ /* 0x000fe20000000800 */
[----:B------:R-:W0:Y:S07]  /*0010*/  S2R R0, SR_CTAID.X ;  /* 0x0000000000007919 */ /* 0x000e2e0000002500 */
[----:B------:R-:W0:Y:S01]  /*0020*/  LDC R3, c[0x0][0x390] ;  /* 0x0000e400ff037b82 */ /* 0x000e220000000800 */
[----:B------:R-:W1:Y:S01]  /*0030*/  S2R R44, SR_CTAID.Y ;  /* 0x00000000002c7919 */ /* 0x000e620000002600 */
[----:B0-----:R-:W-:-:S04]  /*0040*/  ISETP.NE.AND P0, PT, R0, R3, PT ;  /* 0x000000030000720c */ /* 0x001fc80003f05270 */
[----:B-1----:R-:W-:-:S13]  /*0050*/  ISETP.EQ.OR P0, PT, R44, R3, !P0 ;  /* 0x000000032c00720c */ /* 0x002fda0004702670 */
[----:B------:R-:W-:Y:S05]  /*0060*/  @P0 EXIT ;  /* 0x000000000000094d */ /* 0x000fea0003800000 */
[----:B------:R-:W0:Y:S01]  /*0070*/  S2R R37, SR_TID.X ;  /* 0x0000000000257919 */ /* 0x000e220000002100 */
[----:B------:R-:W0:Y:S02]  /*0080*/  S2R R25, SR_TID.Y ;  /* 0x0000000000197919 */ /* 0x000e240000002200 */
[----:B0-----:R-:W-:-:S04]  /*0090*/  VIMNMX.U32 R2, PT, PT, R37, R25, !PT ;  /* 0x0000001925027248 */ /* 0x001fc80007fe0000 */
[----:B------:R-:W-:-:S13]  /*00a0*/  ISETP.GT.U32.AND P0, PT, R2, 0x4d, PT ;  /* 0x0000004d0200780c */ /* 0x000fda0003f04070 */
[----:B------:R-:W-:Y:S05]  /*00b0*/  @P0 EXIT ;  /* 0x000000000000094d */ /* 0x000fea0003800000 */
[----:B------:R-:W0:Y:S01]  /*00c0*/  LDCU UR6, c[0x0][0x388] ;  /* 0x00007100ff0677ac */ /* 0x000e220008000800 */
[----:B------:R-:W1:Y:S01]  /*00d0*/  LDC.64 R20, c[0x0][0x380] ;  /* 0x0000e000ff147b82 */ /* 0x000e620000000a00 */
[----:B------:R-:W-:Y:S01]  /*00e0*/  IMAD R44, R44, 0x4e, R25 ;  /* 0x0000004e2c2c7824 */ /* 0x000fe200078e0219 */
[----:B------:R-:W2:Y:S01]  /*00f0*/  LDCU.64 UR4, c[0x0][0x358] ;  /* 0x00006b00ff0477ac */ /* 0x000ea20008000a00 */
[C---:B------:R-:W-:Y:S02]  /*0100*/  IMAD R15, R3.reuse, 0x4e, RZ ;  /* 0x0000004e030f7824 */ /* 0x040fe400078e02ff */
[----:B------:R-:W-:Y:S02]  /*0110*/  IMAD R11, R0, 0x4e, R37 ;  /* 0x0000004e000b7824 */ /* 0x000fe400078e0225 */
[----:B------:R-:W-:Y:S02]  /*0120*/  IMAD R10, R3, 0x4e, R25 ;  /* 0x0000004e030a7824 */ /* 0x000fe400078e0219 */
[----:B------:R-:W-:-:S02]  /*0130*/  VIADD R29, R44, 0xd ;  /* 0x0000000d2c1d7836 */ /* 0x000fc40000000000 */
[----:B------:R-:W-:Y:S02]  /*0140*/  VIADD R4, R10, 0xd ;  /* 0x0000000d0a047836 */ /* 0x000fe40000000000 */
[----:B0-----:R-:W-:Y:S02]  /*0150*/  IMAD R0, R44, UR6, R15 ;  /* 0x000000062c007c24 */ /* 0x001fe4000f8e020f */
[----:B------:R-:W-:Y:S02]  /*0160*/  IMAD R3, R10, UR6, R11 ;  /* 0x000000060a037c24 */ /* 0x000fe4000f8e020b */
[----:B------:R-:W-:Y:S02]  /*0170*/  IMAD.IADD R5, R0, 0x1, R37 ;  /* 0x0000000100057824 */ /* 0x000fe400078e0225 */
[----:B------:R-:W-:Y:S02]  /*0180*/  IMAD R9, R4, UR6, R11 ;  /* 0x0000000604097c24 */ /* 0x000fe4000f8e020b */
[----:B-1----:R-:W-:-:S04]  /*0190*/  IMAD.WIDE R2, R3, 0x4, R20 ;  /* 0x0000000403027825 */ /* 0x002fc800078e0214 */
[----:B------:R-:W-:Y:S01]  /*01a0*/  IMAD.WIDE R4, R5, 0x4, R20 ;  /* 0x0000000405047825 */ /* 0x000fe200078e0214 */
[----:B--2---:R-:W2:Y:S03]  /*01b0*/  LDG.E R39, desc[UR4][R2.64] ;  /* 0x0000000402277981 */ /* 0x004ea6000c1e1900 */
[----:B------:R-:W-:Y:S01]  /*01c0*/  IMAD R0, R29, UR6, R15 ;  /* 0x000000061d007c24 */ /* 0x000fe2000f8e020f */
[----:B------:R-:W3:Y:S03]  /*01d0*/  LDG.E R32, desc[UR4][R4.64] ;  /* 0x0000000404207981 */ /* 0x000ee6000c1e1900 */
[----:B------:R-:W-:Y:S01]  /*01e0*/  IMAD.IADD R13, R0, 0x1, R37 ;  /* 0x00000001000d7824 */ /* 0x000fe200078e0225 */
[----:B------:R0:W4:Y:S01]  /*01f0*/  LDG.E R24, desc[UR4][R2.64+0x9c] ;  /* 0x00009c0402187981 */ /* 0x000122000c1e1900 */
[----:B------:R-:W-:-:S03]  /*0200*/  IMAD.WIDE R8, R9, 0x4, R20 ;  /* 0x0000000409087825 */ /* 0x000fc600078e0214 */
[----:B------:R1:W5:Y:S01]  /*0210*/  LDG.E R26, desc[UR4][R4.64+0x9c] ;  /* 0x00009c04041a7981 */ /* 0x000362000c1e1900 */
[----:B------:R-:W-:-:S03]  /*0220*/  IMAD.WIDE R12, R13, 0x4, R20 ;  /* 0x000000040d0c7825 */ /* 0x000fc600078e0214 */
[----:B------:R-:W5:Y:S04]  /*0230*/  LDG.E R33, desc[UR4][R8.64] ;  /* 0x0000000408217981 */ /* 0x000f68000c1e1900 */
[----:B------:R-:W5:Y:S04]  /*0240*/  LDG.E R30, desc[UR4][R12.64] ;  /* 0x000000040c1e7981 */ /* 0x000f68000c1e1900 */
[----:B------:R-:W5:Y:S04]  /*0250*/  LDG.E R7, desc[UR4][R8.64+0x9c] ;  /* 0x00009c0408077981 */ /* 0x000f68000c1e1900 */
[----:B------:R1:W5:Y:S01]  /*0260*/  LDG.E R6, desc[UR4][R12.64+0x9c] ;  /* 0x00009c040c067981 */ /* 0x000362000c1e1900 */
[----:B------:R-:W-:-:S02]  /*0270*/  VIADD R0, R10, 0x1a ;  /* 0x0000001a0a007836 */ /* 0x000fc40000000000 */
[----:B------:R-:W-:Y:S02]  /*0280*/  VIADD R27, R44, 0x1a ;  /* 0x0000001a2c1b7836 */ /* 0x000fe40000000000 */
[----:B------:R-:W-:Y:S02]  /*0290*/  IMAD R17, R0, UR6, R11 ;  /* 0x0000000600117c24 */ /* 0x000fe4000f8e020b */
[----:B------:R-:W-:Y:S02]  /*02a0*/  VIADD R0, R10, 0x27 ;  /* 0x000000270a007836 */ /* 0x000fe40000000000 */
[----:B0-----:R-:W-:Y:S02]  /*02b0*/  IMAD R2, R27, UR6, R15 ;  /* 0x000000061b027c24 */ /* 0x001fe4000f8e020f */
[----:B------:R-:W-:Y:S02]  /*02c0*/  VIADD R40, R44, 0x27 ;  /* 0x000000272c287836 */ /* 0x000fe40000000000 */
[----:B-1----:R-:W-:-:S02]  /*02d0*/  IMAD R5, R0, UR6, R11 ;  /* 0x0000000600057c24 */ /* 0x002fc4000f8e020b */
[----:B------:R-:W-:-:S04]  /*02e0*/  IMAD.WIDE R16, R17, 0x4, R20 ;  /* 0x0000000411107825 */ /* 0x000fc800078e0214 */
[----:B------:R-:W-:Y:S01]  /*02f0*/  IMAD.IADD R3, R2, 0x1, R37 ;  /* 0x0000000102037824 */ /* 0x000fe200078e0225 */
[----:B------:R-:W5:Y:S01]  /*0300*/  LDG.E R31, desc[UR4][R16.64] ;  /* 0x00000004101f7981 */ /* 0x000f62000c1e1900 */
[----:B------:R-:W-:Y:S02]  /*0310*/  VIADD R38, R44, 0x34 ;  /* 0x000000342c267836 */ /* 0x000fe40000000000 */
[----:B------:R-:W-:Y:S01]  /*0320*/  IMAD R14, R40, UR6, R15 ;  /* 0x00000006280e7c24 */ /* 0x000fe2000f8e020f */
[----:B------:R0:W5:Y:S01]  /*0330*/  LDG.E R4, desc[UR4][R16.64+0x9c] ;  /* 0x00009c0410047981 */ /* 0x000162000c1e1900 */
[----:B------:R-:W-:-:S04]  /*0340*/  IMAD.WIDE R12, R5, 0x4, R20 ;  /* 0x00000004050c7825 */ /* 0x000fc800078e0214 */
[----:B------:R-:W-:Y:S01]  /*0350*/  VIADD R18, R10, 0x34 ;  /* 0x000000340a127836 */ /* 0x000fe20000000000 */
[----:B------:R-:W5:Y:S01]  /*0360*/  LDG.E R5, desc[UR4][R12.64] ;  /* 0x000000040c057981 */ /* 0x000f62000c1e1900 */
[----:B------:R-:W-:-:S03]  /*0370*/  IMAD.WIDE R2, R3, 0x4, R20 ;  /* 0x0000000403027825 */ /* 0x000fc600078e0214 */
[----:B------:R1:W5:Y:S01]  /*0380*/  LDG.E R8, desc[UR4][R12.64+0x9c] ;  /* 0x00009c040c087981 */ /* 0x000362000c1e1900 */
[----:B------:R-:W-:Y:S02]  /*0390*/  VIADD R28, R44, 0x41 ;  /* 0x000000412c1c7836 */ /* 0x000fe40000000000 */
[----:B------:R-:W-:Y:S01]  /*03a0*/  IMAD R22, R38, UR6, R15 ;  /* 0x0000000626167c24 */ /* 0x000fe2000f8e020f */
[----:B------:R-:W5:Y:S01]  /*03b0*/  LDG.E R36, desc[UR4][R2.64] ;  /* 0x0000000402247981 */ /* 0x000f62000c1e1900 */
[----:B0-----:R-:W-:Y:S02]  /*03c0*/  IMAD.IADD R17, R14, 0x1, R37 ;  /* 0x000000010e117824 */ /* 0x001fe400078e0225 */
[----:B------:R-:W-:Y:S01]  /*03d0*/  VIADD R10, R10, 0x41 ;  /* 0x000000410a0a7836 */ /* 0x000fe20000000000 */
[----:B------:R0:W5:Y:S01]  /*03e0*/  LDG.E R9, desc[UR4][R2.64+0x9c] ;  /* 0x00009c0402097981 */ /* 0x000162000c1e1900 */
[----:B------:R-:W-:Y:S02]  /*03f0*/  IMAD R14, R28, UR6, R15 ;  /* 0x000000061c0e7c24 */ /* 0x000fe4000f8e020f */
[----:B-1----:R-:W-:-:S02]  /*0400*/  IMAD R13, R18, UR6, R11 ;  /* 0x00000006120d7c24 */ /* 0x002fc4000f8e020b */
[----:B------:R-:W-:Y:S02]  /*0410*/  IMAD.IADD R23, R22, 0x1, R37 ;  /* 0x0000000116177824 */ /* 0x000fe400078e0225 */
[----:B------:R-:W-:-:S04]  /*0420*/  IMAD.WIDE R16, R17, 0x4, R20 ;  /* 0x0000000411107825 */ /* 0x000fc800078e0214 */
[----:B------:R-:W-:Y:S01]  /*0430*/  IMAD R19, R10, UR6, R11 ;  /* 0x000000060a137c24 */ /* 0x000fe2000f8e020b */
[----:B------:R-:W5:Y:S01]  /*0440*/  LDG.E R12, desc[UR4][R16.64+0x9c] ;  /* 0x00009c04100c7981 */ /* 0x000f62000c1e1900 */
[----:B0-----:R-:W-:-:S03]  /*0450*/  IMAD.WIDE R2, R13, 0x4, R20 ;  /* 0x000000040d027825 */ /* 0x001fc600078e0214 */
[----:B------:R0:W5:Y:S01]  /*0460*/  LDG.E R10, desc[UR4][R16.64] ;  /* 0x00000004100a7981 */ /* 0x000162000c1e1900 */
[----:B------:R-:W-:Y:S02]  /*0470*/  IMAD.IADD R15, R14, 0x1, R37 ;  /* 0x000000010e0f7824 */ /* 0x000fe400078e0225 */
[--C-:B------:R-:W-:Y:S01]  /*0480*/  IMAD.WIDE R22, R23, 0x4, R20.reuse ;  /* 0x0000000417167825 */ /* 0x100fe200078e0214 */
[----:B------:R-:W5:Y:S03]  /*0490*/  LDG.E R13, desc[UR4][R2.64] ;  /* 0x00000004020d7981 */ /* 0x000f66000c1e1900 */
[--C-:B------:R-:W-:Y:S01]  /*04a0*/  IMAD.WIDE R18, R19, 0x4, R20.reuse ;  /* 0x0000000413127825 */ /* 0x100fe200078e0214 */
[----:B------:R-:W5:Y:S03]  /*04b0*/  LDG.E R14, desc[UR4][R22.64] ;  /* 0x00000004160e7981 */ /* 0x000f66000c1e1900 */
[----:B0-----:R-:W-:Y:S01]  /*04c0*/  IMAD.WIDE R16, R15, 0x4, R20 ;  /* 0x000000040f107825 */ /* 0x001fe200078e0214 */
[----:B------:R-:W5:Y:S04]  /*04d0*/  LDG.E R34, desc[UR4][R22.64+0x9c] ;  /* 0x00009c0416227981 */ /* 0x000f68000c1e1900 */
[----:B------:R0:W5:Y:S04]  /*04e0*/  LDG.E R15, desc[UR4][R2.64+0x9c] ;  /* 0x00009c04020f7981 */ /* 0x000168000c1e1900 */
[----:B------:R-:W5:Y:S04]  /*04f0*/  LDG.E R35, desc[UR4][R18.64] ;  /* 0x0000000412237981 */ /* 0x000f68000c1e1900 */
[----:B------:R-:W5:Y:S04]  /*0500*/  LDG.E R41, desc[UR4][R16.64] ;  /* 0x0000000410297981 */ /* 0x000f68000c1e1900 */
[----:B------:R1:W5:Y:S04]  /*0510*/  LDG.E R42, desc[UR4][R18.64+0x9c] ;  /* 0x00009c04122a7981 */ /* 0x000368000c1e1900 */
[----:B------:R-:W5:Y:S01]  /*0520*/  LDG.E R43, desc[UR4][R16.64+0x9c] ;  /* 0x00009c04102b7981 */ /* 0x000f62000c1e1900 */
[----:B------:R-:W1:Y:S01]  /*0530*/  S2R R0, SR_CgaCtaId ;  /* 0x0000000000007919 */ /* 0x000e620000008800 */
[----:B------:R-:W-:-:S05]  /*0540*/  MOV R45, 0x400 ;  /* 0x00000400002d7802 */ /* 0x000fca0000000f00 */
[----:B0-----:R-:W-:Y:S02]  /*0550*/  VIADD R3, R45, 0x5f10 ;  /* 0x00005f102d037836 */ /* 0x001fe40000000000 */
[--C-:B------:R-:W-:Y:S02]  /*0560*/  IMAD R29, R29, UR6, R11.reuse ;  /* 0x000000061d1d7c24 */ /* 0x100fe4000f8e020b */
[--C-:B------:R-:W-:Y:S02]  /*0570*/  IMAD R27, R27, UR6, R11.reuse ;  /* 0x000000061b1b7c24 */ /* 0x100fe4000f8e020b */
[----:B------:R-:W-:Y:S01]  /*0580*/  IMAD R23, R38, UR6, R11 ;  /* 0x0000000626177c24 */ /* 0x000fe2000f8e020b */
[C---:B-1----:R-:W-:Y:S02]  /*0590*/  LEA R2, R0.reuse, R45, 0x18 ;  /* 0x0000002d00027211 */ /* 0x042fe400078ec0ff */
[----:B------:R-:W-:-:S03]  /*05a0*/  LEA R45, R0, R3, 0x18 ;  /* 0x00000003002d7211 */ /* 0x000fc600078ec0ff */
[----:B------:R-:W-:Y:S02]  /*05b0*/  IMAD R0, R37, 0x4, R2 ;  /* 0x0000000425007824 */ /* 0x000fe400078e0202 */
[C---:B------:R-:W-:Y:S02]  /*05c0*/  IMAD R2, R25.reuse, 0x138, R45 ;  /* 0x0000013819027824 */ /* 0x040fe400078e022d */
[----:B------:R-:W-:Y:S02]  /*05d0*/  IMAD R18, R25, 0x138, R0 ;  /* 0x0000013819127824 */ /* 0x000fe400078e0200 */
[----:B------:R-:W-:Y:S02]  /*05e0*/  IMAD R37, R37, 0x4, R2 ;  /* 0x0000000425257824 */ /* 0x000fe400078e0202 */
[--C-:B------:R-:W-:Y:S02]  /*05f0*/  IMAD R45, R44, UR6, R11.reuse ;  /* 0x000000062c2d7c24 */ /* 0x100fe4000f8e020b */
[----:B------:R-:W-:-:S02]  /*0600*/  IMAD R25, R40, UR6, R11 ;  /* 0x0000000628197c24 */ /* 0x000fc4000f8e020b */
[----:B------:R-:W-:-:S04]  /*0610*/  IMAD.WIDE R44, R45, 0x4, R20 ;  /* 0x000000042d2c7825 */ /* 0x000fc800078e0214 */
[----:B------:R-:W-:Y:S01]  /*0620*/  IMAD R11, R28, UR6, R11 ;  /* 0x000000061c0b7c24 */ /* 0x000fe2000f8e020b */
[----:B------:R-:W5:Y:S01]  /*0630*/  LDG.E R3, desc[UR4][R44.64] ;  /* 0x000000042c037981 */ /* 0x000f62000c1e1900 */
[----:B------:R-:W-:-:S03]  /*0640*/  IMAD.WIDE R28, R29, 0x4, R20 ;  /* 0x000000041d1c7825 */ /* 0x000fc600078e0214 */
[----:B------:R-:W5:Y:S01]  /*0650*/  LDG.E R38, desc[UR4][R44.64+0x9c] ;  /* 0x00009c042c267981 */ /* 0x000f62000c1e1900 */
[----:B------:R-:W-:-:S03]  /*0660*/  IMAD.WIDE R22, R23, 0x4, R20 ;  /* 0x0000000417167825 */ /* 0x000fc600078e0214 */
[----:B------:R-:W5:Y:S04]  /*0670*/  LDG.E R40, desc[UR4][R28.64+0x9c] ;  /* 0x00009c041c287981 */ /* 0x000f68000c1e1900 */
[----:B------:R-:W5:Y:S04]  /*0680*/  LDG.E R16, desc[UR4][R22.64+0x9c] ;  /* 0x00009c0416107981 */ /* 0x000f68000c1e1900 */
[----:B--2---:R0:W-:Y:S04]  /*0690*/  STS [R18], R39 ;  /* 0x0000002712007388 */ /* 0x0041e80000000800 */
[----:B---3--:R-:W-:Y:S04]  /*06a0*/  STS [R37], R32 ;  /* 0x0000002025007388 */ /* 0x008fe80000000800 */
[----:B----4-:R1:W-:Y:S04]  /*06b0*/  STS [R18+0x9c], R24 ;  /* 0x00009c1812007388 */ /* 0x0103e80000000800 */
[----:B-----5:R2:W-:Y:S04]  /*06c0*/  STS [R37+0x9c], R26 ;  /* 0x00009c1a25007388 */ /* 0x0205e80000000800 */
[----:B0-----:R-:W3:Y:S01]  /*06d0*/  LDG.E R39, desc[UR4][R28.64] ;  /* 0x000000041c277981 */ /* 0x001ee2000c1e1900 */
[----:B-1----:R-:W-:-:S04]  /*06e0*/  IMAD.WIDE R24, R25, 0x4, R20 ;  /* 0x0000000419187825 */ /* 0x002fc800078e0214 */
[--C-:B--2---:R-:W-:Y:S01]  /*06f0*/  IMAD.WIDE R26, R27, 0x4, R20.reuse ;  /* 0x000000041b1a7825 */ /* 0x104fe200078e0214 */
[----:B------:R-:W-:Y:S03]  /*0700*/  STS [R18+0xfd8], R33 ;  /* 0x000fd82112007388 */ /* 0x000fe60000000800 */
[----:B------:R-:W-:Y:S01]  /*0710*/  IMAD.WIDE R20, R11, 0x4, R20 ;  /* 0x000000040b147825 */ /* 0x000fe200078e0214 */
[----:B------:R-:W2:Y:S04]  /*0720*/  LDG.E R17, desc[UR4][R26.64] ;  /* 0x000000041a117981 */ /* 0x000ea8000c1e1900 */
[----:B------:R0:W-:Y:S04]  /*0730*/  STS [R37+0xfd8], R30 ;  /* 0x000fd81e25007388 */ /* 0x0001e80000000800 */
[----:B------:R-:W4:Y:S04]  /*0740*/  LDG.E R19, desc[UR4][R26.64+0x9c] ;  /* 0x00009c041a137981 */ /* 0x000f28000c1e1900 */
[----:B------:R-:W5:Y:S04]  /*0750*/  LDG.E R32, desc[UR4][R24.64+0x9c] ;  /* 0x00009c0418207981 */ /* 0x000f68000c1e1900 */
[----:B0-----:R-:W5:Y:S04]  /*0760*/  LDG.E R30, desc[UR4][R24.64] ;  /* 0x00000004181e7981 */ /* 0x001f68000c1e1900 */
[----:B------:R0:W-:Y:S04]  /*0770*/  STS [R18+0x1074], R7 ;  /* 0x0010740712007388 */ /* 0x0001e80000000800 */
[----:B------:R1:W-:Y:S04]  /*0780*/  STS [R37+0x1074], R6 ;  /* 0x0010740625007388 */ /* 0x0003e80000000800 */
[----:B------:R-:W5:Y:S04]  /*0790*/  LDG.E R11, desc[UR4][R22.64] ;  /* 0x00000004160b7981 */ /* 0x000f68000c1e1900 */
[----:B0-----:R-:W5:Y:S04]  /*07a0*/  LDG.E R7, desc[UR4][R20.64+0x9c] ;  /* 0x00009c0414077981 */ /* 0x001f68000c1e1900 */
[----:B-1----:R-:W5:Y:S04]  /*07b0*/  LDG.E R6, desc[UR4][R20.64] ;  /* 0x0000000414067981 */ /* 0x002f68000c1e1900 */
[----:B------:R-:W-:Y:S04]  /*07c0*/  STS [R18+0x1fb0], R31 ;  /* 0x001fb01f12007388 */ /* 0x000fe80000000800 */
        /* <DEDUP_REMOVED lines=14> */
[----:B------:R-:W-:Y:S01]  /*08b0*/  STS [R37+0x4fd4], R43 ;  /* 0x004fd42b25007388 */ /* 0x000fe20000000800 */
[----:B------:R-:W-:Y:S06]  /*08c0*/  BAR.SYNC.DEFER_BLOCKING 0x0 ;  /* 0x0000000000007b1d */ /* 0x000fec0000010000 */
[----:B------:R-:W-:Y:S04]  /*08d0*/  LDS R31, [R0] ;  /* 0x00000000001f7984 */ /* 0x000fe80000000800 */
[----:B------:R-:W0:Y:S04]  /*08e0*/  LDS.64 R4, [R2] ;  /* 0x0000000002047984 */ /* 0x000e280000000a00 */
[----:B------:R-:W1:Y:S04]  /*08f0*/  LDS R33, [R0+0x9c] ;  /* 0x00009c0000217984 */ /* 0x000e680000000800 */
[----:B------:R-:W-:Y:S04]  /*0900*/  LDS.64 R36, [R2+0xfd8] ;  /* 0x000fd80002247984 */ /* 0x000fe80000000a00 */
[----:B------:R-:W-:Y:S04]  /*0910*/  LDS.64 R34, [R2+0x1fb0] ;  /* 0x001fb00002227984 */ /* 0x000fe80000000a00 */
[----:B------:R-:W-:Y:S04]  /*0920*/  LDS R18, [R0+0x138] ;  /* 0x0001380000127984 */ /* 0x000fe80000000800 */
[----:B------:R-:W-:Y:S04]  /*0930*/  LDS.64 R12, [R2+0x2f88] ;  /* 0x002f8800020c7984 */ /* 0x000fe80000000a00 */
[----:B------:R-:W-:Y:S04]  /*0940*/  LDS R10, [R0+0x1d4] ;  /* 0x0001d400000a7984 */ /* 0x000fe80000000800 */
[----:B------:R-:W1:Y:S04]  /*0950*/  LDS.64 R8, [R2+0x3f60] ;  /* 0x003f600002087984 */ /* 0x000e680000000a00 */
[----:B------:R-:W5:Y:S04]  /*0960*/  LDS.64 R14, [R2+0x4f38] ;  /* 0x004f3800020e7984 */ /* 0x000f680000000a00 */
[----:B------:R-:W-:Y:S01]  /*0970*/  LDS R43, [R0+0x204c] ;  /* 0x00204c00002b7984 */ /* 0x000fe20000000800 */
[----:B0-----:R-:W-:-:S02]  /*0980*/  VIADDMNMX R3, R31, R4, R3, PT ;  /* 0x000000041f037246 */ /* 0x001fc40003800103 */
[C---:B-1----:R-:W-:Y:S02]  /*0990*/  VIADDMNMX R38, R33.reuse, R4, R38, PT ;  /* 0x0000000421267246 */ /* 0x042fe40003800126 */
[----:B------:R-:W-:Y:S02]  /*09a0*/  VIADDMNMX R16, R33, R8, R16, PT ;  /* 0x0000000821107246 */ /* 0x000fe40003800110 */
[-C--:B---3--:R-:W-:Y:S02]  /*09b0*/  VIADDMNMX R39, R31, R36.reuse, R39, PT ;  /* 0x000000241f277246 */ /* 0x088fe40003800127 */
[----:B------:R-:W-:Y:S02]  /*09c0*/  VIADDMNMX R36, R33, R36, R40, PT ;  /* 0x0000002421247246 */ /* 0x000fe40003800128 */
[-C--:B------:R-:W-:Y:S02]  /*09d0*/  VIADDMNMX R40, R18, R5.reuse, R3, PT ;  /* 0x0000000512287246 */ /* 0x080fe40003800103 */
[----:B------:R-:W-:-:S02]  /*09e0*/  VIADDMNMX R3, R10, R5, R38, PT ;  /* 0x000000050a037246 */ /* 0x000fc40003800126 */
[-C--:B--2---:R-:W-:Y:S02]  /*09f0*/  VIADDMNMX R17, R31, R34.reuse, R17, PT ;  /* 0x000000221f117246 */ /* 0x084fe40003800111 */
[-C--:B------:R-:W-:Y:S02]  /*0a00*/  VIADDMNMX R5, R18, R37.reuse, R39, PT ;  /* 0x0000002512057246 */ /* 0x080fe40003800127 */
[----:B------:R-:W-:Y:S01]  /*0a10*/  VIADDMNMX R37, R10, R37, R36, PT ;  /* 0x000000250a257246 */ /* 0x000fe20003800124 */
[----:B------:R-:W-:Y:S01]  /*0a20*/  LDS.64 R38, [R2+0xfe0] ;  /* 0x000fe00002267984 */ /* 0x000fe20000000a00 */
[C---:B----4-:R-:W-:Y:S02]  /*0a30*/  VIADDMNMX R34, R33.reuse, R34, R19, PT ;  /* 0x0000002221227246 */ /* 0x050fe40003800113 */
[-C--:B-----5:R-:W-:Y:S01]  /*0a40*/  VIADDMNMX R32, R33, R12.reuse, R32, PT ;  /* 0x0000000c21207246 */ /* 0x0a0fe20003800120 */
[----:B------:R-:W0:Y:S01]  /*0a50*/  LDS R19, [R0+0x270] ;  /* 0x0002700000137984 */ /* 0x000e220000000800 */
[----:B------:R-:W-:-:S02]  /*0a60*/  VIADDMNMX R30, R31, R12, R30, PT ;  /* 0x0000000c1f1e7246 */ /* 0x000fc4000380011e */
[-C--:B------:R-:W-:Y:S02]  /*0a70*/  VIADDMNMX R17, R18, R35.reuse, R17, PT ;  /* 0x0000002312117246 */ /* 0x080fe40003800111 */
[----:B------:R-:W-:Y:S02]  /*0a80*/  VIADDMNMX R34, R10, R35, R34, PT ;  /* 0x000000230a227246 */ /* 0x000fe40003800122 */
[-C--:B------:R-:W-:Y:S02]  /*0a90*/  VIADDMNMX R35, R18, R13.reuse, R30, PT ;  /* 0x0000000d12237246 */ /* 0x080fe4000380011e */
[----:B------:R-:W-:Y:S02]  /*0aa0*/  VIADDMNMX R36, R10, R13, R32, PT ;  /* 0x0000000d0a247246 */ /* 0x000fe40003800120 */
[----:B------:R-:W1:Y:S01]  /*0ab0*/  LDS.64 R12, [R2+0x8] ;  /* 0x00000800020c7984 */ /* 0x000e620000000a00 */
[----:B------:R-:W-:-:S03]  /*0ac0*/  VIADDMNMX R4, R31, R8, R11, PT ;  /* 0x000000081f047246 */ /* 0x000fc6000380010b */
[----:B------:R-:W2:Y:S01]  /*0ad0*/  LDS R11, [R0+0x30c] ;  /* 0x00030c00000b7984 */ /* 0x000ea20000000800 */
[-C--:B------:R-:W-:Y:S02]  /*0ae0*/  VIADDMNMX R4, R18, R9.reuse, R4, PT ;  /* 0x0000000912047246 */ /* 0x080fe40003800104 */
[-C--:B------:R-:W-:Y:S01]  /*0af0*/  VIADDMNMX R6, R31, R14.reuse, R6, PT ;  /* 0x0000000e1f067246 */ /* 0x080fe20003800106 */
[----:B------:R-:W3:Y:S01]  /*0b00*/  LDS R8, [R0+0x444] ;  /* 0x0004440000087984 */ /* 0x000ee20000000800 */
[----:B------:R-:W-:Y:S02]  /*0b10*/  VIADDMNMX R14, R33, R14, R7, PT ;  /* 0x0000000e210e7246 */ /* 0x000fe40003800107 */
[----:B------:R-:W-:Y:S01]  /*0b20*/  VIADDMNMX R9, R10, R9, R16, PT ;  /* 0x000000090a097246 */ /* 0x000fe20003800110 */
[----:B------:R-:W4:Y:S01]  /*0b30*/  LDS.64 R30, [R2+0x2f90] ;  /* 0x002f9000021e7984 */ /* 0x000f220000000a00 */
[-C--:B------:R-:W-:Y:S02]  /*0b40*/  VIADDMNMX R18, R18, R15.reuse, R6, PT ;  /* 0x0000000f12127246 */ /* 0x080fe40003800106 */
[----:B------:R-:W-:Y:S01]  /*0b50*/  VIADDMNMX R10, R10, R15, R14, PT ;  /* 0x0000000f0a0a7246 */ /* 0x000fe2000380010e */
[----:B------:R-:W5:Y:S04]  /*0b60*/  LDS R16, [R0+0x3a8] ;  /* 0x0003a80000107984 */ /* 0x000f680000000800 */
[----:B------:R-:W5:Y:S04]  /*0b70*/  LDS.64 R32, [R2+0x1fb8] ;  /* 0x001fb80002207984 */ /* 0x000f680000000a00 */
[----:B------:R-:W5:Y:S04]  /*0b80*/  LDS.64 R6, [R2+0x3f68] ;  /* 0x003f680002067984 */ /* 0x000f680000000a00 */
[----:B------:R-:W5:Y:S01]  /*0b90*/  LDS.64 R14, [R2+0x4f40] ;  /* 0x004f4000020e7984 */ /* 0x000f620000000a00 */
[----:B0-----:R-:W-:-:S02]  /*0ba0*/  VIADDMNMX R5, R19, R38, R5, PT ;  /* 0x0000002613057246 */ /* 0x001fc40003800105 */
[-C--:B-1----:R-:W-:Y:S02]  /*0bb0*/  VIADDMNMX R40, R19, R12.reuse, R40, PT ;  /* 0x0000000c13287246 */ /* 0x082fe40003800128 */
[C---:B--2---:R-:W-:Y:S02]  /*0bc0*/  VIADDMNMX R3, R11.reuse, R12, R3, PT ;  /* 0x0000000c0b037246 */ /* 0x044fe40003800103 */
[C---:B------:R-:W-:Y:S01]  /*0bd0*/  VIADDMNMX R37, R11.reuse, R38, R37, PT ;  /* 0x000000260b257246 */ /* 0x040fe20003800125 */
[----:B------:R-:W-:Y:S01]  /*0be0*/  LDS R12, [R0+0x618] ;  /* 0x00061800000c7984 */ /* 0x000fe20000000800 */
[----:B---3--:R-:W-:Y:S02]  /*0bf0*/  VIADDMNMX R3, R8, R13, R3, PT ;  /* 0x0000000d08037246 */ /* 0x008fe40003800103 */
[-C--:B----4-:R-:W-:Y:S02]  /*0c00*/  VIADDMNMX R36, R11, R30.reuse, R36, PT ;  /* 0x0000001e0b247246 */ /* 0x090fe40003800124 */
[----:B------:R-:W-:-:S02]  /*0c10*/  VIADDMNMX R35, R19, R30, R35, PT ;  /* 0x0000001e13237246 */ /* 0x000fc40003800123 */
[----:B-----5:R-:W-:Y:S02]  /*0c20*/  VIADDMNMX R40, R16, R13, R40, PT ;  /* 0x0000000d10287246 */ /* 0x020fe40003800128 */
[-C--:B------:R-:W-:Y:S02]  /*0c30*/  VIADDMNMX R13, R19, R32.reuse, R17, PT ;  /* 0x00000020130d7246 */ /* 0x080fe40003800111 */
[----:B------:R-:W-:Y:S01]  /*0c40*/  VIADDMNMX R34, R11, R32, R34, PT ;  /* 0x000000200b227246 */ /* 0x000fe20003800122 */
[----:B------:R-:W-:Y:S01]  /*0c50*/  LDS R17, [R0+0x57c] ;  /* 0x00057c0000117984 */ /* 0x000fe20000000800 */
[-C--:B------:R-:W-:Y:S02]  /*0c60*/  VIADDMNMX R4, R19, R6.reuse, R4, PT ;  /* 0x0000000613047246 */ /* 0x080fe40003800104 */
[----:B------:R-:W-:Y:S02]  /*0c70*/  VIADDMNMX R6, R11, R6, R9, PT ;  /* 0x000000060b067246 */ /* 0x000fe40003800109 */
[-C--:B------:R-:W-:Y:S01]  /*0c80*/  VIADDMNMX R41, R19, R14.reuse, R18, PT ;  /* 0x0000000e13297246 */ /* 0x080fe20003800112 */
[----:B------:R-:W-:Y:S01]  /*0c90*/  LDS R9, [R0+0x4e0] ;  /* 0x0004e00000097984 */ /* 0x000fe20000000800 */
[----:B------:R-:W-:-:S02]  /*0ca0*/  VIADDMNMX R14, R11, R14, R10, PT ;  /* 0x0000000e0b0e7246 */ /* 0x000fc4000380010a */
[-C--:B------:R-:W-:Y:S01]  /*0cb0*/  VIADDMNMX R5, R16, R39.reuse, R5, PT ;  /* 0x0000002710057246 */ /* 0x080fe20003800105 */
[----:B------:R-:W0:Y:S01]  /*0cc0*/  LDS.64 R18, [R2+0x2f98] ;  /* 0x002f980002127984 */ /* 0x000e220000000a00 */
[----:B------:R-:W-:Y:S02]  /*0cd0*/  VIADDMNMX R39, R8, R39, R37, PT ;  /* 0x0000002708277246 */ /* 0x000fe40003800125 */
[-C--:B------:R-:W-:Y:S01]  /*0ce0*/  VIADDMNMX R13, R16, R33.reuse, R13, PT ;  /* 0x00000021100d7246 */ /* 0x080fe2000380010d */
[----:B------:R-:W1:Y:S01]  /*0cf0*/  LDS.64 R10, [R2+0x3f70] ;  /* 0x003f7000020a7984 */ /* 0x000e620000000a00 */
[----:B------:R-:W-:Y:S02]  /*0d00*/  VIADDMNMX R34, R8, R33, R34, PT ;  /* 0x0000002108227246 */ /* 0x000fe40003800122 */
[-C--:B------:R-:W-:Y:S01]  /*0d10*/  VIADDMNMX R35, R16, R31.reuse, R35, PT ;  /* 0x0000001f10237246 */ /* 0x080fe20003800123 */
[----:B------:R-:W2:Y:S01]  /*0d20*/  LDS.64 R32, [R2+0x1fc0] ;  /* 0x001fc00002207984 */ /* 0x000ea20000000a00 */
[----:B------:R-:W-:-:S02]  /*0d30*/  VIADDMNMX R38, R8, R31, R36, PT ;  /* 0x0000001f08267246 */ /* 0x000fc40003800124 */
[-C--:B------:R-:W-:Y:S01]  /*0d40*/  VIADDMNMX R4, R16, R7.reuse, R4, PT ;  /* 0x0000000710047246 */ /* 0x080fe20003800104 */
[----:B------:R-:W3:Y:S01]  /*0d50*/  LDS.64 R30, [R2+0x10] ;  /* 0x00001000021e7984 */ /* 0x000ee20000000a00 */
[----:B------:R-:W-:-:S03]  /*0d60*/  VIADDMNMX R7, R8, R7, R6, PT ;  /* 0x0000000708077246 */ /* 0x000fc60003800106 */
[----:B------:R-:W4:Y:S01]  /*0d70*/  LDS.64 R36, [R2+0xfe8] ;  /* 0x000fe80002247984 */ /* 0x000f220000000a00 */
[-C--:B------:R-:W-:Y:S02]  /*0d80*/  VIADDMNMX R16, R16, R15.reuse, R41, PT ;  /* 0x0000000f10107246 */ /* 0x080fe40003800129 */
[----:B------:R-:W-:Y:S01]  /*0d90*/  VIADDMNMX R8, R8, R15, R14, PT ;  /* 0x0000000f08087246 */ /* 0x000fe2000380010e */
[----:B------:R-:W-:Y:S04]  /*0da0*/  LDS R6, [R0+0x6b4] ;  /* 0x0006b40000067984 */ /* 0x000fe80000000800 */
[----:B------:R-:W5:Y:S01]  /*0db0*/  LDS.64 R14, [R2+0x4f48] ;  /* 0x004f4800020e7984 */ /* 0x000f620000000a00 */
[C---:B0-----:R-:W-:Y:S02]  /*0dc0*/  VIADDMNMX R35, R9.reuse, R18, R35, PT ;  /* 0x0000001209237246 */ /* 0x041fe40003800123 */
[----:B-1----:R-:W-:-:S02]  /*0dd0*/  VIADDMNMX R4, R9, R10, R4, PT ;  /* 0x0000000a09047246 */ /* 0x002fc40003800104 */
[C---:B--2---:R-:W-:Y:S02]  /*0de0*/  VIADDMNMX R13, R9.reuse, R32, R13, PT ;  /* 0x00000020090d7246 */ /* 0x044fe4000380010d */
[-C--:B---3--:R-:W-:Y:S02]  /*0df0*/  VIADDMNMX R40, R9, R30.reuse, R40, PT ;  /* 0x0000001e09287246 */ /* 0x088fe40003800128 */
[----:B------:R-:W-:Y:S02]  /*0e00*/  VIADDMNMX R3, R17, R30, R3, PT ;  /* 0x0000001e11037246 */ /* 0x000fe40003800103 */
[-C--:B----4-:R-:W-:Y:S01]  /*0e10*/  VIADDMNMX R5, R9, R36.reuse, R5, PT ;  /* 0x0000002409057246 */ /* 0x090fe20003800105 */
[----:B------:R-:W-:Y:S01]  /*0e20*/  LDS R30, [R0+0x888] ;  /* 0x00088800001e7984 */ /* 0x000fe20000000800 */
[C---:B------:R-:W-:Y:S02]  /*0e30*/  VIADDMNMX R39, R17.reuse, R36, R39, PT ;  /* 0x0000002411277246 */ /* 0x040fe40003800127 */
[----:B------:R-:W-:-:S02]  /*0e40*/  VIADDMNMX R36, R17, R18, R38, PT ;  /* 0x0000001211247246 */ /* 0x000fc40003800126 */
[-C--:B------:R-:W-:Y:S02]  /*0e50*/  VIADDMNMX R40, R12, R31.reuse, R40, PT ;  /* 0x0000001f0c287246 */ /* 0x080fe40003800128 */
[----:B-----5:R-:W-:Y:S02]  /*0e60*/  VIADDMNMX R9, R9, R14, R16, PT ;  /* 0x0000000e09097246 */ /* 0x020fe40003800110 */
[----:B------:R-:W-:Y:S02]  /*0e70*/  VIADDMNMX R3, R6, R31, R3, PT ;  /* 0x0000001f06037246 */ /* 0x000fe40003800103 */
[-C--:B------:R-:W-:Y:S02]  /*0e80*/  VIADDMNMX R5, R12, R37.reuse, R5, PT ;  /* 0x000000250c057246 */ /* 0x080fe40003800105 */
[C---:B------:R-:W-:Y:S02]  /*0e90*/  VIADDMNMX R10, R17.reuse, R10, R7, PT ;  /* 0x0000000a110a7246 */ /* 0x040fe40003800107 */
[----:B------:R-:W-:Y:S01]  /*0ea0*/  VIADDMNMX R37, R6, R37, R39, PT ;  /* 0x0000002506257246 */ /* 0x000fe20003800127 */
[----:B------:R-:W-:Y:S01]  /*0eb0*/  LDS R7, [R0+0x7ec] ;  /* 0x0007ec0000077984 */ /* 0x000fe20000000800 */
[----:B------:R-:W-:-:S02]  /*0ec0*/  VIADDMNMX R34, R17, R32, R34, PT ;  /* 0x0000002011227246 */ /* 0x000fc40003800122 */
[C---:B------:R-:W-:Y:S01]  /*0ed0*/  VIADDMNMX R31, R12.reuse, R33, R13, PT ;  /* 0x000000210c1f7246 */ /* 0x040fe2000380010d */
[----:B------:R-:W0:Y:S01]  /*0ee0*/  LDS.64 R38, [R2+0xff0] ;  /* 0x000ff00002267984 */ /* 0x000e220000000a00 */
[-C--:B------:R-:W-:Y:S02]  /*0ef0*/  VIADDMNMX R35, R12, R19.reuse, R35, PT ;  /* 0x000000130c237246 */ /* 0x080fe40003800123 */
[----:B------:R-:W-:Y:S01]  /*0f00*/  VIADDMNMX R36, R6, R19, R36, PT ;  /* 0x0000001306247246 */ /* 0x000fe20003800124 */
[----:B------:R-:W1:Y:S01]  /*0f10*/  LDS R13, [R0+0x750] ;  /* 0x00075000000d7984 */ /* 0x000e620000000800 */
[----:B------:R-:W-:Y:S02]  /*0f20*/  VIADDMNMX R14, R17, R14, R8, PT ;  /* 0x0000000e110e7246 */ /* 0x000fe40003800108 */
[C---:B------:R-:W-:Y:S01]  /*0f30*/  VIADDMNMX R4, R12.reuse, R11, R4, PT ;  /* 0x0000000b0c047246 */ /* 0x040fe20003800104 */
[----:B------:R-:W2:Y:S01]  /*0f40*/  LDS.64 R18, [R2+0x18] ;  /* 0x0000180002127984 */ /* 0x000ea20000000a00 */
[----:B------:R-:W-:-:S03]  /*0f50*/  VIADDMNMX R12, R12, R15, R9, PT ;  /* 0x0000000f0c0c7246 */ /* 0x000fc60003800109 */
[----:B------:R-:W3:Y:S01]  /*0f60*/  LDS.64 R16, [R2+0x2fa0] ;  /* 0x002fa00002107984 */ /* 0x000ee20000000a00 */
[C---:B------:R-:W-:Y:S02]  /*0f70*/  VIADDMNMX R34, R6.reuse, R33, R34, PT ;  /* 0x0000002106227246 */ /* 0x040fe40003800122 */
[C---:B------:R-:W-:Y:S01]  /*0f80*/  VIADDMNMX R11, R6.reuse, R11, R10, PT ;  /* 0x0000000b060b7246 */ /* 0x040fe2000380010a */
[----:B------:R-:W4:Y:S01]  /*0f90*/  LDS.64 R8, [R2+0x3f78] ;  /* 0x003f780002087984 */ /* 0x000f220000000a00 */
[----:B------:R-:W-:-:S03]  /*0fa0*/  VIADDMNMX R6, R6, R15, R14, PT ;  /* 0x0000000f06067246 */ /* 0x000fc6000380010e */
[----:B------:R-:W5:Y:S04]  /*0fb0*/  LDS R10, [R0+0x924] ;  /* 0x00092400000a7984 */ /* 0x000f680000000800 */
[----:B------:R-:W5:Y:S04]  /*0fc0*/  LDS.64 R32, [R2+0x1fc8] ;  /* 0x001fc80002207984 */ /* 0x000f680000000a00 */
[----:B------:R-:W5:Y:S01]  /*0fd0*/  LDS.64 R14, [R2+0x4f50] ;  /* 0x004f5000020e7984 */ /* 0x000f620000000a00 */
[-C--:B0-----:R-:W-:Y:S02]  /*0fe0*/  VIADDMNMX R37, R7, R38.reuse, R37, PT ;  /* 0x0000002607257246 */ /* 0x081fe40003800125 */
[----:B-1----:R-:W-:-:S02]  /*0ff0*/  VIADDMNMX R5, R13, R38, R5, PT ;  /* 0x000000260d057246 */ /* 0x002fc40003800105 */
[-C--:B--2---:R-:W-:Y:S02]  /*1000*/  VIADDMNMX R40, R13, R18.reuse, R40, PT ;  /* 0x000000120d287246 */ /* 0x084fe40003800128 */
[C---:B------:R-:W-:Y:S02]  /*1010*/  VIADDMNMX R3, R7.reuse, R18, R3, PT ;  /* 0x0000001207037246 */ /* 0x040fe40003800103 */
[-C--:B---3--:R-:W-:Y:S01]  /*1020*/  VIADDMNMX R36, R7, R16.reuse, R36, PT ;  /* 0x0000001007247246 */ /* 0x088fe20003800124 */
[----:B------:R-:W-:Y:S01]  /*1030*/  LDS R18, [R0+0xaf8] ;  /* 0x000af80000127984 */ /* 0x000fe20000000800 */
[C---:B------:R-:W-:Y:S02]  /*1040*/  VIADDMNMX R35, R13.reuse, R16, R35, PT ;  /* 0x000000100d237246 */ /* 0x040fe40003800123 */
[----:B----4-:R-:W-:Y:S02]  /*1050*/  VIADDMNMX R4, R13, R8, R4, PT ;  /* 0x000000080d047246 */ /* 0x010fe40003800104 */
[----:B------:R-:W-:-:S02]  /*1060*/  VIADDMNMX R40, R30, R19, R40, PT ;  /* 0x000000131e287246 */ /* 0x000fc40003800128 */
[----:B-----5:R-:W-:Y:S02]  /*1070*/  VIADDMNMX R3, R10, R19, R3, PT ;  /* 0x000000130a037246 */ /* 0x020fe40003800103 */
[-C--:B------:R-:W-:Y:S02]  /*1080*/  VIADDMNMX R5, R30, R39.reuse, R5, PT ;  /* 0x000000271e057246 */ /* 0x080fe40003800105 */
[----:B------:R-:W-:Y:S02]  /*1090*/  VIADDMNMX R8, R7, R8, R11, PT ;  /* 0x0000000807087246 */ /* 0x000fe4000380010b */
[----:B------:R-:W-:Y:S01]  /*10a0*/  VIADDMNMX R39, R10, R39, R37, PT ;  /* 0x000000270a277246 */ /* 0x000fe20003800125 */
[----:B------:R-:W-:Y:S01]  /*10b0*/  LDS R11, [R0+0x9c0] ;  /* 0x0009c000000b7984 */ /* 0x000fe20000000800 */
[----:B------:R-:W-:Y:S02]  /*10c0*/  VIADDMNMX R19, R13, R32, R31, PT ;  /* 0x000000200d137246 */ /* 0x000fe4000380011f */
[-C--:B------:R-:W-:Y:S01]  /*10d0*/  VIADDMNMX R35, R30, R17.reuse, R35, PT ;  /* 0x000000111e237246 */ /* 0x080fe20003800123 */
[----:B------:R-:W-:Y:S01]  /*10e0*/  LDS R31, [R0+0xa5c] ;  /* 0x000a5c00001f7984 */ /* 0x000fe20000000800 */
[----:B------:R-:W-:-:S02]  /*10f0*/  VIADDMNMX R38, R10, R17, R36, PT ;  /* 0x000000110a267246 */ /* 0x000fc40003800124 */
[----:B------:R-:W-:Y:S01]  /*1100*/  VIADDMNMX R41, R13, R14, R12, PT ;  /* 0x0000000e0d297246 */ /* 0x000fe2000380010c */
[----:B------:R-:W0:Y:S01]  /*1110*/  LDS.64 R16, [R2+0x20] ;  /* 0x0000200002107984 */ /* 0x000e220000000a00 */
[C---:B------:R-:W-:Y:S02]  /*1120*/  VIADDMNMX R34, R7.reuse, R32, R34, PT ;  /* 0x0000002007227246 */ /* 0x040fe40003800122 */
[----:B------:R-:W-:Y:S01]  /*1130*/  VIADDMNMX R14, R7, R14, R6, PT ;  /* 0x0000000e070e7246 */ /* 0x000fe20003800106 */
[----:B------:R-:W1:Y:S01]  /*1140*/  LDS.64 R36, [R2+0xff8] ;  /* 0x000ff80002247984 */ /* 0x000e620000000a00 */
[----:B------:R-:W-:-:S03]  /*1150*/  VIADDMNMX R4, R30, R9, R4, PT ;  /* 0x000000091e047246 */ /* 0x000fc60003800104 */
[----:B------:R-:W2:Y:S01]  /*1160*/  LDS.64 R12, [R2+0x2fa8] ;  /* 0x002fa800020c7984 */ /* 0x000ea20000000a00 */
[----:B------:R-:W-:Y:S02]  /*1170*/  VIADDMNMX R9, R10, R9, R8, PT ;  /* 0x000000090a097246 */ /* 0x000fe40003800108 */
[-C--:B------:R-:W-:Y:S01]  /*1180*/  VIADDMNMX R19, R30, R33.reuse, R19, PT ;  /* 0x000000211e137246 */ /* 0x080fe20003800113 */
[----:B------:R-:W3:Y:S01]  /*1190*/  LDS.64 R6, [R2+0x3f80] ;  /* 0x003f800002067984 */ /* 0x000ee20000000a00 */
[----:B------:R-:W-:Y:S02]  /*11a0*/  VIADDMNMX R34, R10, R33, R34, PT ;  /* 0x000000210a227246 */ /* 0x000fe40003800122 */
[-C--:B------:R-:W-:Y:S01]  /*11b0*/  VIADDMNMX R30, R30, R15.reuse, R41, PT ;  /* 0x0000000f1e1e7246 */ /* 0x080fe20003800129 */
[----:B------:R-:W4:Y:S01]  /*11c0*/  LDS R8, [R0+0xb94] ;  /* 0x000b940000087984 */ /* 0x000f220000000800 */
[----:B------:R-:W-:-:S03]  /*11d0*/  VIADDMNMX R10, R10, R15, R14, PT ;  /* 0x0000000f0a0a7246 */ /* 0x000fc6000380010e */
[----:B------:R-:W5:Y:S04]  /*11e0*/  LDS.64 R32, [R2+0x1fd0] ;  /* 0x001fd00002207984 */ /* 0x000f680000000a00 */
[----:B------:R-:W5:Y:S01]  /*11f0*/  LDS.64 R14, [R2+0x4f58] ;  /* 0x004f5800020e7984 */ /* 0x000f620000000a00 */
[-C--:B0-----:R-:W-:Y:S02]  /*1200*/  VIADDMNMX R40, R11, R16.reuse, R40, PT ;  /* 0x000000100b287246 */ /* 0x081fe40003800128 */
[----:B------:R-:W-:Y:S02]  /*1210*/  VIADDMNMX R3, R31, R16, R3, PT ;  /* 0x000000101f037246 */ /* 0x000fe40003800103 */
[-C--:B-1----:R-:W-:Y:S01]  /*1220*/  VIADDMNMX R5, R11, R36.reuse, R5, PT ;  /* 0x000000240b057246 */ /* 0x082fe20003800105 */
[----:B------:R-:W-:Y:S01]  /*1230*/  LDS R16, [R0+0xd68] ;  /* 0x000d680000107984 */ /* 0x000fe20000000800 */
[----:B------:R-:W-:-:S02]  /*1240*/  VIADDMNMX R39, R31, R36, R39, PT ;  /* 0x000000241f277246 */ /* 0x000fc40003800127 */
[-C--:B--2---:R-:W-:Y:S02]  /*1250*/  VIADDMNMX R35, R11, R12.reuse, R35, PT ;  /* 0x0000000c0b237246 */ /* 0x084fe40003800123 */
[----:B------:R-:W-:Y:S02]  /*1260*/  VIADDMNMX R36, R31, R12, R38, PT ;  /* 0x0000000c1f247246 */ /* 0x000fe40003800126 */
[-C--:B---3--:R-:W-:Y:S02]  /*1270*/  VIADDMNMX R4, R11, R6.reuse, R4, PT ;  /* 0x000000060b047246 */ /* 0x088fe40003800104 */
[-C--:B------:R-:W-:Y:S02]  /*1280*/  VIADDMNMX R40, R18, R17.reuse, R40, PT ;  /* 0x0000001112287246 */ /* 0x080fe40003800128 */
[----:B----4-:R-:W-:Y:S02]  /*1290*/  VIADDMNMX R3, R8, R17, R3, PT ;  /* 0x0000001108037246 */ /* 0x010fe40003800103 */
[----:B------:R-:W-:-:S02]  /*12a0*/  VIADDMNMX R6, R31, R6, R9, PT ;  /* 0x000000061f067246 */ /* 0x000fc40003800109 */
[-C--:B-----5:R-:W-:Y:S01]  /*12b0*/  VIADDMNMX R17, R11, R32.reuse, R19, PT ;  /* 0x000000200b117246 */ /* 0x0a0fe20003800113 */
[----:B------:R-:W-:Y:S01]  /*12c0*/  LDS R9, [R0+0xccc] ;  /* 0x000ccc0000097984 */ /* 0x000fe20000000800 */
[-C--:B------:R-:W-:Y:S02]  /*12d0*/  VIADDMNMX R35, R18, R13.reuse, R35, PT ;  /* 0x0000000d12237246 */ /* 0x080fe40003800123 */
[----:B------:R-:W-:Y:S01]  /*12e0*/  VIADDMNMX R36, R8, R13, R36, PT ;  /* 0x0000000d08247246 */ /* 0x000fe20003800124 */
[----:B------:R-:W-:Y:S01]  /*12f0*/  LDS R19, [R0+0xc30] ;  /* 0x000c300000137984 */ /* 0x000fe20000000800 */
[----:B------:R-:W-:Y:S02]  /*1300*/  VIADDMNMX R34, R31, R32, R34, PT ;  /* 0x000000201f227246 */ /* 0x000fe40003800122 */
[-C--:B------:R-:W-:Y:S01]  /*1310*/  VIADDMNMX R11, R11, R14.reuse, R30, PT ;  /* 0x0000000e0b0b7246 */ /* 0x080fe2000380011e */
[----:B------:R-:W0:Y:S01]  /*1320*/  LDS.64 R12, [R2+0x28] ;  /* 0x00002800020c7984 */ /* 0x000e220000000a00 */
[----:B------:R-:W-:-:S02]  /*1330*/  VIADDMNMX R14, R31, R14, R10, PT ;  /* 0x0000000e1f0e7246 */ /* 0x000fc4000380010a */
[C---:B------:R-:W-:Y:S01]  /*1340*/  VIADDMNMX R5, R18.reuse, R37, R5, PT ;  /* 0x0000002512057246 */ /* 0x040fe20003800105 */
[----:B------:R-:W1:Y:S01]  /*1350*/  LDS.64 R30, [R2+0x2fb0] ;  /* 0x002fb000021e7984 */ /* 0x000e620000000a00 */
[----:B------:R-:W-:Y:S02]  /*1360*/  VIADDMNMX R4, R18, R7, R4, PT ;  /* 0x0000000712047246 */ /* 0x000fe40003800104 */
[C---:B------:R-:W-:Y:S02]  /*1370*/  VIADDMNMX R37, R8.reuse, R37, R39, PT ;  /* 0x0000002508257246 */ /* 0x040fe40003800127 */
[----:B------:R-:W-:Y:S01]  /*1380*/  VIADDMNMX R7, R8, R7, R6, PT ;  /* 0x0000000708077246 */ /* 0x000fe20003800106 */
[----:B------:R-:W2:Y:S01]  /*1390*/  LDS.64 R38, [R2+0x1000] ;  /* 0x0010000002267984 */ /* 0x000ea20000000a00 */
[-C--:B------:R-:W-:Y:S02]  /*13a0*/  VIADDMNMX R17, R18, R33.reuse, R17, PT ;  /* 0x0000002112117246 */ /* 0x080fe40003800111 */
[----:B------:R-:W-:Y:S01]  /*13b0*/  VIADDMNMX R34, R8, R33, R34, PT ;  /* 0x0000002108227246 */ /* 0x000fe20003800122 */
[----:B------:R-:W3:Y:S01]  /*13c0*/  LDS R6, [R0+0xe04] ;  /* 0x000e040000067984 */ /* 0x000ee20000000800 */
[----:B------:R-:W-:-:S02]  /*13d0*/  VIADDMNMX R18, R18, R15, R11, PT ;  /* 0x0000000f12127246 */ /* 0x000fc4000380010b */
[----:B------:R-:W-:Y:S01]  /*13e0*/  VIADDMNMX R8, R8, R15, R14, PT ;  /* 0x0000000f08087246 */ /* 0x000fe2000380010e */
[----:B------:R-:W4:Y:S04]  /*13f0*/  LDS.64 R32, [R2+0x1fd8] ;  /* 0x001fd80002207984 */ /* 0x000f280000000a00 */
[----:B------:R-:W5:Y:S04]  /*1400*/  LDS.64 R10, [R2+0x3f88] ;  /* 0x003f8800020a7984 */ /* 0x000f680000000a00 */
[----:B------:R-:W5:Y:S01]  /*1410*/  LDS.64 R14, [R2+0x4f60] ;  /* 0x004f6000020e7984 */ /* 0x000f620000000a00 */
[----:B0-----:R-:W-:-:S02]  /*1420*/  VIADDMNMX R40, R19, R12, R40, PT ;  /* 0x0000000c13287246 */ /* 0x001fc40003800128 */
[C---:B------:R-:W-:Y:S02]  /*1430*/  VIADDMNMX R3, R9.reuse, R12, R3, PT ;  /* 0x0000000c09037246 */ /* 0x040fe40003800103 */
[----:B------:R-:W-:Y:S01]  /*1440*/  VIADDMNMX R40, R16, R13, R40, PT ;  /* 0x0000000d10287246 */ /* 0x000fe20003800128 */
[----:B------:R-:W-:Y:S01]  /*1450*/  LDS R12, [R0+0xfd8] ;  /* 0x000fd800000c7984 */ /* 0x000fe20000000800 */
[-C--:B-1----:R-:W-:Y:S02]  /*1460*/  VIADDMNMX R36, R9, R30.reuse, R36, PT ;  /* 0x0000001e09247246 */ /* 0x082fe40003800124 */
[C---:B------:R-:W-:Y:S02]  /*1470*/  VIADDMNMX R35, R19.reuse, R30, R35, PT ;  /* 0x0000001e13237246 */ /* 0x040fe40003800123 */
[-C--:B--2---:R-:W-:Y:S02]  /*1480*/  VIADDMNMX R5, R19, R38.reuse, R5, PT ;  /* 0x0000002613057246 */ /* 0x084fe40003800105 */
[----:B------:R-:W-:-:S02]  /*1490*/  VIADDMNMX R37, R9, R38, R37, PT ;  /* 0x0000002609257246 */ /* 0x000fc40003800125 */
[----:B---3--:R-:W-:Y:S02]  /*14a0*/  VIADDMNMX R3, R6, R13, R3, PT ;  /* 0x0000000d06037246 */ /* 0x008fe40003800103 */
[-C--:B----4-:R-:W-:Y:S02]  /*14b0*/  VIADDMNMX R13, R19, R32.reuse, R17, PT ;  /* 0x00000020130d7246 */ /* 0x090fe40003800111 */
[----:B------:R-:W-:Y:S01]  /*14c0*/  VIADDMNMX R34, R9, R32, R34, PT ;  /* 0x0000002009227246 */ /* 0x000fe20003800122 */
[----:B------:R-:W-:Y:S01]  /*14d0*/  LDS R17, [R0+0xf3c] ;  /* 0x000f3c0000117984 */ /* 0x000fe20000000800 */
[C---:B-----5:R-:W-:Y:S02]  /*14e0*/  VIADDMNMX R4, R19.reuse, R10, R4, PT ;  /* 0x0000000a13047246 */ /* 0x060fe40003800104 */
[----:B------:R-:W-:Y:S02]  /*14f0*/  VIADDMNMX R5, R16, R39, R5, PT ;  /* 0x0000002710057246 */ /* 0x000fe40003800105 */
[----:B------:R-:W-:-:S02]  /*1500*/  VIADDMNMX R30, R19, R14, R18, PT ;  /* 0x0000000e131e7246 */ /* 0x000fc40003800112 */
[C---:B------:R-:W-:Y:S01]  /*1510*/  VIADDMNMX R10, R9.reuse, R10, R7, PT ;  /* 0x0000000a090a7246 */ /* 0x040fe20003800107 */
[----:B------:R-:W-:Y:S01]  /*1520*/  LDS.64 R18, [R2+0x1fe0] ;  /* 0x001fe00002127984 */ /* 0x000fe20000000a00 */
[----:B------:R-:W-:Y:S02]  /*1530*/  VIADDMNMX R39, R6, R39, R37, PT ;  /* 0x0000002706277246 */ /* 0x000fe40003800125 */
[-C--:B------:R-:W-:Y:S01]  /*1540*/  VIADDMNMX R13, R16, R33.reuse, R13, PT ;  /* 0x00000021100d7246 */ /* 0x080fe2000380010d */
[----:B------:R-:W0:Y:S01]  /*1550*/  LDS R7, [R0+0xea0] ;  /* 0x000ea00000077984 */ /* 0x000e220000000800 */
[C---:B------:R-:W-:Y:S02]  /*1560*/  VIADDMNMX R34, R6.reuse, R33, R34, PT ;  /* 0x0000002106227246 */ /* 0x040fe40003800122 */
[----:B------:R-:W-:Y:S01]  /*1570*/  VIADDMNMX R38, R6, R31, R36, PT ;  /* 0x0000001f06267246 */ /* 0x000fe20003800124 */
[----:B------:R-:W1:Y:S01]  /*1580*/  LDS.64 R32, [R2+0x30] ;  /* 0x0000300002207984 */ /* 0x000e620000000a00 */
[----:B------:R-:W-:-:S02]  /*1590*/  VIADDMNMX R14, R9, R14, R8, PT ;  /* 0x0000000e090e7246 */ /* 0x000fc40003800108 */
[C---:B------:R-:W-:Y:S01]  /*15a0*/  VIADDMNMX R35, R16.reuse, R31, R35, PT ;  /* 0x0000001f10237246 */ /* 0x040fe20003800123 */
[----:B------:R-:W2:Y:S01]  /*15b0*/  LDS.64 R36, [R2+0x1008] ;  /* 0x0010080002247984 */ /* 0x000ea20000000a00 */
[C---:B------:R-:W-:Y:S02]  /*15c0*/  VIADDMNMX R4, R16.reuse, R11, R4, PT ;  /* 0x0000000b10047246 */ /* 0x040fe40003800104 */
[----:B------:R-:W-:Y:S01]  /*15d0*/  VIADDMNMX R16, R16, R15, R30, PT ;  /* 0x0000000f10107246 */ /* 0x000fe2000380011e */
[----:B------:R-:W3:Y:S01]  /*15e0*/  LDS.64 R8, [R2+0x2fb8] ;  /* 0x002fb80002087984 */ /* 0x000ee20000000a00 */
[----:B------:R-:W-:-:S03]  /*15f0*/  VIADDMNMX R11, R6, R11, R10, PT ;  /* 0x0000000b060b7246 */ /* 0x000fc6000380010a */
[----:B------:R-:W4:Y:S01]  /*1600*/  LDS.64 R30, [R2+0x3f90] ;  /* 0x003f9000021e7984 */ /* 0x000f220000000a00 */
[----:B------:R-:W-:-:S03]  /*1610*/  VIADDMNMX R6, R6, R15, R14, PT ;  /* 0x0000000f06067246 */ /* 0x000fc6000380010e */
[----:B------:R-:W5:Y:S04]  /*1620*/  LDS R10, [R0+0x1074] ;  /* 0x00107400000a7984 */ /* 0x000f680000000800 */
[----:B------:R-:W5:Y:S01]  /*1630*/  LDS.64 R14, [R2+0x4f68] ;  /* 0x004f6800020e7984 */ /* 0x000f620000000a00 */
[C---:B0-----:R-:W-:Y:S02]  /*1640*/  VIADDMNMX R13, R7.reuse, R18, R13, PT ;  /* 0x00000012070d7246 */ /* 0x041fe4000380010d */
[-C--:B-1----:R-:W-:Y:S02]  /*1650*/  VIADDMNMX R40, R7, R32.reuse, R40, PT ;  /* 0x0000002007287246 */ /* 0x082fe40003800128 */
[----:B------:R-:W-:Y:S02]  /*1660*/  VIADDMNMX R3, R17, R32, R3, PT ;  /* 0x0000002011037246 */ /* 0x000fe40003800103 */
[-C--:B--2---:R-:W-:Y:S01]  /*1670*/  VIADDMNMX R5, R7, R36.reuse, R5, PT ;  /* 0x0000002407057246 */ /* 0x084fe20003800105 */
[----:B------:R-:W-:Y:S01]  /*1680*/  LDS R32, [R0+0x1248] ;  /* 0x0012480000207984 */ /* 0x000fe20000000800 */
[----:B------:R-:W-:-:S02]  /*1690*/  VIADDMNMX R39, R17, R36, R39, PT ;  /* 0x0000002411277246 */ /* 0x000fc40003800127 */
[-C--:B---3--:R-:W-:Y:S02]  /*16a0*/  VIADDMNMX R35, R7, R8.reuse, R35, PT ;  /* 0x0000000807237246 */ /* 0x088fe40003800123 */
[----:B------:R-:W-:Y:S02]  /*16b0*/  VIADDMNMX R36, R17, R8, R38, PT ;  /* 0x0000000811247246 */ /* 0x000fe40003800126 */
[-C--:B----4-:R-:W-:Y:S02]  /*16c0*/  VIADDMNMX R4, R7, R30.reuse, R4, PT ;  /* 0x0000001e07047246 */ /* 0x090fe40003800104 */
[-C--:B------:R-:W-:Y:S02]  /*16d0*/  VIADDMNMX R40, R12, R33.reuse, R40, PT ;  /* 0x000000210c287246 */ /* 0x080fe40003800128 */
[----:B-----5:R-:W-:Y:S02]  /*16e0*/  VIADDMNMX R3, R10, R33, R3, PT ;  /* 0x000000210a037246 */ /* 0x020fe40003800103 */
[----:B------:R-:W-:-:S02]  /*16f0*/  VIADDMNMX R30, R17, R30, R11, PT ;  /* 0x0000001e111e7246 */ /* 0x000fc4000380010b */
[C---:B------:R-:W-:Y:S01]  /*1700*/  VIADDMNMX R33, R12.reuse, R19, R13, PT ;  /* 0x000000130c217246 */ /* 0x040fe2000380010d */
[----:B------:R-:W-:Y:S01]  /*1710*/  LDS R11, [R0+0x11ac] ;  /* 0x0011ac00000b7984 */ /* 0x000fe20000000800 */
[-C--:B------:R-:W-:Y:S02]  /*1720*/  VIADDMNMX R35, R12, R9.reuse, R35, PT ;  /* 0x000000090c237246 */ /* 0x080fe40003800123 */
[----:B------:R-:W-:Y:S01]  /*1730*/  VIADDMNMX R36, R10, R9, R36, PT ;  /* 0x000000090a247246 */ /* 0x000fe20003800124 */
[----:B------:R-:W-:Y:S01]  /*1740*/  LDS R13, [R0+0x1110] ;  /* 0x00111000000d7984 */ /* 0x000fe20000000800 */
[----:B------:R-:W-:Y:S02]  /*1750*/  VIADDMNMX R34, R17, R18, R34, PT ;  /* 0x0000001211227246 */ /* 0x000fe40003800122 */
[----:B------:R-:W-:Y:S01]  /*1760*/  VIADDMNMX R7, R7, R14, R16, PT ;  /* 0x0000000e07077246 */ /* 0x000fe20003800110 */
[----:B------:R-:W0:Y:S01]  /*1770*/  LDS.64 R8, [R2+0x38] ;  /* 0x0000380002087984 */ /* 0x000e220000000a00 */
[----:B------:R-:W-:-:S02]  /*1780*/  VIADDMNMX R4, R12, R31, R4, PT ;  /* 0x0000001f0c047246 */ /* 0x000fc40003800104 */
[----:B------:R-:W-:Y:S02]  /*1790*/  VIADDMNMX R14, R17, R14, R6, PT ;  /* 0x0000000e110e7246 */ /* 0x000fe40003800106 */
[C---:B------:R-:W-:Y:S01]  /*17a0*/  VIADDMNMX R31, R10.reuse, R31, R30, PT ;  /* 0x0000001f0a1f7246 */ /* 0x040fe2000380011e */
[----:B------:R-:W1:Y:S01]  /*17b0*/  LDS.64 R16, [R2+0x2fc0] ;  /* 0x002fc00002107984 */ /* 0x000e620000000a00 */
[----:B------:R-:W-:Y:S02]  /*17c0*/  VIADDMNMX R34, R10, R19, R34, PT ;  /* 0x000000130a227246 */ /* 0x000fe40003800122 */
[-C--:B------:R-:W-:Y:S01]  /*17d0*/  VIADDMNMX R5, R12, R37.reuse, R5, PT ;  /* 0x000000250c057246 */ /* 0x080fe20003800105 */
[----:B------:R-:W2:Y:S01]  /*17e0*/  LDS R30, [R0+0x12e4] ;  /* 0x0012e400001e7984 */ /* 0x000ea20000000800 */
[----:B------:R-:W-:Y:S02]  /*17f0*/  VIADDMNMX R37, R10, R37, R39, PT ;  /* 0x000000250a257246 */ /* 0x000fe40003800127 */
[-C--:B------:R-:W-:Y:S01]  /*1800*/  VIADDMNMX R12, R12, R15.reuse, R7, PT ;  /* 0x0000000f0c0c7246 */ /* 0x080fe20003800107 */
[----:B------:R-:W3:Y:S01]  /*1810*/  LDS.64 R18, [R2+0x1fe8] ;  /* 0x001fe80002127984 */ /* 0x000ee20000000a00 */
[----:B------:R-:W-:-:S03]  /*1820*/  VIADDMNMX R10, R10, R15, R14, PT ;  /* 0x0000000f0a0a7246 */ /* 0x000fc6000380010e */
[----:B------:R-:W4:Y:S04]  /*1830*/  LDS.64 R38, [R2+0x1010] ;  /* 0x0010100002267984 */ /* 0x000f280000000a00 */
[----:B------:R-:W5:Y:S04]  /*1840*/  LDS.64 R6, [R2+0x3f98] ;  /* 0x003f980002067984 */ /* 0x000f680000000a00 */
[----:B------:R-:W5:Y:S01]  /*1850*/  LDS.64 R14, [R2+0x4f70] ;  /* 0x004f7000020e7984 */ /* 0x000f620000000a00 */
[-C--:B0-----:R-:W-:Y:S02]  /*1860*/  VIADDMNMX R40, R13, R8.reuse, R40, PT ;  /* 0x000000080d287246 */ /* 0x081fe40003800128 */
[----:B------:R-:W-:-:S02]  /*1870*/  VIADDMNMX R3, R11, R8, R3, PT ;  /* 0x000000080b037246 */ /* 0x000fc40003800103 */
[-C--:B------:R-:W-:Y:S01]  /*1880*/  VIADDMNMX R40, R32, R9.reuse, R40, PT ;  /* 0x0000000920287246 */ /* 0x080fe20003800128 */
[----:B------:R-:W-:Y:S01]  /*1890*/  LDS R8, [R0+0x14b8] ;  /* 0x0014b80000087984 */ /* 0x000fe20000000800 */
[-C--:B-1----:R-:W-:Y:S02]  /*18a0*/  VIADDMNMX R35, R13, R16.reuse, R35, PT ;  /* 0x000000100d237246 */ /* 0x082fe40003800123 */
[----:B------:R-:W-:Y:S02]  /*18b0*/  VIADDMNMX R36, R11, R16, R36, PT ;  /* 0x000000100b247246 */ /* 0x000fe40003800124 */
[----:B--2---:R-:W-:Y:S02]  /*18c0*/  VIADDMNMX R3, R30, R9, R3, PT ;  /* 0x000000091e037246 */ /* 0x004fe40003800103 */
[-C--:B---3--:R-:W-:Y:S02]  /*18d0*/  VIADDMNMX R9, R13, R18.reuse, R33, PT ;  /* 0x000000120d097246 */ /* 0x088fe40003800121 */
[----:B------:R-:W-:Y:S01]  /*18e0*/  VIADDMNMX R34, R11, R18, R34, PT ;  /* 0x000000120b227246 */ /* 0x000fe20003800122 */
[----:B------:R-:W-:Y:S01]  /*18f0*/  LDS R33, [R0+0x141c] ;  /* 0x00141c0000217984 */ /* 0x000fe20000000800 */
[----:B----4-:R-:W-:-:S02]  /*1900*/  VIADDMNMX R5, R13, R38, R5, PT ;  /* 0x000000260d057246 */ /* 0x010fc40003800105 */
[----:B------:R-:W-:Y:S02]  /*1910*/  VIADDMNMX R37, R11, R38, R37, PT ;  /* 0x000000260b257246 */ /* 0x000fe40003800125 */
[-C--:B-----5:R-:W-:Y:S02]  /*1920*/  VIADDMNMX R4, R13, R6.reuse, R4, PT ;  /* 0x000000060d047246 */ /* 0x0a0fe40003800104 */
[----:B------:R-:W-:Y:S02]  /*1930*/  VIADDMNMX R6, R11, R6, R31, PT ;  /* 0x000000060b067246 */ /* 0x000fe4000380011f */
[----:B------:R-:W-:Y:S01]  /*1940*/  VIADDMNMX R12, R13, R14, R12, PT ;  /* 0x0000000e0d0c7246 */ /* 0x000fe2000380010c */
[----:B------:R-:W-:Y:S01]  /*1950*/  LDS R31, [R0+0x1380] ;  /* 0x00138000001f7984 */ /* 0x000fe20000000800 */
[-C--:B------:R-:W-:Y:S02]  /*1960*/  VIADDMNMX R9, R32, R19.reuse, R9, PT ;  /* 0x0000001320097246 */ /* 0x080fe40003800109 */
[----:B------:R-:W-:-:S02]  /*1970*/  VIADDMNMX R34, R30, R19, R34, PT ;  /* 0x000000131e227246 */ /* 0x000fc40003800122 */
[-C--:B------:R-:W-:Y:S01]  /*1980*/  VIADDMNMX R35, R32, R17.reuse, R35, PT ;  /* 0x0000001120237246 */ /* 0x080fe20003800123 */
[----:B------:R-:W0:Y:S01]  /*1990*/  LDS.64 R18, [R2+0x1ff0] ;  /* 0x001ff00002127984 */ /* 0x000e220000000a00 */
[----:B------:R-:W-:Y:S02]  /*19a0*/  VIADDMNMX R38, R30, R17, R36, PT ;  /* 0x000000111e267246 */ /* 0x000fe40003800124 */
[----:B------:R-:W-:Y:S01]  /*19b0*/  VIADDMNMX R14, R11, R14, R10, PT ;  /* 0x0000000e0b0e7246 */ /* 0x000fe2000380010a */
[----:B------:R-:W1:Y:S01]  /*19c0*/  LDS.64 R16, [R2+0x40] ;  /* 0x0000400002107984 */ /* 0x000e620000000a00 */
[-C--:B------:R-:W-:Y:S02]  /*19d0*/  VIADDMNMX R5, R32, R39.reuse, R5, PT ;  /* 0x0000002720057246 */ /* 0x080fe40003800105 */
[----:B------:R-:W-:Y:S01]  /*19e0*/  VIADDMNMX R39, R30, R39, R37, PT ;  /* 0x000000271e277246 */ /* 0x000fe20003800125 */
[----:B------:R-:W2:Y:S01]  /*19f0*/  LDS.64 R10, [R2+0x2fc8] ;  /* 0x002fc800020a7984 */ /* 0x000ea20000000a00 */
[----:B------:R-:W-:-:S02]  /*1a00*/  VIADDMNMX R4, R32, R7, R4, PT ;  /* 0x0000000720047246 */ /* 0x000fc40003800104 */
[----:B------:R-:W-:Y:S01]  /*1a10*/  VIADDMNMX R7, R30, R7, R6, PT ;  /* 0x000000071e077246 */ /* 0x000fe20003800106 */
[----:B------:R-:W3:Y:S01]  /*1a20*/  LDS.64 R36, [R2+0x1018] ;  /* 0x0010180002247984 */ /* 0x000ee20000000a00 */
[-C--:B------:R-:W-:Y:S02]  /*1a30*/  VIADDMNMX R32, R32, R15.reuse, R12, PT ;  /* 0x0000000f20207246 */ /* 0x080fe4000380010c */
[----:B------:R-:W-:Y:S01]  /*1a40*/  VIADDMNMX R30, R30, R15, R14, PT ;  /* 0x0000000f1e1e7246 */ /* 0x000fe2000380010e */
[----:B------:R-:W4:Y:S04]  /*1a50*/  LDS R6, [R0+0x1554] ;  /* 0x0015540000067984 */ /* 0x000f280000000800 */
[----:B------:R-:W5:Y:S04]  /*1a60*/  LDS.64 R12, [R2+0x3fa0] ;  /* 0x003fa000020c7984 */ /* 0x000f680000000a00 */
[----:B------:R-:W5:Y:S01]  /*1a70*/  LDS.64 R14, [R2+0x4f78] ;  /* 0x004f7800020e7984 */ /* 0x000f620000000a00 */
[----:B0-----:R-:W-:-:S02]  /*1a80*/  VIADDMNMX R9, R31, R18, R9, PT ;  /* 0x000000121f097246 */ /* 0x001fc40003800109 */
[----:B------:R-:W-:Y:S02]  /*1a90*/  VIADDMNMX R18, R33, R18, R34, PT ;  /* 0x0000001221127246 */ /* 0x000fe40003800122 */
[-C--:B-1----:R-:W-:Y:S02]  /*1aa0*/  VIADDMNMX R40, R31, R16.reuse, R40, PT ;  /* 0x000000101f287246 */ /* 0x082fe40003800128 */
[----:B------:R-:W-:Y:S02]  /*1ab0*/  VIADDMNMX R3, R33, R16, R3, PT ;  /* 0x0000001021037246 */ /* 0x000fe40003800103 */
[C---:B--2---:R-:W-:Y:S01]  /*1ac0*/  VIADDMNMX R35, R31.reuse, R10, R35, PT ;  /* 0x0000000a1f237246 */ /* 0x044fe20003800123 */
[----:B------:R-:W-:Y:S01]  /*1ad0*/  LDS R16, [R0+0x1728] ;  /* 0x0017280000107984 */ /* 0x000fe20000000800 */
[----:B------:R-:W-:Y:S02]  /*1ae0*/  VIADDMNMX R40, R8, R17, R40, PT ;  /* 0x0000001108287246 */ /* 0x000fe40003800128 */
[----:B---3--:R-:W-:-:S02]  /*1af0*/  VIADDMNMX R5, R31, R36, R5, PT ;  /* 0x000000241f057246 */ /* 0x008fc40003800105 */
[C---:B------:R-:W-:Y:S02]  /*1b00*/  VIADDMNMX R39, R33.reuse, R36, R39, PT ;  /* 0x0000002421277246 */ /* 0x040fe40003800127 */
[----:B----4-:R-:W-:Y:S02]  /*1b10*/  VIADDMNMX R3, R6, R17, R3, PT ;  /* 0x0000001106037246 */ /* 0x010fe40003800103 */
[----:B------:R-:W-:Y:S02]  /*1b20*/  VIADDMNMX R36, R33, R10, R38, PT ;  /* 0x0000000a21247246 */ /* 0x000fe40003800126 */
[C---:B-----5:R-:W-:Y:S02]  /*1b30*/  VIADDMNMX R4, R31.reuse, R12, R4, PT ;  /* 0x0000000c1f047246 */ /* 0x060fe40003800104 */
[-C--:B------:R-:W-:Y:S02]  /*1b40*/  VIADDMNMX R17, R8, R19.reuse, R9, PT ;  /* 0x0000001308117246 */ /* 0x080fe40003800109 */
[----:B------:R-:W-:Y:S01]  /*1b50*/  VIADDMNMX R18, R6, R19, R18, PT ;  /* 0x0000001306127246 */ /* 0x000fe20003800112 */
[----:B------:R-:W-:Y:S01]  /*1b60*/  LDS R9, [R0+0x15f0] ;  /* 0x0015f00000097984 */ /* 0x000fe20000000800 */
[----:B------:R-:W-:-:S02]  /*1b70*/  VIADDMNMX R31, R31, R14, R32, PT ;  /* 0x0000000e1f1f7246 */ /* 0x000fc40003800120 */
[-C--:B------:R-:W-:Y:S02]  /*1b80*/  VIADDMNMX R19, R8, R11.reuse, R35, PT ;  /* 0x0000000b08137246 */ /* 0x080fe40003800123 */
[C---:B------:R-:W-:Y:S01]  /*1b90*/  VIADDMNMX R12, R33.reuse, R12, R7, PT ;  /* 0x0000000c210c7246 */ /* 0x040fe20003800107 */
[----:B------:R-:W0:Y:S01]  /*1ba0*/  LDS.64 R34, [R2+0x2fd0] ;  /* 0x002fd00002227984 */ /* 0x000e220000000a00 */
[----:B------:R-:W-:Y:S02]  /*1bb0*/  VIADDMNMX R14, R33, R14, R30, PT ;  /* 0x0000000e210e7246 */ /* 0x000fe4000380011e */
[----:B------:R-:W-:Y:S01]  /*1bc0*/  VIADDMNMX R36, R6, R11, R36, PT ;  /* 0x0000000b06247246 */ /* 0x000fe20003800124 */
[----:B------:R-:W1:Y:S01]  /*1bd0*/  LDS R7, [R0+0x168c] ;  /* 0x00168c0000077984 */ /* 0x000e620000000800 */
[----:B------:R-:W-:-:S03]  /*1be0*/  VIADDMNMX R5, R8, R37, R5, PT ;  /* 0x0000002508057246 */ /* 0x000fc60003800105 */
[----:B------:R-:W2:Y:S01]  /*1bf0*/  LDS.64 R32, [R2+0x1ff8] ;  /* 0x001ff80002207984 */ /* 0x000ea20000000a00 */
[C---:B------:R-:W-:Y:S02]  /*1c00*/  VIADDMNMX R4, R8.reuse, R13, R4, PT ;  /* 0x0000000d08047246 */ /* 0x040fe40003800104 */
[----:B------:R-:W-:Y:S01]  /*1c10*/  VIADDMNMX R8, R8, R15, R31, PT ;  /* 0x0000000f08087246 */ /* 0x000fe2000380011f */
[----:B------:R-:W3:Y:S01]  /*1c20*/  LDS.64 R10, [R2+0x48] ;  /* 0x00004800020a7984 */ /* 0x000ee20000000a00 */
[C---:B------:R-:W-:Y:S02]  /*1c30*/  VIADDMNMX R13, R6.reuse, R13, R12, PT ;  /* 0x0000000d060d7246 */ /* 0x040fe4000380010c */
[C---:B------:R-:W-:Y:S01]  /*1c40*/  VIADDMNMX R37, R6.reuse, R37, R39, PT ;  /* 0x0000002506257246 */ /* 0x040fe20003800127 */
[----:B------:R-:W4:Y:S04]  /*1c50*/  LDS.64 R30, [R2+0x3fa8] ;  /* 0x003fa800021e7984 */ /* 0x000f280000000a00 */
[----:B------:R-:W5:Y:S04]  /*1c60*/  LDS R12, [R0+0x17c4] ;  /* 0x0017c400000c7984 */ /* 0x000f680000000800 */
[----:B------:R-:W5:Y:S01]  /*1c70*/  LDS.64 R38, [R2+0x1020] ;  /* 0x0010200002267984 */ /* 0x000f620000000a00 */
[----:B------:R-:W-:-:S03]  /*1c80*/  VIADDMNMX R6, R6, R15, R14, PT ;  /* 0x0000000f06067246 */ /* 0x000fc6000380010e */
[----:B------:R-:W5:Y:S01]  /*1c90*/  LDS.64 R14, [R2+0x4f80] ;  /* 0x004f8000020e7984 */ /* 0x000f620000000a00 */
[-C--:B0-----:R-:W-:Y:S02]  /*1ca0*/  VIADDMNMX R19, R9, R34.reuse, R19, PT ;  /* 0x0000002209137246 */ /* 0x081fe40003800113 */
[----:B-1----:R-:W-:Y:S02]  /*1cb0*/  VIADDMNMX R36, R7, R34, R36, PT ;  /* 0x0000002207247246 */ /* 0x002fe40003800124 */
[-C--:B--2---:R-:W-:Y:S02]  /*1cc0*/  VIADDMNMX R17, R9, R32.reuse, R17, PT ;  /* 0x0000002009117246 */ /* 0x084fe40003800111 */
[----:B------:R-:W-:Y:S02]  /*1cd0*/  VIADDMNMX R18, R7, R32, R18, PT ;  /* 0x0000002007127246 */ /* 0x000fe40003800112 */
[-C--:B---3--:R-:W-:Y:S02]  /*1ce0*/  VIADDMNMX R40, R9, R10.reuse, R40, PT ;  /* 0x0000000a09287246 */ /* 0x088fe40003800128 */
[----:B------:R-:W-:-:S02]  /*1cf0*/  VIADDMNMX R3, R7, R10, R3, PT ;  /* 0x0000000a07037246 */ /* 0x000fc40003800103 */
[-C--:B------:R-:W-:Y:S02]  /*1d00*/  VIADDMNMX R32, R16, R33.reuse, R17, PT ;  /* 0x0000002110207246 */ /* 0x080fe40003800111 */
[-C--:B----4-:R-:W-:Y:S01]  /*1d10*/  VIADDMNMX R4, R9, R30.reuse, R4, PT ;  /* 0x0000001e09047246 */ /* 0x090fe20003800104 */
[----:B------:R-:W-:Y:S01]  /*1d20*/  LDS R17, [R0+0x18fc] ;  /* 0x0018fc0000117984 */ /* 0x000fe20000000800 */
[----:B-----5:R-:W-:Y:S02]  /*1d30*/  VIADDMNMX R33, R12, R33, R18, PT ;  /* 0x000000210c217246 */ /* 0x020fe40003800112 */
[----:B------:R-:W-:Y:S02]  /*1d40*/  VIADDMNMX R34, R16, R35, R19, PT ;  /* 0x0000002310227246 */ /* 0x000fe40003800113 */
[----:B------:R-:W-:Y:S01]  /*1d50*/  VIADDMNMX R30, R7, R30, R13, PT ;  /* 0x0000001e071e7246 */ /* 0x000fe2000380010d */
[----:B------:R-:W-:Y:S01]  /*1d60*/  LDS.64 R18, [R2+0x50] ;  /* 0x0000500002127984 */ /* 0x000fe20000000a00 */
[----:B------:R-:W-:-:S02]  /*1d70*/  VIADDMNMX R5, R9, R38, R5, PT ;  /* 0x0000002609057246 */ /* 0x000fc40003800105 */
[----:B------:R-:W-:Y:S01]  /*1d80*/  VIADDMNMX R37, R7, R38, R37, PT ;  /* 0x0000002607257246 */ /* 0x000fe20003800125 */
[----:B------:R-:W0:Y:S01]  /*1d90*/  LDS R13, [R0+0x1860] ;  /* 0x00186000000d7984 */ /* 0x000e220000000800 */
[-C--:B------:R-:W-:Y:S02]  /*1da0*/  VIADDMNMX R40, R16, R11.reuse, R40, PT ;  /* 0x0000000b10287246 */ /* 0x080fe40003800128 */
[----:B------:R-:W-:Y:S01]  /*1db0*/  VIADDMNMX R3, R12, R11, R3, PT ;  /* 0x0000000b0c037246 */ /* 0x000fe20003800103 */
[----:B------:R-:W1:Y:S01]  /*1dc0*/  LDS R38, [R0+0x1998] ;  /* 0x0019980000267984 */ /* 0x000e620000000800 */
[----:B------:R-:W-:-:S03]  /*1dd0*/  VIADDMNMX R4, R16, R31, R4, PT ;  /* 0x0000001f10047246 */ /* 0x000fc60003800104 */
[----:B------:R-:W2:Y:S01]  /*1de0*/  LDS.64 R10, [R2+0x1028] ;  /* 0x00102800020a7984 */ /* 0x000ea20000000a00 */
[----:B------:R-:W-:Y:S02]  /*1df0*/  VIADDMNMX R5, R16, R39, R5, PT ;  /* 0x0000002710057246 */ /* 0x000fe40003800105 */
[C---:B------:R-:W-:Y:S02]  /*1e00*/  VIADDMNMX R31, R12.reuse, R31, R30, PT ;  /* 0x0000001f0c1f7246 */ /* 0x040fe4000380011e */
[C---:B------:R-:W-:Y:S01]  /*1e10*/  VIADDMNMX R39, R12.reuse, R39, R37, PT ;  /* 0x000000270c277246 */ /* 0x040fe20003800125 */
[----:B------:R-:W3:Y:S01]  /*1e20*/  LDS R30, [R0+0x1a34] ;  /* 0x001a3400001e7984 */ /* 0x000ee20000000800 */
[----:B------:R-:W-:Y:S02]  /*1e30*/  VIADDMNMX R35, R12, R35, R36, PT ;  /* 0x000000230c237246 */ /* 0x000fe40003800124 */
[-C--:B------:R-:W-:Y:S01]  /*1e40*/  VIADDMNMX R41, R9, R14.reuse, R8, PT ;  /* 0x0000000e09297246 */ /* 0x080fe20003800108 */
[----:B------:R-:W4:Y:S01]  /*1e50*/  LDS.64 R36, [R2+0x2000] ;  /* 0x0020000002247984 */ /* 0x000f220000000a00 */
[----:B------:R-:W-:-:S03]  /*1e60*/  VIADDMNMX R14, R7, R14, R6, PT ;  /* 0x0000000e070e7246 */ /* 0x000fc60003800106 */
[----:B------:R-:W5:Y:S01]  /*1e70*/  LDS.64 R8, [R2+0x2fd8] ;  /* 0x002fd80002087984 */ /* 0x000f620000000a00 */
[----:B------:R-:W-:-:S03]  /*1e80*/  VIADDMNMX R16, R16, R15, R41, PT ;  /* 0x0000000f10107246 */ /* 0x000fc60003800129 */
[----:B------:R-:W5:Y:S01]  /*1e90*/  LDS.64 R6, [R2+0x3fb0] ;  /* 0x003fb00002067984 */ /* 0x000f620000000a00 */
[----:B------:R-:W-:-:S03]  /*1ea0*/  VIADDMNMX R12, R12, R15, R14, PT ;  /* 0x0000000f0c0c7246 */ /* 0x000fc6000380010e */
[----:B------:R-:W5:Y:S01]  /*1eb0*/  LDS.64 R14, [R2+0x4f88] ;  /* 0x004f8800020e7984 */ /* 0x000f620000000a00 */
[----:B0-----:R-:W-:-:S04]  /*1ec0*/  VIADDMNMX R40, R13, R18, R40, PT ;  /* 0x000000120d287246 */ /* 0x001fc80003800128 */
[C---:B-1----:R-:W-:Y:S02]  /*1ed0*/  VIADDMNMX R42, R38.reuse, R19, R40, PT ;  /* 0x00000013262a7246 */ /* 0x042fe40003800128 */
[-C--:B--2---:R-:W-:Y:S02]  /*1ee0*/  VIADDMNMX R5, R13, R10.reuse, R5, PT ;  /* 0x0000000a0d057246 */ /* 0x084fe40003800105 */
[----:B------:R-:W-:Y:S02]  /*1ef0*/  VIADDMNMX R39, R17, R10, R39, PT ;  /* 0x0000000a11277246 */ /* 0x000fe40003800127 */
[-C--:B------:R-:W-:Y:S02]  /*1f00*/  VIADDMNMX R5, R38, R11.reuse, R5, PT ;  /* 0x0000000b26057246 */ /* 0x080fe40003800105 */
[----:B---3--:R-:W-:Y:S02]  /*1f10*/  VIADDMNMX R40, R30, R11, R39, PT ;  /* 0x0000000b1e287246 */ /* 0x008fe40003800127 */
[----:B----4-:R-:W-:-:S02]  /*1f20*/  VIADDMNMX R11, R13, R36, R32, PT ;  /* 0x000000240d0b7246 */ /* 0x010fc40003800120 */
[C---:B------:R-:W-:Y:S02]  /*1f30*/  VIADDMNMX R33, R17.reuse, R36, R33, PT ;  /* 0x0000002411217246 */ /* 0x040fe40003800121 */
[-C--:B-----5:R-:W-:Y:S01]  /*1f40*/  VIADDMNMX R35, R17, R8.reuse, R35, PT ;  /* 0x0000000811237246 */ /* 0x0a0fe20003800123 */
[----:B------:R-:W-:Y:S01]  /*1f50*/  LDS R36, [R0+0x1ca4] ;  /* 0x001ca40000247984 */ /* 0x000fe20000000800 */
[----:B------:R-:W-:Y:S02]  /*1f60*/  VIADDMNMX R34, R13, R8, R34, PT ;  /* 0x000000080d227246 */ /* 0x000fe40003800122 */
[-C--:B------:R-:W-:Y:S02]  /*1f70*/  VIADDMNMX R11, R38, R37.reuse, R11, PT ;  /* 0x00000025260b7246 */ /* 0x080fe4000380010b */
[C---:B------:R-:W-:Y:S02]  /*1f80*/  VIADDMNMX R37, R30.reuse, R37, R33, PT ;  /* 0x000000251e257246 */ /* 0x040fe40003800121 */
[----:B------:R-:W-:Y:S01]  /*1f90*/  VIADDMNMX R41, R30, R9, R35, PT ;  /* 0x000000091e297246 */ /* 0x000fe20003800123 */
[----:B------:R-:W-:Y:S01]  /*1fa0*/  LDS.64 R32, [R2+0x1030] ;  /* 0x0010300002207984 */ /* 0x000fe20000000a00 */
[----:B------:R-:W-:-:S02]  /*1fb0*/  VIADDMNMX R10, R17, R6, R31, PT ;  /* 0x00000006110a7246 */ /* 0x000fc4000380011f */
[----:B------:R-:W-:Y:S01]  /*1fc0*/  VIADDMNMX R4, R13, R6, R4, PT ;  /* 0x000000060d047246 */ /* 0x000fe20003800104 */
[----:B------:R-:W0:Y:S01]  /*1fd0*/  LDS R35, [R0+0x1ad0] ;  /* 0x001ad00000237984 */ /* 0x000e220000000800 */
[----:B------:R-:W-:-:S03]  /*1fe0*/  VIADDMNMX R39, R38, R9, R34, PT ;  /* 0x0000000926277246 */ /* 0x000fc60003800122 */
[----:B------:R-:W1:Y:S01]  /*1ff0*/  LDS R31, [R0+0x1b6c] ;  /* 0x001b6c00001f7984 */ /* 0x000e620000000800 */
[-C--:B------:R-:W-:Y:S02]  /*2000*/  VIADDMNMX R16, R13, R14.reuse, R16, PT ;  /* 0x0000000e0d107246 */ /* 0x080fe40003800110 */
[C---:B------:R-:W-:Y:S01]  /*2010*/  VIADDMNMX R14, R17.reuse, R14, R12, PT ;  /* 0x0000000e110e7246 */ /* 0x040fe2000380010c */
[----:B------:R-:W2:Y:S01]  /*2020*/  LDS R34, [R0+0x1c08] ;  /* 0x001c080000227984 */ /* 0x000ea20000000800 */
[-C--:B------:R-:W-:Y:S02]  /*2030*/  VIADDMNMX R4, R38, R7.reuse, R4, PT ;  /* 0x0000000726047246 */ /* 0x080fe40003800104 */
[----:B------:R-:W-:Y:S01]  /*2040*/  VIADDMNMX R10, R30, R7, R10, PT ;  /* 0x000000071e0a7246 */ /* 0x000fe2000380010a */
[----:B------:R-:W3:Y:S01]  /*2050*/  LDS.64 R12, [R2+0x2008] ;  /* 0x00200800020c7984 */ /* 0x000ee20000000a00 */
[----:B------:R-:W-:-:S03]  /*2060*/  VIADDMNMX R3, R17, R18, R3, PT ;  /* 0x0000001211037246 */ /* 0x000fc60003800103 */
[----:B------:R-:W4:Y:S04]  /*2070*/  LDS.64 R6, [R2+0x2fe0] ;  /* 0x002fe00002067984 */ /* 0x000f280000000a00 */
[----:B------:R-:W5:Y:S01]  /*2080*/  LDS.64 R8, [R2+0x58] ;  /* 0x0000580002087984 */ /* 0x000f620000000a00 */
[----:B------:R-:W-:-:S03]  /*2090*/  VIADDMNMX R3, R30, R19, R3, PT ;  /* 0x000000131e037246 */ /* 0x000fc60003800103 */
[----:B------:R-:W5:Y:S01]  /*20a0*/  LDS.64 R18, [R2+0x3fb8] ;  /* 0x003fb80002127984 */ /* 0x000f620000000a00 */
[----:B------:R-:W-:-:S03]  /*20b0*/  VIADDMNMX R38, R38, R15, R16, PT ;  /* 0x0000000f26267246 */ /* 0x000fc60003800110 */
[----:B------:R-:W5:Y:S01]  /*20c0*/  LDS.64 R16, [R2+0x4f90] ;  /* 0x004f900002107984 */ /* 0x000f620000000a00 */
[----:B------:R-:W-:-:S03]  /*20d0*/  VIADDMNMX R30, R30, R15, R14, PT ;  /* 0x0000000f1e1e7246 */ /* 0x000fc6000380010e */
[----:B------:R-:W-:Y:S01]  /*20e0*/  LDS R14, [R0+0x1e78] ;  /* 0x001e7800000e7984 */ /* 0x000fe20000000800 */
[-C--:B0-----:R-:W-:Y:S02]  /*20f0*/  VIADDMNMX R5, R35, R32.reuse, R5, PT ;  /* 0x0000002023057246 */ /* 0x081fe40003800105 */
[----:B-1----:R-:W-:Y:S02]  /*2100*/  VIADDMNMX R32, R31, R32, R40, PT ;  /* 0x000000201f207246 */ /* 0x002fe40003800128 */
[-C--:B--2---:R-:W-:Y:S02]  /*2110*/  VIADDMNMX R5, R34, R33.reuse, R5, PT ;  /* 0x0000002122057246 */ /* 0x084fe40003800105 */
[----:B------:R-:W-:Y:S02]  /*2120*/  VIADDMNMX R33, R36, R33, R32, PT ;  /* 0x0000002124217246 */ /* 0x000fe40003800120 */
[-C--:B---3--:R-:W-:Y:S02]  /*2130*/  VIADDMNMX R11, R35, R12.reuse, R11, PT ;  /* 0x0000000c230b7246 */ /* 0x088fe4000380010b */
[----:B------:R-:W-:-:S02]  /*2140*/  VIADDMNMX R37, R31, R12, R37, PT ;  /* 0x0000000c1f257246 */ /* 0x000fc40003800125 */
[-C--:B----4-:R-:W-:Y:S01]  /*2150*/  VIADDMNMX R15, R35, R6.reuse, R39, PT ;  /* 0x00000006230f7246 */ /* 0x090fe20003800127 */
[----:B------:R-:W-:Y:S01]  /*2160*/  LDS R12, [R0+0x1f14] ;  /* 0x001f1400000c7984 */ /* 0x000fe20000000800 */
[----:B------:R-:W-:Y:S02]  /*2170*/  VIADDMNMX R32, R31, R6, R41, PT ;  /* 0x000000061f207246 */ /* 0x000fe40003800129 */
[-C--:B-----5:R-:W-:Y:S01]  /*2180*/  VIADDMNMX R42, R35, R8.reuse, R42, PT ;  /* 0x00000008232a7246 */ /* 0x0a0fe2000380012a */
[----:B------:R-:W-:Y:S01]  /*2190*/  LDS R41, [R0+0x1ddc] ;  /* 0x001ddc0000297984 */ /* 0x000fe20000000800 */
[----:B------:R-:W-:Y:S02]  /*21a0*/  VIADDMNMX R3, R31, R8, R3, PT ;  /* 0x000000081f037246 */ /* 0x000fe40003800103 */
[-C--:B------:R-:W-:Y:S02]  /*21b0*/  VIADDMNMX R11, R34, R13.reuse, R11, PT ;  /* 0x0000000d220b7246 */ /* 0x080fe4000380010b */
[----:B------:R-:W-:-:S02]  /*21c0*/  VIADDMNMX R13, R36, R13, R37, PT ;  /* 0x0000000d240d7246 */ /* 0x000fc40003800125 */
[-C--:B------:R-:W-:Y:S01]  /*21d0*/  VIADDMNMX R15, R34, R7.reuse, R15, PT ;  /* 0x00000007220f7246 */ /* 0x080fe2000380010f */
[----:B------:R-:W-:Y:S01]  /*21e0*/  LDS R37, [R0+0x1d40] ;  /* 0x001d400000257984 */ /* 0x000fe20000000800 */
[----:B------:R-:W-:Y:S02]  /*21f0*/  VIADDMNMX R32, R36, R7, R32, PT ;  /* 0x0000000724207246 */ /* 0x000fe40003800120 */
[-C--:B------:R-:W-:Y:S01]  /*2200*/  VIADDMNMX R40, R34, R9.reuse, R42, PT ;  /* 0x0000000922287246 */ /* 0x080fe2000380012a */
[----:B------:R-:W0:Y:S01]  /*2210*/  LDS.64 R6, [R2+0x60] ;  /* 0x0000600002067984 */ /* 0x000e220000000a00 */
[----:B------:R-:W-:Y:S02]  /*2220*/  VIADDMNMX R3, R36, R9, R3, PT ;  /* 0x0000000924037246 */ /* 0x000fe40003800103 */
[-C--:B------:R-:W-:Y:S01]  /*2230*/  VIADDMNMX R4, R35, R18.reuse, R4, PT ;  /* 0x0000001223047246 */ /* 0x080fe20003800104 */
[----:B------:R-:W1:Y:S01]  /*2240*/  LDS.64 R8, [R2+0x1038] ;  /* 0x0010380002087984 */ /* 0x000e620000000a00 */
[----:B------:R-:W-:-:S02]  /*2250*/  VIADDMNMX R10, R31, R18, R10, PT ;  /* 0x000000121f0a7246 */ /* 0x000fc4000380010a */
[-C--:B------:R-:W-:Y:S02]  /*2260*/  VIADDMNMX R4, R34, R19.reuse, R4, PT ;  /* 0x0000001322047246 */ /* 0x080fe40003800104 */
[----:B------:R-:W-:Y:S02]  /*2270*/  VIADDMNMX R10, R36, R19, R10, PT ;  /* 0x00000013240a7246 */ /* 0x000fe4000380010a */
[-C--:B------:R-:W-:Y:S01]  /*2280*/  VIADDMNMX R39, R31, R16.reuse, R30, PT ;  /* 0x000000101f277246 */ /* 0x080fe2000380011e */
[----:B------:R-:W2:Y:S01]  /*2290*/  LDS.64 R18, [R2+0x2fe8] ;  /* 0x002fe80002127984 */ /* 0x000ea20000000a00 */
[----:B------:R-:W-:-:S03]  /*22a0*/  VIADDMNMX R38, R35, R16, R38, PT ;  /* 0x0000001023267246 */ /* 0x000fc60003800126 */
[----:B------:R-:W3:Y:S01]  /*22b0*/  LDS.64 R30, [R2+0x2010] ;  /* 0x00201000021e7984 */ /* 0x000ee20000000a00 */
[-C--:B------:R-:W-:Y:S02]  /*22c0*/  VIADDMNMX R16, R34, R17.reuse, R38, PT ;  /* 0x0000001122107246 */ /* 0x080fe40003800126 */
[----:B------:R-:W-:Y:S01]  /*22d0*/  VIADDMNMX R36, R36, R17, R39, PT ;  /* 0x0000001124247246 */ /* 0x000fe20003800127 */
[----:B------:R-:W-:Y:S04]  /*22e0*/  LDS.64 R34, [R2+0x3fc0] ;  /* 0x003fc00002227984 */ /* 0x000fe80000000a00 */
[----:B------:R-:W4:Y:S01]  /*22f0*/  LDS.64 R38, [R2+0x4f98] ;  /* 0x004f980002267984 */ /* 0x000f220000000a00 */
[-C--:B0-----:R-:W-:Y:S02]  /*2300*/  VIADDMNMX R40, R37, R6.reuse, R40, PT ;  /* 0x0000000625287246 */ /* 0x081fe40003800128 */
[----:B------:R-:W-:-:S02]  /*2310*/  VIADDMNMX R6, R41, R6, R3, PT ;  /* 0x0000000629067246 */ /* 0x000fc40003800103 */
[C---:B-1----:R-:W-:Y:S02]  /*2320*/  VIADDMNMX R17, R37.reuse, R8, R5, PT ;  /* 0x0000000825117246 */ /* 0x042fe40003800105 */
[-C--:B------:R-:W-:Y:S02]  /*2330*/  VIADDMNMX R3, R14, R7.reuse, R40, PT ;  /* 0x000000070e037246 */ /* 0x080fe40003800128 */
[----:B------:R-:W-:Y:S02]  /*2340*/  VIADDMNMX R5, R12, R7, R6, PT ;  /* 0x000000070c057246 */ /* 0x000fe40003800106 */
[----:B------:R-:W-:Y:S02]  /*2350*/  VIADDMNMX R7, R14, R9, R17, PT ;  /* 0x000000090e077246 */ /* 0x000fe40003800111 */
[-C--:B--2---:R-:W-:Y:S02]  /*2360*/  VIADDMNMX R15, R37, R18.reuse, R15, PT ;  /* 0x00000012250f7246 */ /* 0x084fe4000380010f */
[----:B------:R-:W-:-:S02]  /*2370*/  VIADDMNMX R17, R41, R18, R32, PT ;  /* 0x0000001229117246 */ /* 0x000fc40003800120 */
[-C--:B---3--:R-:W-:Y:S02]  /*2380*/  VIADDMNMX R11, R37, R30.reuse, R11, PT ;  /* 0x0000001e250b7246 */ /* 0x088fe4000380010b */
[C---:B------:R-:W-:Y:S02]  /*2390*/  VIADDMNMX R13, R41.reuse, R30, R13, PT ;  /* 0x0000001e290d7246 */ /* 0x040fe4000380010d */
[----:B------:R-:W-:Y:S02]  /*23a0*/  VIADDMNMX R33, R41, R8, R33, PT ;  /* 0x0000000829217246 */ /* 0x000fe40003800121 */
[-C--:B------:R-:W-:Y:S01]  /*23b0*/  VIADDMNMX R11, R14, R31.reuse, R11, PT ;  /* 0x0000001f0e0b7246 */ /* 0x080fe2000380010b */
[----:B------:R-:W-:Y:S01]  /*23c0*/  LDS R8, [R0+0x20e8] ;  /* 0x0020e80000087984 */ /* 0x000fe20000000800 */
[----:B------:R-:W-:Y:S02]  /*23d0*/  VIADDMNMX R13, R12, R31, R13, PT ;  /* 0x0000001f0c0d7246 */ /* 0x000fe4000380010d */
[-C--:B------:R-:W-:Y:S01]  /*23e0*/  VIADDMNMX R15, R14, R19.reuse, R15, PT ;  /* 0x000000130e0f7246 */ /* 0x080fe2000380010f */
[----:B------:R-:W0:Y:S01]  /*23f0*/  LDS.64 R30, [R2+0x68] ;  /* 0x00006800021e7984 */ /* 0x000e220000000a00 */
[----:B------:R-:W-:-:S02]  /*2400*/  VIADDMNMX R17, R12, R19, R17, PT ;  /* 0x000000130c117246 */ /* 0x000fc40003800111 */
[----:B------:R-:W-:Y:S01]  /*2410*/  VIADDMNMX R9, R12, R9, R33, PT ;  /* 0x000000090c097246 */ /* 0x000fe20003800121 */
[----:B------:R-:W1:Y:S01]  /*2420*/  LDS R19, [R0+0x1fb0] ;  /* 0x001fb00000137984 */ /* 0x000e620000000800 */
[C---:B----4-:R-:W-:Y:S02]  /*2430*/  VIADDMNMX R16, R37.reuse, R38, R16, PT ;  /* 0x0000002625107246 */ /* 0x050fe40003800110 */
[-C--:B------:R-:W-:Y:S01]  /*2440*/  VIADDMNMX R4, R37, R34.reuse, R4, PT ;  /* 0x0000002225047246 */ /* 0x080fe20003800104 */
[----:B------:R-:W2:Y:S01]  /*2450*/  LDS.64 R32, [R2+0x1040] ;  /* 0x0010400002207984 */ /* 0x000ea20000000a00 */
[C---:B------:R-:W-:Y:S02]  /*2460*/  VIADDMNMX R6, R41.reuse, R34, R10, PT ;  /* 0x0000002229067246 */ /* 0x040fe4000380010a */
[----:B------:R-:W-:Y:S01]  /*2470*/  VIADDMNMX R38, R41, R38, R36, PT ;  /* 0x0000002629267246 */ /* 0x000fe20003800124 */
[----:B------:R-:W3:Y:S01]  /*2480*/  LDS R10, [R0+0x2184] ;  /* 0x00218400000a7984 */ /* 0x000ee20000000800 */
[----:B------:R-:W-:-:S02]  /*2490*/  VIADDMNMX R4, R14, R35, R4, PT ;  /* 0x000000230e047246 */ /* 0x000fc40003800104 */
[----:B------:R-:W-:Y:S01]  /*24a0*/  VIADDMNMX R6, R12, R35, R6, PT ;  /* 0x000000230c067246 */ /* 0x000fe20003800106 */
[----:B------:R-:W-:Y:S01]  /*24b0*/  LDS.64 R36, [R2+0x2ff0] ;  /* 0x002ff00002247984 */ /* 0x000fe20000000a00 */
[-C--:B------:R-:W-:Y:S02]  /*24c0*/  VIADDMNMX R14, R14, R39.reuse, R16, PT ;  /* 0x000000270e0e7246 */ /* 0x080fe40003800110 */
[----:B------:R-:W-:Y:S01]  /*24d0*/  VIADDMNMX R12, R12, R39, R38, PT ;  /* 0x000000270c0c7246 */ /* 0x000fe20003800126 */
[----:B------:R-:W4:Y:S04]  /*24e0*/  LDS.64 R34, [R2+0x2018] ;  /* 0x0020180002227984 */ /* 0x000f280000000a00 */
[----:B------:R-:W5:Y:S04]  /*24f0*/  LDS.64 R38, [R2+0x3fc8] ;  /* 0x003fc80002267984 */ /* 0x000f680000000a00 */
[----:B------:R-:W5:Y:S01]  /*2500*/  LDS.64 R40, [R2+0x4fa0] ;  /* 0x004fa00002287984 */ /* 0x000f620000000a00 */
[----:B0-----:R-:W-:-:S02]  /*2510*/  VIADDMNMX R5, R43, R30, R5, PT ;  /* 0x0000001e2b057246 */ /* 0x001fc40003800105 */
[C---:B-1----:R-:W-:Y:S02]  /*2520*/  VIADDMNMX R3, R19.reuse, R30, R3, PT ;  /* 0x0000001e13037246 */ /* 0x042fe40003800103 */
[----:B------:R-:W-:Y:S01]  /*2530*/  LDS R30, [R0+0x2220] ;  /* 0x00222000001e7984 */ /* 0x000fe20000000800 */
[-C--:B--2---:R-:W-:Y:S02]  /*2540*/  VIADDMNMX R7, R19, R32.reuse, R7, PT ;  /* 0x0000002013077246 */ /* 0x084fe40003800107 */
[----:B------:R-:W-:Y:S02]  /*2550*/  VIADDMNMX R9, R43, R32, R9, PT ;  /* 0x000000202b097246 */ /* 0x000fe40003800109 */
[-C--:B------:R-:W-:Y:S01]  /*2560*/  VIADDMNMX R3, R8, R31.reuse, R3, PT ;  /* 0x0000001f08037246 */ /* 0x080fe20003800103 */
[----:B------:R-:W-:Y:S01]  /*2570*/  LDS R32, [R0+0x23f4] ;  /* 0x0023f40000207984 */ /* 0x000fe20000000800 */
[----:B---3--:R-:W-:Y:S02]  /*2580*/  VIADDMNMX R31, R10, R31, R5, PT ;  /* 0x0000001f0a1f7246 */ /* 0x008fe40003800105 */
[----:B------:R-:W-:-:S02]  /*2590*/  VIADDMNMX R5, R8, R33, R7, PT ;  /* 0x0000002108057246 */ /* 0x000fc40003800107 */
[----:B------:R-:W-:Y:S02]  /*25a0*/  VIADDMNMX R33, R10, R33, R9, PT ;  /* 0x000000210a217246 */ /* 0x000fe40003800109 */
[-C--:B----4-:R-:W-:Y:S02]  /*25b0*/  VIADDMNMX R9, R19, R34.reuse, R11, PT ;  /* 0x0000002213097246 */ /* 0x090fe4000380010b */
[----:B------:R-:W-:Y:S02]  /*25c0*/  VIADDMNMX R13, R43, R34, R13, PT ;  /* 0x000000222b0d7246 */ /* 0x000fe4000380010d */
[C---:B------:R-:W-:Y:S01]  /*25d0*/  VIADDMNMX R11, R19.reuse, R36, R15, PT ;  /* 0x00000024130b7246 */ /* 0x040fe2000380010f */
[----:B------:R-:W-:Y:S01]  /*25e0*/  LDS R34, [R0+0x2358] ;  /* 0x0023580000227984 */ /* 0x000fe20000000800 */
[C---:B-----5:R-:W-:Y:S02]  /*25f0*/  VIADDMNMX R16, R19.reuse, R38, R4, PT ;  /* 0x0000002613107246 */ /* 0x060fe40003800104 */
[----:B------:R-:W-:Y:S01]  /*2600*/  VIADDMNMX R19, R19, R40, R14, PT ;  /* 0x0000002813137246 */ /* 0x000fe2000380010e */
[----:B------:R-:W-:Y:S01]  /*2610*/  LDS R4, [R0+0x22bc] ;  /* 0x0022bc0000047984 */ /* 0x000fe20000000800 */
[----:B------:R-:W-:-:S02]  /*2620*/  VIADDMNMX R17, R43, R36, R17, PT ;  /* 0x000000242b117246 */ /* 0x000fc40003800111 */
[C---:B------:R-:W-:Y:S01]  /*2630*/  VIADDMNMX R36, R43.reuse, R38, R6, PT ;  /* 0x000000262b247246 */ /* 0x040fe20003800106 */
[----:B------:R-:W0:Y:S01]  /*2640*/  LDS.64 R14, [R2+0x1048] ;  /* 0x00104800020e7984 */ /* 0x000e220000000a00 */
[-C--:B------:R-:W-:Y:S02]  /*2650*/  VIADDMNMX R9, R8, R35.reuse, R9, PT ;  /* 0x0000002308097246 */ /* 0x080fe40003800109 */
[----:B------:R-:W-:Y:S01]  /*2660*/  VIADDMNMX R40, R43, R40, R12, PT ;  /* 0x000000282b287246 */ /* 0x000fe2000380010c */
[----:B------:R-:W1:Y:S01]  /*2670*/  LDS.64 R6, [R2+0x70] ;  /* 0x0000700002067984 */ /* 0x000e620000000a00 */
[----:B------:R-:W-:Y:S02]  /*2680*/  VIADDMNMX R35, R10, R35, R13, PT ;  /* 0x000000230a237246 */ /* 0x000fe4000380010d */
[C---:B------:R-:W-:Y:S01]  /*2690*/  VIADDMNMX R11, R8.reuse, R37, R11, PT ;  /* 0x00000025080b7246 */ /* 0x040fe2000380010b */
[----:B------:R-:W2:Y:S01]  /*26a0*/  LDS.64 R12, [R2+0x2020] ;  /* 0x00202000020c7984 */ /* 0x000ea20000000a00 */
[----:B------:R-:W-:-:S02]  /*26b0*/  VIADDMNMX R43, R8, R39, R16, PT ;  /* 0x00000027082b7246 */ /* 0x000fc40003800110 */
[----:B------:R-:W-:Y:S02]  /*26c0*/  VIADDMNMX R8, R8, R41, R19, PT ;  /* 0x0000002908087246 */ /* 0x000fe40003800113 */
[C---:B------:R-:W-:Y:S01]  /*26d0*/  VIADDMNMX R37, R10.reuse, R37, R17, PT ;  /* 0x000000250a257246 */ /* 0x040fe20003800111 */
[----:B------:R-:W3:Y:S01]  /*26e0*/  LDS.64 R18, [R2+0x3fd0] ;  /* 0x003fd00002127984 */ /* 0x000ee20000000a00 */
[----:B------:R-:W-:-:S03]  /*26f0*/  VIADDMNMX R36, R10, R39, R36, PT ;  /* 0x000000270a247246 */ /* 0x000fc60003800124 */
[----:B------:R-:W4:Y:S04]  /*2700*/  LDS.64 R16, [R2+0x2ff8] ;  /* 0x002ff80002107984 */ /* 0x000f280000000a00 */
[----:B------:R-:W5:Y:S01]  /*2710*/  LDS.64 R38, [R2+0x4fa8] ;  /* 0x004fa80002267984 */ /* 0x000f620000000a00 */
[----:B------:R-:W-:-:S03]  /*2720*/  VIADDMNMX R41, R10, R41, R40, PT ;  /* 0x000000290a297246 */ /* 0x000fc60003800128 */
[----:B------:R-:W-:Y:S01]  /*2730*/  LDS R40, [R0+0x5dd8] ;  /* 0x005dd80000287984 */ /* 0x000fe20000000800 */
[-C--:B0-----:R-:W-:Y:S02]  /*2740*/  VIADDMNMX R5, R30, R14.reuse, R5, PT ;  /* 0x0000000e1e057246 */ /* 0x081fe40003800105 */
[----:B------:R-:W-:Y:S02]  /*2750*/  VIADDMNMX R33, R4, R14, R33, PT ;  /* 0x0000000e04217246 */ /* 0x000fe40003800121 */
[-C--:B-1----:R-:W-:Y:S01]  /*2760*/  VIADDMNMX R3, R30, R6.reuse, R3, PT ;  /* 0x000000061e037246 */ /* 0x082fe20003800103 */
[----:B------:R-:W-:Y:S01]  /*2770*/  LDS R14, [R0+0x252c] ;  /* 0x00252c00000e7984 */ /* 0x000fe20000000800 */
[----:B------:R-:W-:Y:S02]  /*2780*/  VIADDMNMX R31, R4, R6, R31, PT ;  /* 0x00000006041f7246 */ /* 0x000fe4000380011f */
[-C--:B--2---:R-:W-:Y:S02]  /*2790*/  VIADDMNMX R9, R30, R12.reuse, R9, PT ;  /* 0x0000000c1e097246 */ /* 0x084fe40003800109 */
[----:B------:R-:W-:-:S02]  /*27a0*/  VIADDMNMX R35, R4, R12, R35, PT ;  /* 0x0000000c04237246 */ /* 0x000fc40003800123 */
[-C--:B---3--:R-:W-:Y:S02]  /*27b0*/  VIADDMNMX R43, R30, R18.reuse, R43, PT ;  /* 0x000000121e2b7246 */ /* 0x088fe4000380012b */
[----:B------:R-:W-:Y:S02]  /*27c0*/  VIADDMNMX R12, R4, R18, R36, PT ;  /* 0x00000012040c7246 */ /* 0x000fe40003800124 */
[-C--:B----4-:R-:W-:Y:S01]  /*27d0*/  VIADDMNMX R11, R30, R16.reuse, R11, PT ;  /* 0x000000101e0b7246 */ /* 0x090fe2000380010b */
[----:B------:R-:W-:Y:S01]  /*27e0*/  LDS R36, [R0+0x25c8] ;  /* 0x0025c80000247984 */ /* 0x000fe20000000800 */
[----:B------:R-:W-:Y:S02]  /*27f0*/  VIADDMNMX R6, R4, R16, R37, PT ;  /* 0x0000001004067246 */ /* 0x000fe40003800125 */
[-C--:B-----5:R-:W-:Y:S02]  /*2800*/  VIADDMNMX R18, R30, R38.reuse, R8, PT ;  /* 0x000000261e127246 */ /* 0x0a0fe40003800108 */
[----:B------:R-:W-:Y:S01]  /*2810*/  VIADDMNMX R3, R34, R7, R3, PT ;  /* 0x0000000722037246 */ /* 0x000fe20003800103 */
[----:B------:R-:W-:Y:S01]  /*2820*/  LDS R30, [R0+0x2490] ;  /* 0x00249000001e7984 */ /* 0x000fe20000000800 */
[----:B------:R-:W-:-:S02]  /*2830*/  VIADDMNMX R4, R4, R38, R41, PT ;  /* 0x0000002604047246 */ /* 0x000fc40003800129 */
[----:B------:R-:W-:Y:S01]  /*2840*/  VIADDMNMX R7, R32, R7, R31, PT ;  /* 0x0000000720077246 */ /* 0x000fe2000380011f */
[----:B------:R-:W-:Y:S01]  /*2850*/  LDS R38, [R0+0x2838] ;  /* 0x0028380000267984 */ /* 0x000fe20000000800 */
[-C--:B------:R-:W-:Y:S02]  /*2860*/  VIADDMNMX R5, R34, R15.reuse, R5, PT ;  /* 0x0000000f22057246 */ /* 0x080fe40003800105 */
[----:B------:R-:W-:Y:S02]  /*2870*/  VIADDMNMX R31, R32, R15, R33, PT ;  /* 0x0000000f201f7246 */ /* 0x000fe40003800121 */
[-C--:B------:R-:W-:Y:S02]  /*2880*/  VIADDMNMX R37, R34, R17.reuse, R11, PT ;  /* 0x0000001122257246 */ /* 0x080fe4000380010b */
[----:B------:R-:W-:Y:S01]  /*2890*/  VIADDMNMX R6, R32, R17, R6, PT ;  /* 0x0000001120067246 */ /* 0x000fe20003800106 */
[----:B------:R-:W0:Y:S01]  /*28a0*/  LDS.64 R10, [R2+0x1050] ;  /* 0x00105000020a7984 */ /* 0x000e220000000a00 */
[----:B------:R-:W-:-:S02]  /*28b0*/  VIADDMNMX R15, R34, R13, R9, PT ;  /* 0x0000000d220f7246 */ /* 0x000fc40003800109 */
[-C--:B------:R-:W-:Y:S01]  /*28c0*/  VIADDMNMX R43, R34, R19.reuse, R43, PT ;  /* 0x00000013222b7246 */ /* 0x080fe2000380012b */
[----:B------:R-:W1:Y:S01]  /*28d0*/  LDS.64 R16, [R2+0x2028] ;  /* 0x0020280002107984 */ /* 0x000e620000000a00 */
[----:B------:R-:W-:Y:S02]  /*28e0*/  VIADDMNMX R12, R32, R19, R12, PT ;  /* 0x00000013200c7246 */ /* 0x000fe4000380010c */
[----:B------:R-:W-:Y:S01]  /*28f0*/  VIADDMNMX R41, R34, R39, R18, PT ;  /* 0x0000002722297246 */ /* 0x000fe20003800112 */
[----:B------:R-:W2:Y:S01]  /*2900*/  LDS.64 R8, [R2+0x78] ;  /* 0x0000780002087984 */ /* 0x000ea20000000a00 */
[C---:B------:R-:W-:Y:S02]  /*2910*/  VIADDMNMX R13, R32.reuse, R13, R35, PT ;  /* 0x0000000d200d7246 */ /* 0x040fe40003800123 */
[----:B------:R-:W-:Y:S01]  /*2920*/  VIADDMNMX R39, R32, R39, R4, PT ;  /* 0x0000002720277246 */ /* 0x000fe20003800104 */
[----:B------:R-:W3:Y:S04]  /*2930*/  LDS.64 R18, [R2+0x3000] ;  /* 0x0030000002127984 */ /* 0x000ee80000000a00 */
[----:B------:R-:W4:Y:S04]  /*2940*/  LDS.64 R32, [R2+0x3fd8] ;  /* 0x003fd80002207984 */ /* 0x000f280000000a00 */
[----:B------:R-:W5:Y:S04]  /*2950*/  LDS.64 R34, [R2+0x4fb0] ;  /* 0x004fb00002227984 */ /* 0x000f680000000a00 */
[----:B------:R-:W5:Y:S01]  /*2960*/  LDS R4, [R0+0x2664] ;  /* 0x0026640000047984 */ /* 0x000f620000000800 */
[----:B0-----:R-:W-:-:S02]  /*2970*/  VIADDMNMX R5, R30, R10, R5, PT ;  /* 0x0000000a1e057246 */ /* 0x001fc40003800105 */
[-C--:B-1----:R-:W-:Y:S02]  /*2980*/  VIADDMNMX R15, R30, R16.reuse, R15, PT ;  /* 0x000000101e0f7246 */ /* 0x082fe4000380010f */
[----:B------:R-:W-:Y:S02]  /*2990*/  VIADDMNMX R13, R14, R16, R13, PT ;  /* 0x000000100e0d7246 */ /* 0x000fe4000380010d */
[-C--:B--2---:R-:W-:Y:S02]  /*29a0*/  VIADDMNMX R3, R30, R8.reuse, R3, PT ;  /* 0x000000081e037246 */ /* 0x084fe40003800103 */
[----:B------:R-:W-:Y:S02]  /*29b0*/  VIADDMNMX R7, R14, R8, R7, PT ;  /* 0x000000080e077246 */ /* 0x000fe40003800107 */
[-C--:B---3--:R-:W-:Y:S02]  /*29c0*/  VIADDMNMX R37, R30, R18.reuse, R37, PT ;  /* 0x000000121e257246 */ /* 0x088fe40003800125 */
[----:B------:R-:W-:-:S02]  /*29d0*/  VIADDMNMX R6, R14, R18, R6, PT ;  /* 0x000000120e067246 */ /* 0x000fc40003800106 */
[-C--:B----4-:R-:W-:Y:S02]  /*29e0*/  VIADDMNMX R43, R30, R32.reuse, R43, PT ;  /* 0x000000201e2b7246 */ /* 0x090fe4000380012b */
[----:B------:R-:W-:Y:S02]  /*29f0*/  VIADDMNMX R12, R14, R32, R12, PT ;  /* 0x000000200e0c7246 */ /* 0x000fe4000380010c */
[----:B-----5:R-:W-:Y:S01]  /*2a00*/  VIADDMNMX R30, R30, R34, R41, PT ;  /* 0x000000221e1e7246 */ /* 0x020fe20003800129 */
[----:B------:R-:W-:Y:S01]  /*2a10*/  LDS R32, [R0+0x2700] ;  /* 0x0027000000207984 */ /* 0x000fe20000000800 */
[C---:B------:R-:W-:Y:S02]  /*2a20*/  VIADDMNMX R41, R36.reuse, R17, R15, PT ;  /* 0x0000001124297246 */ /* 0x040fe4000380010f */
[----:B------:R-:W-:Y:S02]  /*2a30*/  VIADDMNMX R15, R36, R19, R37, PT ;  /* 0x00000013240f7246 */ /* 0x000fe40003800125 */
[----:B------:R-:W-:-:S02]  /*2a40*/  VIADDMNMX R31, R14, R10, R31, PT ;  /* 0x0000000a0e1f7246 */ /* 0x000fc4000380011f */
[----:B------:R-:W-:Y:S02]  /*2a50*/  VIADDMNMX R39, R14, R34, R39, PT ;  /* 0x000000220e277246 */ /* 0x000fe40003800127 */
[C---:B------:R-:W-:Y:S01]  /*2a60*/  VIADDMNMX R37, R36.reuse, R33, R43, PT ;  /* 0x0000002124257246 */ /* 0x040fe2000380012b */
[----:B------:R-:W-:Y:S01]  /*2a70*/  LDS R34, [R0+0x279c] ;  /* 0x00279c0000227984 */ /* 0x000fe20000000800 */
[C---:B------:R-:W-:Y:S02]  /*2a80*/  VIADDMNMX R3, R36.reuse, R9, R3, PT ;  /* 0x0000000924037246 */ /* 0x040fe40003800103 */
[C---:B------:R-:W-:Y:S02]  /*2a90*/  VIADDMNMX R5, R36.reuse, R11, R5, PT ;  /* 0x0000000b24057246 */ /* 0x040fe40003800105 */
[----:B------:R-:W-:Y:S02]  /*2aa0*/  VIADDMNMX R43, R36, R35, R30, PT ;  /* 0x00000023242b7246 */ /* 0x000fe4000380011e */
[----:B------:R-:W-:-:S02]  /*2ab0*/  VIADDMNMX R14, R4, R9, R7, PT ;  /* 0x00000009040e7246 */ /* 0x000fc40003800107 */
[----:B------:R-:W0:Y:S01]  /*2ac0*/  LDS.64 R8, [R2+0x80] ;  /* 0x0000800002087984 */ /* 0x000e220000000a00 */
[C---:B------:R-:W-:Y:S02]  /*2ad0*/  VIADDMNMX R36, R4.reuse, R19, R6, PT ;  /* 0x0000001304247246 */ /* 0x040fe40003800106 */
[C---:B------:R-:W-:Y:S01]  /*2ae0*/  VIADDMNMX R30, R4.reuse, R17, R13, PT ;  /* 0x00000011041e7246 */ /* 0x040fe2000380010d */
[----:B------:R-:W1:Y:S01]  /*2af0*/  LDS.64 R6, [R2+0x2030] ;  /* 0x0020300002067984 */ /* 0x000e620000000a00 */
[----:B------:R-:W-:-:S03]  /*2b00*/  VIADDMNMX R33, R4, R33, R12, PT ;  /* 0x0000002104217246 */ /* 0x000fc6000380010c */
[----:B------:R-:W2:Y:S01]  /*2b10*/  LDS.64 R12, [R2+0x3008] ;  /* 0x00300800020c7984 */ /* 0x000ea20000000a00 */
[----:B------:R-:W-:-:S03]  /*2b20*/  VIADDMNMX R31, R4, R11, R31, PT ;  /* 0x0000000b041f7246 */ /* 0x000fc6000380011f */
[----:B------:R-:W3:Y:S01]  /*2b30*/  LDS.64 R16, [R2+0x3fe0] ;  /* 0x003fe00002107984 */ /* 0x000ee20000000a00 */
[----:B------:R-:W-:-:S03]  /*2b40*/  VIADDMNMX R39, R4, R35, R39, PT ;  /* 0x0000002304277246 */ /* 0x000fc60003800127 */
[----:B------:R-:W4:Y:S04]  /*2b50*/  LDS.64 R18, [R2+0x4fb8] ;  /* 0x004fb80002127984 */ /* 0x000f280000000a00 */
[----:B------:R-:W5:Y:S04]  /*2b60*/  LDS.64 R10, [R2+0x1058] ;  /* 0x00105800020a7984 */ /* 0x000f680000000a00 */
[----:B------:R-:W5:Y:S01]  /*2b70*/  LDS R4, [R0+0x28d4] ;  /* 0x0028d40000047984 */ /* 0x000f620000000800 */
[----:B0-----:R-:W-:Y:S02]  /*2b80*/  VIADDMNMX R14, R34, R8, R14, PT ;  /* 0x00000008220e7246 */ /* 0x001fe4000380010e */
[----:B-1----:R-:W-:-:S02]  /*2b90*/  VIADDMNMX R41, R32, R6, R41, PT ;  /* 0x0000000620297246 */ /* 0x002fc40003800129 */
[----:B------:R-:W-:Y:S02]  /*2ba0*/  VIADDMNMX R30, R34, R6, R30, PT ;  /* 0x00000006221e7246 */ /* 0x000fe4000380011e */
[-C--:B--2---:R-:W-:Y:S02]  /*2bb0*/  VIADDMNMX R15, R32, R12.reuse, R15, PT ;  /* 0x0000000c200f7246 */ /* 0x084fe4000380010f */
[----:B------:R-:W-:Y:S02]  /*2bc0*/  VIADDMNMX R36, R34, R12, R36, PT ;  /* 0x0000000c22247246 */ /* 0x000fe40003800124 */
[-C--:B---3--:R-:W-:Y:S02]  /*2bd0*/  VIADDMNMX R35, R32, R16.reuse, R37, PT ;  /* 0x0000001020237246 */ /* 0x088fe40003800125 */
[----:B------:R-:W-:Y:S02]  /*2be0*/  VIADDMNMX R33, R34, R16, R33, PT ;  /* 0x0000001022217246 */ /* 0x000fe40003800121 */
[----:B----4-:R-:W-:-:S02]  /*2bf0*/  VIADDMNMX R37, R32, R18, R43, PT ;  /* 0x0000001220257246 */ /* 0x010fc4000380012b */
[C---:B------:R-:W-:Y:S02]  /*2c00*/  VIADDMNMX R3, R32.reuse, R8, R3, PT ;  /* 0x0000000820037246 */ /* 0x040fe40003800103 */
[----:B-----5:R-:W-:Y:S02]  /*2c10*/  VIADDMNMX R5, R32, R10, R5, PT ;  /* 0x0000000a20057246 */ /* 0x020fe40003800105 */
[----:B------:R-:W-:Y:S01]  /*2c20*/  VIADDMNMX R41, R38, R7, R41, PT ;  /* 0x0000000726297246 */ /* 0x000fe20003800129 */
[----:B------:R-:W-:Y:S01]  /*2c30*/  LDS R32, [R0+0x2a0c] ;  /* 0x002a0c0000207984 */ /* 0x000fe20000000800 */
[C---:B------:R-:W-:Y:S02]  /*2c40*/  VIADDMNMX R43, R4.reuse, R9, R14, PT ;  /* 0x00000009042b7246 */ /* 0x040fe4000380010e */
[----:B------:R-:W-:Y:S01]  /*2c50*/  VIADDMNMX R30, R4, R7, R30, PT ;  /* 0x00000007041e7246 */ /* 0x000fe2000380011e */
[----:B------:R-:W-:Y:S01]  /*2c60*/  LDS R14, [R0+0x2970] ;  /* 0x00297000000e7984 */ /* 0x000fe20000000800 */
[----:B------:R-:W-:-:S02]  /*2c70*/  VIADDMNMX R15, R38, R13, R15, PT ;  /* 0x0000000d260f7246 */ /* 0x000fc4000380010f */
[----:B------:R-:W-:Y:S01]  /*2c80*/  VIADDMNMX R35, R38, R17, R35, PT ;  /* 0x0000001126237246 */ /* 0x000fe20003800123 */
[----:B------:R-:W0:Y:S01]  /*2c90*/  LDS.64 R6, [R2+0x88] ;  /* 0x0000880002067984 */ /* 0x000e220000000a00 */
[C---:B------:R-:W-:Y:S02]  /*2ca0*/  VIADDMNMX R36, R4.reuse, R13, R36, PT ;  /* 0x0000000d04247246 */ /* 0x040fe40003800124 */
[----:B------:R-:W-:Y:S01]  /*2cb0*/  VIADDMNMX R33, R4, R17, R33, PT ;  /* 0x0000001104217246 */ /* 0x000fe20003800121 */
[----:B------:R-:W1:Y:S01]  /*2cc0*/  LDS.64 R12, [R2+0x3010] ;  /* 0x00301000020c7984 */ /* 0x000e620000000a00 */
[C---:B------:R-:W-:Y:S02]  /*2cd0*/  VIADDMNMX R31, R34.reuse, R10, R31, PT ;  /* 0x0000000a221f7246 */ /* 0x040fe4000380011f */
[----:B------:R-:W-:Y:S01]  /*2ce0*/  VIADDMNMX R39, R34, R18, R39, PT ;  /* 0x0000001222277246 */ /* 0x000fe20003800127 */
[----:B------:R-:W2:Y:S01]  /*2cf0*/  LDS.64 R16, [R2+0x3fe8] ;  /* 0x003fe80002107984 */ /* 0x000ea20000000a00 */
[----:B------:R-:W-:-:S02]  /*2d00*/  VIADDMNMX R3, R38, R9, R3, PT ;  /* 0x0000000926037246 */ /* 0x000fc40003800103 */
[C---:B------:R-:W-:Y:S01]  /*2d10*/  VIADDMNMX R5, R38.reuse, R11, R5, PT ;  /* 0x0000000b26057246 */ /* 0x040fe20003800105 */
[----:B------:R-:W3:Y:S01]  /*2d20*/  LDS R34, [R0+0x2aa8] ;  /* 0x002aa80000227984 */ /* 0x000ee20000000800 */
[----:B------:R-:W-:Y:S02]  /*2d30*/  VIADDMNMX R37, R38, R19, R37, PT ;  /* 0x0000001326257246 */ /* 0x000fe40003800125 */
[C---:B------:R-:W-:Y:S01]  /*2d40*/  VIADDMNMX R31, R4.reuse, R11, R31, PT ;  /* 0x0000000b041f7246 */ /* 0x040fe2000380011f */
[----:B------:R-:W4:Y:S01]  /*2d50*/  LDS.64 R8, [R2+0x1060] ;  /* 0x0010600002087984 */ /* 0x000f220000000a00 */
[----:B------:R-:W-:-:S03]  /*2d60*/  VIADDMNMX R39, R4, R19, R39, PT ;  /* 0x0000001304277246 */ /* 0x000fc60003800127 */
[----:B------:R-:W5:Y:S04]  /*2d70*/  LDS.64 R10, [R2+0x2038] ;  /* 0x00203800020a7984 */ /* 0x000f680000000a00 */
[----:B------:R-:W5:Y:S04]  /*2d80*/  LDS.64 R18, [R2+0x4fc0] ;  /* 0x004fc00002127984 */ /* 0x000f680000000a00 */
[----:B------:R-:W5:Y:S04]  /*2d90*/  LDS R4, [R0+0x2b44] ;  /* 0x002b440000047984 */ /* 0x000f680000000800 */
[----:B------:R-:W-:Y:S01]  /*2da0*/  LDS R38, [R0+0x5e74] ;  /* 0x005e740000267984 */ /* 0x000fe20000000800 */
[----:B0-----:R-:W-:-:S02]  /*2db0*/  VIADDMNMX R3, R14, R6, R3, PT ;  /* 0x000000060e037246 */ /* 0x001fc40003800103 */
[----:B------:R-:W-:Y:S02]  /*2dc0*/  VIADDMNMX R43, R32, R6, R43, PT ;  /* 0x00000006202b7246 */ /* 0x000fe4000380012b */
[-C--:B-1----:R-:W-:Y:S02]  /*2dd0*/  VIADDMNMX R15, R14, R12.reuse, R15, PT ;  /* 0x0000000c0e0f7246 */ /* 0x082fe4000380010f */
[----:B------:R-:W-:Y:S02]  /*2de0*/  VIADDMNMX R36, R32, R12, R36, PT ;  /* 0x0000000c20247246 */ /* 0x000fe40003800124 */
[-C--:B--2---:R-:W-:Y:S02]  /*2df0*/  VIADDMNMX R6, R14, R16.reuse, R35, PT ;  /* 0x000000100e067246 */ /* 0x084fe40003800123 */
[----:B------:R-:W-:Y:S02]  /*2e00*/  VIADDMNMX R33, R32, R16, R33, PT ;  /* 0x0000001020217246 */ /* 0x000fe40003800121 */
[----:B---3--:R-:W-:-:S02]  /*2e10*/  VIADDMNMX R35, R34, R13, R15, PT ;  /* 0x0000000d22237246 */ /* 0x008fc4000380010f */
[----:B------:R-:W-:Y:S02]  /*2e20*/  VIADDMNMX R3, R34, R7, R3, PT ;  /* 0x0000000722037246 */ /* 0x000fe40003800103 */
[-C--:B----4-:R-:W-:Y:S02]  /*2e30*/  VIADDMNMX R5, R14, R8.reuse, R5, PT ;  /* 0x000000080e057246 */ /* 0x090fe40003800105 */
[----:B------:R-:W-:Y:S02]  /*2e40*/  VIADDMNMX R31, R32, R8, R31, PT ;  /* 0x00000008201f7246 */ /* 0x000fe4000380011f */
[-C--:B-----5:R-:W-:Y:S02]  /*2e50*/  VIADDMNMX R41, R14, R10.reuse, R41, PT ;  /* 0x0000000a0e297246 */ /* 0x0a0fe40003800129 */
[----:B------:R-:W-:Y:S02]  /*2e60*/  VIADDMNMX R30, R32, R10, R30, PT ;  /* 0x0000000a201e7246 */ /* 0x000fe4000380011e */
[----:B------:R-:W-:-:S02]  /*2e70*/  VIADDMNMX R37, R14, R18, R37, PT ;  /* 0x000000120e257246 */ /* 0x000fc40003800125 */
[----:B------:R-:W-:Y:S01]  /*2e80*/  VIADDMNMX R39, R32, R18, R39, PT ;  /* 0x0000001220277246 */ /* 0x000fe20003800127 */
[----:B------:R-:W-:Y:S01]  /*2e90*/  LDS R14, [R0+0x2be0] ;  /* 0x002be000000e7984 */ /* 0x000fe20000000800 */
[----:B------:R-:W-:Y:S02]  /*2ea0*/  VIADDMNMX R15, R34, R17, R6, PT ;  /* 0x00000011220f7246 */ /* 0x000fe40003800106 */
[C---:B------:R-:W-:Y:S01]  /*2eb0*/  VIADDMNMX R43, R4.reuse, R7, R43, PT ;  /* 0x00000007042b7246 */ /* 0x040fe2000380012b */
[----:B------:R-:W-:Y:S01]  /*2ec0*/  LDS R32, [R0+0x2c7c] ;  /* 0x002c7c0000207984 */ /* 0x000fe20000000800 */
[C---:B------:R-:W-:Y:S02]  /*2ed0*/  VIADDMNMX R36, R4.reuse, R13, R36, PT ;  /* 0x0000000d04247246 */ /* 0x040fe40003800124 */
[----:B------:R-:W-:Y:S01]  /*2ee0*/  VIADDMNMX R33, R4, R17, R33, PT ;  /* 0x0000001104217246 */ /* 0x000fe20003800121 */
[----:B------:R-:W0:Y:S01]  /*2ef0*/  LDS.64 R6, [R2+0x90] ;  /* 0x0000900002067984 */ /* 0x000e220000000a00 */
[----:B------:R-:W-:-:S03]  /*2f00*/  VIADDMNMX R5, R34, R9, R5, PT ;  /* 0x0000000922057246 */ /* 0x000fc60003800105 */
[----:B------:R-:W1:Y:S01]  /*2f10*/  LDS.64 R12, [R2+0x3018] ;  /* 0x00301800020c7984 */ /* 0x000e620000000a00 */
[----:B------:R-:W-:-:S03]  /*2f20*/  VIADDMNMX R41, R34, R11, R41, PT ;  /* 0x0000000b22297246 */ /* 0x000fc60003800129 */
[----:B------:R-:W2:Y:S01]  /*2f30*/  LDS.64 R16, [R2+0x3ff0] ;  /* 0x003ff00002107984 */ /* 0x000ea20000000a00 */
[----:B------:R-:W-:Y:S02]  /*2f40*/  VIADDMNMX R37, R34, R19, R37, PT ;  /* 0x0000001322257246 */ /* 0x000fe40003800125 */
[C---:B------:R-:W-:Y:S01]  /*2f50*/  VIADDMNMX R31, R4.reuse, R9, R31, PT ;  /* 0x00000009041f7246 */ /* 0x040fe2000380011f */
[----:B------:R-:W3:Y:S01]  /*2f60*/  LDS R34, [R0+0x2d18] ;  /* 0x002d180000227984 */ /* 0x000ee20000000800 */
[C---:B------:R-:W-:Y:S02]  /*2f70*/  VIADDMNMX R30, R4.reuse, R11, R30, PT ;  /* 0x0000000b041e7246 */ /* 0x040fe4000380011e */
[----:B------:R-:W-:Y:S01]  /*2f80*/  VIADDMNMX R39, R4, R19, R39, PT ;  /* 0x0000001304277246 */ /* 0x000fe20003800127 */
[----:B------:R-:W4:Y:S04]  /*2f90*/  LDS.64 R8, [R2+0x1068] ;  /* 0x0010680002087984 */ /* 0x000f280000000a00 */
[----:B------:R-:W5:Y:S04]  /*2fa0*/  LDS.64 R10, [R2+0x2040] ;  /* 0x00204000020a7984 */ /* 0x000f680000000a00 */
[----:B------:R-:W5:Y:S04]  /*2fb0*/  LDS.64 R18, [R2+0x4fc8] ;  /* 0x004fc80002127984 */ /* 0x000f680000000a00 */
[----:B------:R-:W5:Y:S01]  /*2fc0*/  LDS R4, [R0+0x2db4] ;  /* 0x002db40000047984 */ /* 0x000f620000000800 */
        /* <DEDUP_REMOVED lines=16> */
[----:B------:R-:W-:Y:S01]  /*30d0*/  VIADDMNMX R15, R34, R17, R15, PT ;  /* 0x00000011220f7246 */ /* 0x000fe2000380010f */
[----:B------:R-:W0:Y:S01]  /*30e0*/  LDS.64 R6, [R2+0x98] ;  /* 0x0000980002067984 */ /* 0x000e220000000a00 */
[C---:B------:R-:W-:Y:S02]  /*30f0*/  VIADDMNMX R36, R4.reuse, R13, R36, PT ;  /* 0x0000000d04247246 */ /* 0x040fe40003800124 */
[----:B------:R-:W-:Y:S01]  /*3100*/  VIADDMNMX R33, R4, R17, R33, PT ;  /* 0x0000001104217246 */ /* 0x000fe20003800121 */
[----:B------:R-:W1:Y:S01]  /*3110*/  LDS R32, [R0+0x2eec] ;  /* 0x002eec0000207984 */ /* 0x000e620000000800 */
[----:B------:R-:W-:-:S03]  /*3120*/  VIADDMNMX R5, R34, R9, R5, PT ;  /* 0x0000000922057246 */ /* 0x000fc60003800105 */
[----:B------:R-:W2:Y:S01]  /*3130*/  LDS.64 R12, [R2+0x3020] ;  /* 0x00302000020c7984 */ /* 0x000ea20000000a00 */
[----:B------:R-:W-:-:S03]  /*3140*/  VIADDMNMX R41, R34, R11, R41, PT ;  /* 0x0000000b22297246 */ /* 0x000fc60003800129 */
[----:B------:R-:W3:Y:S01]  /*3150*/  LDS.64 R16, [R2+0x3ff8] ;  /* 0x003ff80002107984 */ /* 0x000ee20000000a00 */
[----:B------:R-:W-:Y:S02]  /*3160*/  VIADDMNMX R37, R34, R19, R37, PT ;  /* 0x0000001322257246 */ /* 0x000fe40003800125 */
[C---:B------:R-:W-:Y:S01]  /*3170*/  VIADDMNMX R31, R4.reuse, R9, R31, PT ;  /* 0x00000009041f7246 */ /* 0x040fe2000380011f */
[----:B------:R-:W4:Y:S01]  /*3180*/  LDS R34, [R0+0x2f88] ;  /* 0x002f880000227984 */ /* 0x000f220000000800 */
[C---:B------:R-:W-:Y:S02]  /*3190*/  VIADDMNMX R30, R4.reuse, R11, R30, PT ;  /* 0x0000000b041e7246 */ /* 0x040fe4000380011e */
[----:B------:R-:W-:Y:S01]  /*31a0*/  VIADDMNMX R39, R4, R19, R39, PT ;  /* 0x0000001304277246 */ /* 0x000fe20003800127 */
[----:B------:R-:W5:Y:S04]  /*31b0*/  LDS.64 R8, [R2+0x1070] ;  /* 0x0010700002087984 */ /* 0x000f680000000a00 */
[----:B------:R-:W5:Y:S04]  /*31c0*/  LDS.64 R10, [R2+0x2048] ;  /* 0x00204800020a7984 */ /* 0x000f680000000a00 */
[----:B------:R-:W5:Y:S04]  /*31d0*/  LDS.64 R18, [R2+0x4fd0] ;  /* 0x004fd00002127984 */ /* 0x000f680000000a00 */
[----:B------:R-:W5:Y:S01]  /*31e0*/  LDS R4, [R0+0x3024] ;  /* 0x0030240000047984 */ /* 0x000f620000000800 */
[----:B0-----:R-:W-:-:S02]  /*31f0*/  VIADDMNMX R3, R14, R6, R3, PT ;  /* 0x000000060e037246 */ /* 0x001fc40003800103 */
[----:B-1----:R-:W-:Y:S02]  /*3200*/  VIADDMNMX R43, R32, R6, R43, PT ;  /* 0x00000006202b7246 */ /* 0x002fe4000380012b */
[-C--:B--2---:R-:W-:Y:S02]  /*3210*/  VIADDMNMX R35, R14, R12.reuse, R35, PT ;  /* 0x0000000c0e237246 */ /* 0x084fe40003800123 */
[----:B------:R-:W-:Y:S02]  /*3220*/  VIADDMNMX R36, R32, R12, R36, PT ;  /* 0x0000000c20247246 */ /* 0x000fe40003800124 */
[-C--:B---3--:R-:W-:Y:S02]  /*3230*/  VIADDMNMX R6, R14, R16.reuse, R15, PT ;  /* 0x000000100e067246 */ /* 0x088fe4000380010f */
[----:B------:R-:W-:Y:S02]  /*3240*/  VIADDMNMX R33, R32, R16, R33, PT ;  /* 0x0000001020217246 */ /* 0x000fe40003800121 */
[----:B----4-:R-:W-:-:S02]  /*3250*/  VIADDMNMX R15, R34, R13, R35, PT ;  /* 0x0000000d220f7246 */ /* 0x010fc40003800123 */
[----:B------:R-:W-:Y:S02]  /*3260*/  VIADDMNMX R3, R34, R7, R3, PT ;  /* 0x0000000722037246 */ /* 0x000fe40003800103 */
[-C--:B-----5:R-:W-:Y:S02]  /*3270*/  VIADDMNMX R5, R14, R8.reuse, R5, PT ;  /* 0x000000080e057246 */ /* 0x0a0fe40003800105 */
[----:B------:R-:W-:Y:S02]  /*3280*/  VIADDMNMX R31, R32, R8, R31, PT ;  /* 0x00000008201f7246 */ /* 0x000fe4000380011f */
[-C--:B------:R-:W-:Y:S02]  /*3290*/  VIADDMNMX R41, R14, R10.reuse, R41, PT ;  /* 0x0000000a0e297246 */ /* 0x080fe40003800129 */
        /* <DEDUP_REMOVED lines=603> */
[C---:B--2---:R-:W-:Y:S02]  /*5850*/  VIADDMNMX R15, R14.reuse, R12, R15, PT ;  /* 0x0000000c0e0f7246 */ /* 0x044fe4000380010f */
[----:B---3--:R-:W-:Y:S02]  /*5860*/  VIADDMNMX R6, R14, R16, R35, PT ;  /* 0x000000100e067246 */ /* 0x008fe40003800123 */
[----:B------:R-:W-:Y:S02]  /*5870*/  VIADDMNMX R36, R32, R12, R36, PT ;  /* 0x0000000c20247246 */ /* 0x000fe40003800124 */
[----:B----4-:R-:W-:Y:S02]  /*5880*/  VIADDMNMX R35, R34, R13, R15, PT ;  /* 0x0000000d22237246 */ /* 0x010fe4000380010f */
[----:B------:R-:W-:-:S02]  /*5890*/  VIADDMNMX R33, R32, R16, R33, PT ;  /* 0x0000001020217246 */ /* 0x000fc40003800121 */
[-C--:B-----5:R-:W-:Y:S02]  /*58a0*/  VIADDMNMX R5, R14, R8.reuse, R5, PT ;  /* 0x000000080e057246 */ /* 0x0a0fe40003800105 */
[----:B------:R-:W-:Y:S02]  /*58b0*/  VIADDMNMX R31, R32, R8, R31, PT ;  /* 0x00000008201f7246 */ /* 0x000fe4000380011f */
[-C--:B------:R-:W-:Y:S02]  /*58c0*/  VIADDMNMX R41, R14, R10.reuse, R41, PT ;  /* 0x0000000a0e297246 */ /* 0x080fe40003800129 */
[----:B------:R-:W-:Y:S02]  /*58d0*/  VIADDMNMX R30, R32, R10, R30, PT ;  /* 0x0000000a201e7246 */ /* 0x000fe4000380011e */
[-C--:B------:R-:W-:Y:S02]  /*58e0*/  VIADDMNMX R37, R14, R18.reuse, R37, PT ;  /* 0x000000120e257246 */ /* 0x080fe40003800125 */
[----:B------:R-:W-:-:S02]  /*58f0*/  VIADDMNMX R39, R32, R18, R39, PT ;  /* 0x0000001220277246 */ /* 0x000fc40003800127 */
[C---:B------:R-:W-:Y:S01]  /*5900*/  VIADDMNMX R3, R34.reuse, R7, R3, PT ;  /* 0x0000000722037246 */ /* 0x040fe20003800103 */
[----:B------:R-:W-:Y:S01]  /*5910*/  LDS R32, [R0+0x5ca0] ;  /* 0x005ca00000207984 */ /* 0x000fe20000000800 */
[----:B------:R-:W-:Y:S02]  /*5920*/  VIADDMNMX R15, R34, R17, R6, PT ;  /* 0x00000011220f7246 */ /* 0x000fe40003800106 */
[----:B------:R-:W-:Y:S01]  /*5930*/  VIADDMNMX R43, R4, R7, R43, PT ;  /* 0x00000007042b7246 */ /* 0x000fe2000380012b */
[----:B------:R-:W-:Y:S01]  /*5940*/  LDS R18, [R0+0x5d3c] ;  /* 0x005d3c0000127984 */ /* 0x000fe20000000800 */
[C---:B------:R-:W-:Y:S02]  /*5950*/  VIADDMNMX R5, R34.reuse, R9, R5, PT ;  /* 0x0000000922057246 */ /* 0x040fe40003800105 */
[C---:B------:R-:W-:Y:S01]  /*5960*/  VIADDMNMX R41, R34.reuse, R11, R41, PT ;  /* 0x0000000b22297246 */ /* 0x040fe20003800129 */
[----:B------:R-:W0:Y:S01]  /*5970*/  LDS.64 R6, [R2+0x130] ;  /* 0x0001300002067984 */ /* 0x000e220000000a00 */
[----:B------:R-:W-:-:S02]  /*5980*/  VIADDMNMX R37, R34, R19, R37, PT ;  /* 0x0000001322257246 */ /* 0x000fc40003800125 */
[C---:B------:R-:W-:Y:S02]  /*5990*/  VIADDMNMX R14, R4.reuse, R9, R31, PT ;  /* 0x00000009040e7246 */ /* 0x040fe4000380011f */
[----:B------:R-:W1:Y:S01]  /*59a0*/  LDS.64 R8, [R2+0x1108] ;  /* 0x0011080002087984 */ /* 0x000e620000000a00 */
[C---:B------:R-:W-:Y:S02]  /*59b0*/  VIADDMNMX R34, R4.reuse, R11, R30, PT ;  /* 0x0000000b04227246 */ /* 0x040fe4000380011e */
[C---:B------:R-:W-:Y:S01]  /*59c0*/  VIADDMNMX R36, R4.reuse, R13, R36, PT ;  /* 0x0000000d04247246 */ /* 0x040fe20003800124 */
[----:B------:R-:W2:Y:S01]  /*59d0*/  LDS.64 R10, [R2+0x20e0] ;  /* 0x0020e000020a7984 */ /* 0x000ea20000000a00 */
[----:B------:R-:W-:-:S03]  /*59e0*/  VIADDMNMX R33, R4, R17, R33, PT ;  /* 0x0000001104217246 */ /* 0x000fc60003800121 */
[----:B------:R-:W3:Y:S04]  /*59f0*/  LDS.64 R12, [R2+0x30b8] ;  /* 0x0030b800020c7984 */ /* 0x000ee80000000a00 */
[----:B------:R-:W4:Y:S04]  /*5a00*/  LDS.64 R16, [R2+0x4090] ;  /* 0x0040900002107984 */ /* 0x000f280000000a00 */
[----:B------:R-:W5:Y:S01]  /*5a10*/  LDS.64 R30, [R2+0x5068] ;  /* 0x00506800021e7984 */ /* 0x000f620000000a00 */
[----:B------:R-:W-:Y:S02]  /*5a20*/  VIADDMNMX R39, R4, R19, R39, PT ;  /* 0x0000001304277246 */ /* 0x000fe40003800127 */
        /* <DEDUP_REMOVED lines=8> */
[-C--:B------:R-:W-:Y:S02]  /*5ab0*/  VIADDMNMX R3, R40, R7.reuse, R3, PT ;  /* 0x0000000728037246 */ /* 0x080fe40003800103 */
[-C--:B----4-:R-:W-:Y:S02]  /*5ac0*/  VIADDMNMX R15, R32, R16.reuse, R15, PT ;  /* 0x00000010200f7246 */ /* 0x090fe4000380010f */
[----:B------:R-:W-:Y:S02]  /*5ad0*/  VIADDMNMX R33, R18, R16, R33, PT ;  /* 0x0000001012217246 */ /* 0x000fe40003800121 */
[----:B------:R-:W-:Y:S02]  /*5ae0*/  VIADDMNMX R43, R38, R7, R43, PT ;  /* 0x00000007262b7246 */ /* 0x000fe4000380012b */
[----:B-----5:R-:W-:-:S02]  /*5af0*/  VIADDMNMX R37, R32, R30, R37, PT ;  /* 0x0000001e20257246 */ /* 0x020fc40003800125 */
[----:B------:R-:W-:Y:S02]  /*5b00*/  VIADDMNMX R39, R18, R30, R39, PT ;  /* 0x0000001e12277246 */ /* 0x000fe40003800127 */
[-C--:B------:R-:W-:Y:S02]  /*5b10*/  VIADDMNMX R19, R38, R9.reuse, R14, PT ;  /* 0x0000000926137246 */ /* 0x080fe4000380010e */
[----:B------:R-:W-:Y:S02]  /*5b20*/  VIADDMNMX R5, R40, R9, R5, PT ;  /* 0x0000000928057246 */ /* 0x000fe40003800105 */
[-C--:B------:R-:W-:Y:S02]  /*5b30*/  VIADDMNMX R34, R38, R11.reuse, R34, PT ;  /* 0x0000000b26227246 */ /* 0x080fe40003800122 */
[----:B------:R-:W-:Y:S01]  /*5b40*/  VIADDMNMX R41, R40, R11, R41, PT ;  /* 0x0000000b28297246 */ /* 0x000fe20003800129 */
[----:B------:R-:W-:Y:S01]  /*5b50*/  STG.E desc[UR4][R44.64], R3 ;  /* 0x000000032c007986 */ /* 0x000fe2000c101904 */
[----:B------:R-:W-:-:S02]  /*5b60*/  VIADDMNMX R36, R38, R13, R36, PT ;  /* 0x0000000d26247246 */ /* 0x000fc40003800124 */
[----:B------:R-:W-:Y:S01]  /*5b70*/  VIADDMNMX R35, R40, R13, R35, PT ;  /* 0x0000000d28237246 */ /* 0x000fe20003800123 */
[----:B------:R-:W-:Y:S01]  /*5b80*/  STG.E desc[UR4][R44.64+0x9c], R43 ;  /* 0x00009c2b2c007986 */ /* 0x000fe2000c101904 */
[-C--:B------:R-:W-:Y:S02]  /*5b90*/  VIADDMNMX R33, R38, R17.reuse, R33, PT ;  /* 0x0000001126217246 */ /* 0x080fe40003800121 */
[----:B------:R-:W-:Y:S01]  /*5ba0*/  VIADDMNMX R15, R40, R17, R15, PT ;  /* 0x00000011280f7246 */ /* 0x000fe2000380010f */
[----:B------:R-:W-:Y:S01]  /*5bb0*/  STG.E desc[UR4][R28.64], R5 ;  /* 0x000000051c007986 */ /* 0x000fe2000c101904 */
[-C--:B------:R-:W-:Y:S02]  /*5bc0*/  VIADDMNMX R39, R38, R31.reuse, R39, PT ;  /* 0x0000001f26277246 */ /* 0x080fe40003800127 */
[----:B------:R-:W-:Y:S01]  /*5bd0*/  VIADDMNMX R37, R40, R31, R37, PT ;  /* 0x0000001f28257246 */ /* 0x000fe20003800125 */
[----:B------:R-:W-:Y:S04]  /*5be0*/  STG.E desc[UR4][R28.64+0x9c], R19 ;  /* 0x00009c131c007986 */ /* 0x000fe8000c101904 */
[----:B------:R-:W-:Y:S04]  /*5bf0*/  STG.E desc[UR4][R26.64], R41 ;  /* 0x000000291a007986 */ /* 0x000fe8000c101904 */
[----:B------:R-:W-:Y:S04]  /*5c00*/  STG.E desc[UR4][R26.64+0x9c], R34 ;  /* 0x00009c221a007986 */ /* 0x000fe8000c101904 */
[----:B------:R-:W-:Y:S04]  /*5c10*/  STG.E desc[UR4][R24.64], R35 ;  /* 0x0000002318007986 */ /* 0x000fe8000c101904 */
[----:B------:R-:W-:Y:S04]  /*5c20*/  STG.E desc[UR4][R24.64+0x9c], R36 ;  /* 0x00009c2418007986 */ /* 0x000fe8000c101904 */
[----:B------:R-:W-:Y:S04]  /*5c30*/  STG.E desc[UR4][R22.64], R15 ;  /* 0x0000000f16007986 */ /* 0x000fe8000c101904 */
[----:B------:R-:W-:Y:S04]  /*5c40*/  STG.E desc[UR4][R22.64+0x9c], R33 ;  /* 0x00009c2116007986 */ /* 0x000fe8000c101904 */
[----:B------:R-:W-:Y:S04]  /*5c50*/  STG.E desc[UR4][R20.64], R37 ;  /* 0x0000002514007986 */ /* 0x000fe8000c101904 */
[----:B------:R-:W-:Y:S01]  /*5c60*/  STG.E desc[UR4][R20.64+0x9c], R39 ;  /* 0x00009c2714007986 */ /* 0x000fe2000c101904 */
[----:B------:R-:W-:Y:S05]  /*5c70*/  EXIT ;  /* 0x000000000000794d */ /* 0x000fea0003800000 */
.L_x_0:
[----:B------:R-:W-:-:S00]  /*5c80*/  BRA `(.L_x_0) ;  /* 0xfffffffc00fc7947 */ /* 0x000fc0000383ffff */
[----:B------:R-:W-:-:S00]  /*5c90*/  NOP ;  /* 0x0000000000007918 */ /* 0x000fc00000000000 */
        /* <DEDUP_REMOVED lines=14> */
.L_x_6:


//--------------------- .text._Z10phase2_calPiiii --------------------------
	.section	.text._Z10phase2_calPiiii,"ax",@progbits
	.align	128
        .global         _Z10phase2_calPiiii
        .type           _Z10phase2_calPiiii,@function
        .size           _Z10phase2_calPiiii,(.L_x_7 - _Z10phase2_calPiiii)
        .other          _Z10phase2_calPiiii,@"STO_CUDA_ENTRY STV_DEFAULT"
_Z10phase2_calPiiii:
.text._Z10phase2_calPiiii:
[----:B------:R-:W-:Y:S01]  /*0000*/  LDC R1, c[0x0][0x37c] ;  /* 0x0000df00ff017b82 */ /* 0x000fe20000000800 */
[----:B------:R-:W0:Y:S07]  /*0010*/  S2R R3, SR_CTAID.Y ;  /* 0x0000000000037919 */ /* 0x000e2e0000002600 */
[----:B------:R-:W0:Y:S01]  /*0020*/  LDC R25, c[0x0][0x390] ;  /* 0x0000e400ff197b82 */ /* 0x000e220000000800 */
[----:B------:R-:W1:Y:S01]  /*0030*/  S2R R10, SR_CTAID.X ;  /* 0x00000000000a7919 */ /* 0x000e620000002500 */
[----:B0-----:R-:W-:-:S04]  /*0040*/  ISETP.NE.AND P0, PT, R3, R25, PT ;  /* 0x000000190300720c */ /* 0x001fc80003f05270 */
[----:B-1----:R-:W-:-:S13]  /*0050*/  ISETP.EQ.XOR P1, PT, R10, R25, P0 ;  /* 0x000000190a00720c */ /* 0x002fda0000722a70 */
[----:B------:R-:W-:Y:S05]  /*0060*/  @P1 EXIT ;  /* 0x000000000000194d */ /* 0x000fea0003800000 */
[----:B------:R-:W0:Y:S01]  /*0070*/  S2R R31, SR_TID.X ;  /* 0x00000000001f7919 */ /* 0x000e220000002100 */
[----:B------:R-:W0:Y:S02]  /*0080*/  S2R R20, SR_TID.Y ;  /* 0x0000000000147919 */ /* 0x000e240000002200 */
[----:B0-----:R-:W-:-:S04]  /*0090*/  VIMNMX.U32 R0, PT, PT, R31, R20, !PT ;  /* 0x000000141f007248 */ /* 0x001fc80007fe0000 */
[----:B------:R-:W-:-:S13]  /*00a0*/  ISETP.GT.U32.AND P1, PT, R0, 0x4d, PT ;  /* 0x0000004d0000780c */ /* 0x000fda0003f24070 */
[----:B------:R-:W-:Y:S05]  /*00b0*/  @P1 EXIT ;  /* 0x000000000000194d */ /* 0x000fea0003800000 */
[----:B------:R-:W0:Y:S01]  /*00c0*/  LDC R32, c[0x0][0x388] ;  /* 0x0000e200ff207b82 */ /* 0x000e220000000800 */
[----:B------:R-:W1:Y:S01]  /*00d0*/  LDCU.64 UR4, c[0x0][0x358] ;  /* 0x00006b00ff0477ac */ /* 0x000e620008000a00 */
[--C-:B------:R-:W-:Y:S02]  /*00e0*/  IMAD R0, R3, 0x4e, R20.reuse ;  /* 0x0000004e03007824 */ /* 0x100fe400078e0214 */
[--C-:B------:R-:W-:Y:S02]  /*00f0*/  IMAD R3, R10, 0x4e, R31.reuse ;  /* 0x0000004e0a037824 */ /* 0x100fe400078e021f */
[C---:B------:R-:W-:Y:S02]  /*0100*/  IMAD R5, R25.reuse, 0x4e, R20 ;  /* 0x0000004e19057824 */ /* 0x040fe400078e0214 */
[----:B------:R-:W2:Y:S01]  /*0110*/  LDC.64 R12, c[0x0][0x380] ;  /* 0x0000e000ff0c7b82 */ /* 0x000ea20000000a00 */
[----:B------:R-:W-:Y:S02]  /*0120*/  IMAD R2, R25, 0x4e, R31 ;  /* 0x0000004e19027824 */ /* 0x000fe400078e021f */
[----:B0-----:R-:W-:-:S02]  /*0130*/  IMAD R7, R0, R32, R3 ;  /* 0x0000002000077224 */ /* 0x001fc400078e0203 */
[----:B------:R-:W-:Y:S02]  /*0140*/  IMAD R5, R5, R32, R2 ;  /* 0x0000002005057224 */ /* 0x000fe400078e0202 */
[----:B------:R-:W-:Y:S02]  /*0150*/  IMAD R0, R32, 0xd, R7 ;  /* 0x0000000d20007824 */ /* 0x000fe400078e0207 */
[----:B--2---:R-:W-:-:S04]  /*0160*/  IMAD.WIDE R2, R7, 0x4, R12 ;  /* 0x0000000407027825 */ /* 0x004fc800078e020c */
[----:B------:R-:W-:Y:S01]  /*0170*/  IMAD.WIDE R8, R5, 0x4, R12 ;  /* 0x0000000405087825 */ /* 0x000fe200078e020c */
[----:B-1----:R-:W2:Y:S04]  /*0180*/  LDG.E R33, desc[UR4][R2.64] ;  /* 0x0000000402217981 */ /* 0x002ea8000c1e1900 */
[----:B------:R-:W3:Y:S01]  /*0190*/  LDG.E R34, desc[UR4][R8.64] ;  /* 0x0000000408227981 */ /* 0x000ee2000c1e1900 */
[----:B------:R-:W-:Y:S02]  /*01a0*/  IMAD R11, R32, 0xd, R5 ;  /* 0x0000000d200b7824 */ /* 0x000fe400078e0205 */
[--C-:B------:R-:W-:Y:S01]  /*01b0*/  IMAD.WIDE R4, R0, 0x4, R12.reuse ;  /* 0x0000000400047825 */ /* 0x100fe200078e020c */
[----:B------:R-:W4:Y:S01]  /*01c0*/  LDG.E R15, desc[UR4][R2.64+0x9c] ;  /* 0x00009c04020f7981 */ /* 0x000f22000c1e1900 */
[----:B------:R-:W0:Y:S02]  /*01d0*/  S2R R23, SR_CgaCtaId ;  /* 0x0000000000177919 */ /* 0x000e240000008800 */
[----:B------:R-:W-:Y:S01]  /*01e0*/  IMAD.WIDE R6, R11, 0x4, R12 ;  /* 0x000000040b067825 */ /* 0x000fe200078e020c */
[----:B------:R1:W5:Y:S04]  /*01f0*/  LDG.E R17, desc[UR4][R8.64+0x9c] ;  /* 0x00009c0408117981 */ /* 0x000368000c1e1900 */
[----:B------:R-:W5:Y:S01]  /*0200*/  LDG.E R19, desc[UR4][R4.64] ;  /* 0x0000000404137981 */ /* 0x000f62000c1e1900 */
[----:B------:R-:W-:Y:S01]  /*0210*/  IMAD R11, R32, 0xd, R11 ;  /* 0x0000000d200b7824 */ /* 0x000fe200078e020b */
[----:B------:R-:W-:-:S02]  /*0220*/  MOV R14, 0x400 ;  /* 0x00000400000e7802 */ /* 0x000fc40000000f00 */
[----:B------:R-:W-:Y:S01]  /*0230*/  ISETP.EQ.AND P0, PT, R10, R25, P0 ;  /* 0x000000190a00720c */ /* 0x000fe20000702270 */
[----:B------:R-:W-:Y:S01]  /*0240*/  IMAD R21, R32, 0xd, R11 ;  /* 0x0000000d20157824 */ /* 0x000fe200078e020b */
[----:B------:R-:W5:Y:S01]  /*0250*/  LDG.E R22, desc[UR4][R6.64] ;  /* 0x0000000406167981 */ /* 0x000f62000c1e1900 */
[----:B------:R-:W-:Y:S02]  /*0260*/  VIADD R18, R14, 0x5f10 ;  /* 0x00005f100e127836 */ /* 0x000fe40000000000 */
[----:B------:R-:W-:Y:S01]  /*0270*/  IMAD.WIDE R36, R11, 0x4, R12 ;  /* 0x000000040b247825 */ /* 0x000fe200078e020c */
[----:B------:R0:W5:Y:S03]  /*0280*/  LDG.E R24, desc[UR4][R6.64+0x9c] ;  /* 0x00009c0406187981 */ /* 0x000166000c1e1900 */
[----:B-1----:R-:W-:Y:S01]  /*0290*/  IMAD R9, R32, 0xd, R21 ;  /* 0x0000000d20097824 */ /* 0x002fe200078e0215 */
[----:B------:R-:W5:Y:S01]  /*02a0*/  LDG.E R27, desc[UR4][R4.64+0x9c] ;  /* 0x00009c04041b7981 */ /* 0x000f62000c1e1900 */
[----:B------:R-:W-:-:S03]  /*02b0*/  IMAD.WIDE R10, R21, 0x4, R12 ;  /* 0x00000004150a7825 */ /* 0x000fc600078e020c */
[----:B------:R-:W5:Y:S01]  /*02c0*/  LDG.E R21, desc[UR4][R36.64] ;  /* 0x0000000424157981 */ /* 0x000f62000c1e1900 */
[----:B0-----:R-:W-:-:S03]  /*02d0*/  IMAD R7, R32, 0xd, R9 ;  /* 0x0000000d20077824 */ /* 0x001fc600078e0209 */
[----:B------:R-:W5:Y:S01]  /*02e0*/  LDG.E R25, desc[UR4][R10.64] ;  /* 0x000000040a197981 */ /* 0x000f62000c1e1900 */
[C---:B------:R-:W-:Y:S02]  /*02f0*/  LEA R14, R23.reuse, R14, 0x18 ;  /* 0x0000000e170e7211 */ /* 0x040fe400078ec0ff */
[----:B------:R-:W-:Y:S01]  /*0300*/  LEA R18, R23, R18, 0x18 ;  /* 0x0000001217127211 */ /* 0x000fe200078ec0ff */
[----:B------:R-:W5:Y:S04]  /*0310*/  LDG.E R26, desc[UR4][R10.64+0x9c] ;  /* 0x00009c040a1a7981 */ /* 0x000f68000c1e1900 */
[----:B------:R0:W5:Y:S01]  /*0320*/  LDG.E R23, desc[UR4][R36.64+0x9c] ;  /* 0x00009c0424177981 */ /* 0x000162000c1e1900 */
[----:B------:R-:W-:-:S04]  /*0330*/  IMAD.WIDE R6, R7, 0x4, R12 ;  /* 0x0000000407067825 */ /* 0x000fc800078e020c */
[----:B------:R-:W-:Y:S01]  /*0340*/  IMAD R16, R20, 0x138, R14 ;  /* 0x0000013814107824 */ /* 0x000fe200078e020e */
[----:B------:R-:W5:Y:S01]  /*0350*/  LDG.E R30, desc[UR4][R6.64] ;  /* 0x00000004061e7981 */ /* 0x000f62000c1e1900 */
[----:B0-----:R-:W-:-:S03]  /*0360*/  IMAD R37, R32, 0xd, R0 ;  /* 0x0000000d20257824 */ /* 0x001fc600078e0200 */
[----:B------:R0:W5:Y:S01]  /*0370*/  LDG.E R35, desc[UR4][R6.64+0x9c] ;  /* 0x00009c0406237981 */ /* 0x000162000c1e1900 */
[----:B------:R-:W-:Y:S02]  /*0380*/  IMAD R36, R32, 0xd, R37 ;  /* 0x0000000d20247824 */ /* 0x000fe400078e0225 */
[----:B------:R-:W-:-:S04]  /*0390*/  IMAD.WIDE R8, R9, 0x4, R12 ;  /* 0x0000000409087825 */ /* 0x000fc800078e020c */
[----:B------:R-:W-:Y:S01]  /*03a0*/  IMAD R11, R32, 0xd, R36 ;  /* 0x0000000d200b7824 */ /* 0x000fe200078e0224 */
[----:B------:R-:W5:Y:S01]  /*03b0*/  LDG.E R28, desc[UR4][R8.64] ;  /* 0x00000004081c7981 */ /* 0x000f62000c1e1900 */
[----:B0-----:R-:W-:-:S03]  /*03c0*/  IMAD.WIDE R6, R37, 0x4, R12 ;  /* 0x0000000425067825 */ /* 0x001fc600078e020c */
[----:B------:R0:W5:Y:S01]  /*03d0*/  LDG.E R29, desc[UR4][R8.64+0x9c] ;  /* 0x00009c04081d7981 */ /* 0x000162000c1e1900 */
[----:B------:R-:W-:Y:S02]  /*03e0*/  IMAD R20, R20, 0x138, R18 ;  /* 0x0000013814147824 */ /* 0x000fe400078e0212 */
[C---:B------:R-:W-:Y:S01]  /*03f0*/  IMAD R0, R31.reuse, 0x4, R16 ;  /* 0x000000041f007824 */ /* 0x040fe200078e0210 */
[----:B------:R-:W5:Y:S01]  /*0400*/  LDG.E R37, desc[UR4][R6.64] ;  /* 0x0000000406257981 */ /* 0x000f62000c1e1900 */
[----:B------:R-:W-:Y:S02]  /*0410*/  IMAD R32, R32, 0xd, R11 ;  /* 0x0000000d20207824 */ /* 0x000fe400078e020b */
[C---:B------:R-:W-:Y:S02]  /*0420*/  IMAD R14, R31.reuse, 0x4, R14 ;  /* 0x000000041f0e7824 */ /* 0x040fe400078e020e */
[----:B------:R-:W-:Y:S02]  /*0430*/  IMAD R18, R31, 0x4, R18 ;  /* 0x000000041f127824 */ /* 0x000fe400078e0212 */
[----:B0-----:R-:W-:-:S04]  /*0440*/  IMAD.WIDE R8, R36, 0x4, R12 ;  /* 0x0000000424087825 */ /* 0x001fc800078e020c */
[----:B------:R-:W-:Y:S02]  /*0450*/  IMAD R31, R31, 0x4, R20 ;  /* 0x000000041f1f7824 */ /* 0x000fe400078e0214 */
[----:B------:R-:W-:-:S04]  /*0460*/  IMAD.WIDE R10, R11, 0x4, R12 ;  /* 0x000000040b0a7825 */ /* 0x000fc800078e020c */
[----:B------:R-:W-:Y:S01]  /*0470*/  IMAD.WIDE R12, R32, 0x4, R12 ;  /* 0x00000004200c7825 */ /* 0x000fe200078e020c */
[----:B------:R-:W5:Y:S04]  /*0480*/  LDG.E R36, desc[UR4][R10.64] ;  /* 0x000000040a247981 */ /* 0x000f68000c1e1900 */
[----:B------:R-:W5:Y:S04]  /*0490*/  LDG.E R32, desc[UR4][R8.64] ;  /* 0x0000000408207981 */ /* 0x000f68000c1e1900 */
[----:B--2---:R0:W-:Y:S04]  /*04a0*/  STS [R0], R33 ;  /* 0x0000002100007388 */ /* 0x0041e80000000800 */
[----:B---3--:R1:W-:Y:S04]  /*04b0*/  STS [R31], R34 ;  /* 0x000000221f007388 */ /* 0x0083e80000000800 */
[----:B0-----:R-:W2:Y:S04]  /*04c0*/  LDG.E R33, desc[UR4][R6.64+0x9c] ;  /* 0x00009c0406217981 */ /* 0x001ea8000c1e1900 */
[----:B-1----:R-:W3:Y:S04]  /*04d0*/  LDG.E R34, desc[UR4][R8.64+0x9c] ;  /* 0x00009c0408227981 */ /* 0x002ee8000c1e1900 */
[----:B----4-:R0:W-:Y:S04]  /*04e0*/  STS [R0+0x9c], R15 ;  /* 0x00009c0f00007388 */ /* 0x0101e80000000800 */
[----:B-----5:R1:W-:Y:S04]  /*04f0*/  STS [R31+0x9c], R17 ;  /* 0x00009c111f007388 */ /* 0x0203e80000000800 */
[----:B0-----:R-:W4:Y:S04]  /*0500*/  LDG.E R15, desc[UR4][R10.64+0x9c] ;  /* 0x00009c040a0f7981 */ /* 0x001f28000c1e1900 */
[----:B-1----:R-:W5:Y:S04]  /*0510*/  LDG.E R17, desc[UR4][R12.64] ;  /* 0x000000040c117981 */ /* 0x002f68000c1e1900 */
[----:B------:R0:W-:Y:S04]  /*0520*/  STS [R0+0xfd8], R19 ;  /* 0x000fd81300007388 */ /* 0x0001e80000000800 */
[----:B0-----:R-:W5:Y:S04]  /*0530*/  LDG.E R19, desc[UR4][R12.64+0x9c] ;  /* 0x00009c040c137981 */ /* 0x001f68000c1e1900 */
[----:B------:R-:W-:Y:S04]  /*0540*/  STS [R31+0xfd8], R22 ;  /* 0x000fd8161f007388 */ /* 0x000fe80000000800 */
[----:B------:R-:W-:Y:S04]  /*0550*/  STS [R0+0x1074], R27 ;  /* 0x0010741b00007388 */ /* 0x000fe80000000800 */
[----:B------:R-:W-:Y:S04]  /*0560*/  STS [R31+0x1074], R24 ;  /* 0x001074181f007388 */ /* 0x000fe80000000800 */
[----:B------:R-:W-:Y:S04]  /*0570*/  STS [R0+0x1fb0], R37 ;  /* 0x001fb02500007388 */ /* 0x000fe80000000800 */
[----:B------:R-:W-:Y:S04]  /*0580*/  STS [R31+0x1fb0], R21 ;  /* 0x001fb0151f007388 */ /* 0x000fe80000000800 */
[----:B--2---:R-:W-:Y:S04]  /*0590*/  STS [R0+0x204c], R33 ;  /* 0x00204c2100007388 */ /* 0x004fe80000000800 */
[----:B------:R-:W-:Y:S04]  /*05a0*/  STS [R31+0x204c], R23 ;  /* 0x00204c171f007388 */ /* 0x000fe80000000800 */
[----:B------:R-:W-:Y:S04]  /*05b0*/  STS [R0+0x2f88], R32 ;  /* 0x002f882000007388 */ /* 0x000fe80000000800 */
[----:B------:R-:W-:Y:S04]  /*05c0*/  STS [R31+0x2f88], R25 ;  /* 0x002f88191f007388 */ /* 0x000fe80000000800 */
[----:B---3--:R-:W-:Y:S04]  /*05d0*/  STS [R0+0x3024], R34 ;  /* 0x0030242200007388 */ /* 0x008fe80000000800 */
[----:B------:R-:W-:Y:S04]  /*05e0*/  STS [R31+0x3024], R26 ;  /* 0x0030241a1f007388 */ /* 0x000fe80000000800 */
[----:B------:R-:W-:Y:S04]  /*05f0*/  STS [R0+0x3f60], R36 ;  /* 0x003f602400007388 */ /* 0x000fe80000000800 */
[----:B------:R-:W-:Y:S04]  /*0600*/  STS [R31+0x3f60], R28 ;  /* 0x003f601c1f007388 */ /* 0x000fe80000000800 */
[----:B----4-:R-:W-:Y:S04]  /*0610*/  STS [R0+0x3ffc], R15 ;  /* 0x003ffc0f00007388 */ /* 0x010fe80000000800 */
[----:B------:R-:W-:Y:S04]  /*0620*/  STS [R31+0x3ffc], R29 ;  /* 0x003ffc1d1f007388 */ /* 0x000fe80000000800 */
[----:B-----5:R-:W-:Y:S04]  /*0630*/  STS [R0+0x4f38], R17 ;  /* 0x004f381100007388 */ /* 0x020fe80000000800 */
[----:B------:R-:W-:Y:S04]  /*0640*/  STS [R31+0x4f38], R30 ;  /* 0x004f381e1f007388 */ /* 0x000fe80000000800 */
[----:B------:R-:W-:Y:S04]  /*0650*/  STS [R0+0x4fd4], R19 ;  /* 0x004fd41300007388 */ /* 0x000fe80000000800 */
[----:B------:R-:W-:Y:S01]  /*0660*/  STS [R31+0x4fd4], R35 ;  /* 0x004fd4231f007388 */ /* 0x000fe20000000800 */
[----:B------:R-:W-:Y:S06]  /*0670*/  BAR.SYNC.DEFER_BLOCKING 0x0 ;  /* 0x0000000000007b1d */ /* 0x000fec0000010000 */
[----:B------:R-:W-:Y:S04]  /*0680*/  @P0 LDS R21, [R16] ;  /* 0x0000000010150984 */ /* 0x000fe80000000800 */
[----:B------:R-:W-:Y:S04]  /*0690*/  @P0 LDS R22, [R0] ;  /* 0x0000000000160984 */ /* 0x000fe80000000800 */
[----:B------:R-:W0:Y:S04]  /*06a0*/  @P0 LDS R23, [R18] ;  /* 0x0000000012170984 */ /* 0x000e280000000800 */
[----:B------:R-:W-:Y:S04]  /*06b0*/  @!P0 LDS R24, [R20] ;  /* 0x0000000014188984 */ /* 0x000fe80000000800 */
[----:B------:R-:W-:Y:S04]  /*06c0*/  @!P0 LDS R25, [R0] ;  /* 0x0000000000198984 */ /* 0x000fe80000000800 */
[----:B------:R-:W1:Y:S04]  /*06d0*/  @!P0 LDS R15, [R14] ;  /* 0x000000000e0f8984 */ /* 0x000e680000000800 */
[----:B------:R-:W-:Y:S04]  /*06e0*/  @P0 LDS R31, [R0+0x4f38] ;  /* 0x004f3800001f0984 */ /* 0x000fe80000000800 */
[----:B------:R-:W-:Y:S01]  /*06f0*/  @P0 LDS R32, [R0+0x4fd4] ;  /* 0x004fd40000200984 */ /* 0x000fe20000000800 */
[----:B0-----:R-:W-:-:S03]  /*0700*/  @P0 VIADDMNMX R17, R23, R21, R22, PT ;  /* 0x0000001517110246 */ /* 0x001fc60003800116 */
[----:B------:R-:W-:Y:S04]  /*0710*/  @!P0 LDS R22, [R0+0x9c] ;  /* 0x00009c0000168984 */ /* 0x000fe80000000800 */
[----:B------:R-:W-:Y:S04]  /*0720*/  @P0 LDS R21, [R0+0x9c] ;  /* 0x00009c0000150984 */ /* 0x000fe80000000800 */
[----:B------:R-:W-:Y:S01]  /*0730*/  @P0 LDS R23, [R0+0x204c] ;  /* 0x00204c0000170984 */ /* 0x000fe20000000800 */
[----:B-1----:R-:W-:-:S05]  /*0740*/  @!P0 VIADDMNMX R17, R15, R24, R25, PT ;  /* 0x000000180f118246 */ /* 0x002fca0003800119 */
[----:B------:R-:W-:Y:S04]  /*0750*/  STS [R0], R17 ;  /* 0x0000001100007388 */ /* 0x000fe80000000800 */
[----:B------:R-:W-:Y:S04]  /*0760*/  @!P0 LDS R25, [R20] ;  /* 0x0000000014198984 */ /* 0x000fe80000000800 */
[----:B------:R-:W0:Y:S04]  /*0770*/  @!P0 LDS R15, [R14+0x9c] ;  /* 0x00009c000e0f8984 */ /* 0x000e280000000800 */
[----:B------:R-:W-:Y:S04]  /*0780*/  @P0 LDS R19, [R16] ;  /* 0x0000000010130984 */ /* 0x000fe80000000800 */
[----:B------:R-:W1:Y:S01]  /*0790*/  @P0 LDS R24, [R18+0x9c] ;  /* 0x00009c0012180984 */ /* 0x000e620000000800 */
[----:B0-----:R-:W-:-:S03]  /*07a0*/  @!P0 VIADDMNMX R25, R15, R25, R22, PT ;  /* 0x000000190f198246 */ /* 0x001fc60003800116 */
[----:B------:R-:W-:Y:S01]  /*07b0*/  @!P0 LDS R22, [R0+0xfd8] ;  /* 0x000fd80000168984 */ /* 0x000fe20000000800 */
[----:B-1----:R-:W-:-:S03]  /*07c0*/  @P0 VIADDMNMX R25, R24, R19, R21, PT ;  /* 0x0000001318190246 */ /* 0x002fc60003800115 */
[----:B------:R-:W-:Y:S04]  /*07d0*/  @P0 LDS R21, [R0+0xfd8] ;  /* 0x000fd80000150984 */ /* 0x000fe80000000800 */
[----:B------:R-:W-:Y:S04]  /*07e0*/  STS [R0+0x9c], R25 ;  /* 0x00009c1900007388 */ /* 0x000fe80000000800 */
[----:B------:R-:W-:Y:S04]  /*07f0*/  @!P0 LDS R27, [R20+0xfd8] ;  /* 0x000fd800141b8984 */ /* 0x000fe80000000800 */
[----:B------:R-:W0:Y:S04]  /*0800*/  @!P0 LDS R15, [R14] ;  /* 0x000000000e0f8984 */ /* 0x000e280000000800 */
[----:B------:R-:W-:Y:S04]  /*0810*/  @P0 LDS R19, [R16+0xfd8] ;  /* 0x000fd80010130984 */ /* 0x000fe80000000800 */
[----:B------:R-:W1:Y:S01]  /*0820*/  @P0 LDS R24, [R18] ;  /* 0x0000000012180984 */ /* 0x000e620000000800 */
[----:B0-----:R-:W-:-:S03]  /*0830*/  @!P0 VIADDMNMX R27, R15, R27, R22, PT ;  /* 0x0000001b0f1b8246 */ /* 0x001fc60003800116 */
[----:B------:R-:W-:Y:S01]  /*0840*/  @!P0 LDS R22, [R0+0x1074] ;  /* 0x0010740000168984 */ /* 0x000fe20000000800 */
[----:B-1----:R-:W-:-:S03]  /*0850*/  @P0 VIADDMNMX R27, R24, R19, R21, PT ;  /* 0x00000013181b0246 */ /* 0x002fc60003800115 */
[----:B------:R-:W-:Y:S04]  /*0860*/  @P0 LDS R21, [R0+0x1074] ;  /* 0x0010740000150984 */ /* 0x000fe80000000800 */
[----:B------:R-:W-:Y:S04]  /*0870*/  STS [R0+0xfd8], R27 ;  /* 0x000fd81b00007388 */ /* 0x000fe80000000800 */
[----:B------:R-:W-:Y:S04]  /*0880*/  @!P0 LDS R29, [R20+0xfd8] ;  /* 0x000fd800141d8984 */ /* 0x000fe80000000800 */
[----:B------:R-:W0:Y:S04]  /*0890*/  @!P0 LDS R15, [R14+0x9c] ;  /* 0x00009c000e0f8984 */ /* 0x000e280000000800 */
[----:B------:R-:W-:Y:S04]  /*08a0*/  @P0 LDS R19, [R16+0xfd8] ;  /* 0x000fd80010130984 */ /* 0x000fe80000000800 */
        /* <DEDUP_REMOVED lines=12> */
[----:B-1----:R-:W-:-:S05]  /*0970*/  @P0 VIADDMNMX R37, R24, R19, R21, PT ;  /* 0x0000001318250246 */ /* 0x002fca0003800115 */
        /* <DEDUP_REMOVED lines=23> */
[----:B0-----:R-:W-:-:S02]  /*0af0*/  @!P0 VIADDMNMX R28, R19, R28, R15, PT ;  /* 0x0000001c131c8246 */ /* 0x001fc4000380010f */
[----:B-1----:R-:W-:Y:S02]  /*0b00*/  @P0 VIADDMNMX R28, R24, R21, R23, PT ;  /* 0x00000015181c0246 */ /* 0x002fe40003800117 */
[----:B------:R-:W-:Y:S04]  /*0b10*/  @!P0 LDS R24, [R0+0x3f60] ;  /* 0x003f600000188984 */ /* 0x000fe80000000800 */
[----:B------:R-:W-:Y:S04]  /*0b20*/  STS [R0+0x3024], R28 ;  /* 0x0030241c00007388 */ /* 0x000fe80000000800 */
[----:B------:R-:W-:Y:S04]  /*0b30*/  @!P0 LDS R35, [R20+0x3f60] ;  /* 0x003f600014238984 */ /* 0x000fe80000000800 */
[----:B------:R-:W0:Y:S04]  /*0b40*/  @!P0 LDS R15, [R14] ;  /* 0x000000000e0f8984 */ /* 0x000e280000000800 */
[----:B------:R-:W-:Y:S04]  /*0b50*/  @P0 LDS R21, [R0+0x3f60] ;  /* 0x003f600000150984 */ /* 0x000fe80000000800 */
        /* <DEDUP_REMOVED lines=13> */
[----:B-1----:R-:W-:-:S05]  /*0c30*/  @P0 VIADDMNMX R23, R30, R19, R21, PT ;  /* 0x000000131e170246 */ /* 0x002fca0003800115 */
        /* <DEDUP_REMOVED lines=13> */
[----:B0-----:R-:W-:-:S02]  /*0d10*/  @!P0 VIADDMNMX R21, R15, R21, R24, PT ;  /* 0x000000150f158246 */ /* 0x001fc40003800118 */
        /* <DEDUP_REMOVED lines=8> */
[----:B------:R-:W-:Y:S04]  /*0da0*/  STS [R0], R15 ;  /* 0x0000000f00007388 */ /* 0x000fe80000000800 */
        /* <DEDUP_REMOVED lines=77> */
[----:B------:R-:W0:Y:S04]  /*1280*/  @!P0 LDS R21, [R14+0x270] ;  /* 0x000270000e158984 */ /* 0x000e280000000800 */
[----:B------:R-:W-:Y:S04]  /*1290*/  @P0 LDS R28, [R16+0x8] ;  /* 0x00000800101c0984 */ /* 0x000fe80000000800 */
[----:B------:R-:W1:Y:S01]  /*12a0*/  @P0 LDS R30, [R18+0x270] ;  /* 0x00027000121e0984 */ /* 0x000e620000000800 */
[--C-:B0-----:R-:W-:Y:S02]  /*12b0*/  @!P0 VIADDMNMX R21, R21, R26, R15.reuse, PT ;  /* 0x0000001a15158246 */ /* 0x101fe4000380010f */
        /* <DEDUP_REMOVED lines=6359> */
[----:B------:R-:W-:Y:S01]  /*1a030*/  STG.E desc[UR4][R2.64], R25 ;  /* 0x0000001902007986 */ /* 0x000fe2000c101904 */
[----:B-1----:R-:W-:-:S03]  /*1a040*/  @P0 VIADDMNMX R15, R28, R26, R17, PT ;  /* 0x0000001a1c0f0246 */ /* 0x002fc60003800111 */
        /* <DEDUP_REMOVED lines=11> */
[----:B------:R-:W-:Y:S01]  /*1a100*/  STS [R0+0x4fd4], R15 ;  /* 0x004fd40f00007388 */ /* 0x000fe20000000800 */
[----:B------:R-:W-:Y:S05]  /*1a110*/  EXIT ;  /* 0x000000000000794d */ /* 0x000fea0003800000 */
.L_x_1:
        /* <DEDUP_REMOVED lines=14> */
.L_x_7:


//--------------------- .text._Z10phase1_calPiiii --------------------------
	.section	.text._Z10phase1_calPiiii,"ax",@progbits
	.align	128
        .global         _Z10phase1_calPiiii
        .type           _Z10phase1_calPiiii,@function
        .size           _Z10phase1_calPiiii,(.L_x_8 - _Z10phase1_calPiiii)
        .other          _Z10phase1_calPiiii,@"STO_CUDA_ENTRY STV_DEFAULT"
_Z10phase1_calPiiii:
.text._Z10phase1_calPiiii:
[----:B------:R-:W-:Y:S01]  /*0000*/  LDC R1, c[0x0][0x37c] ;  /* 0x0000df00ff017b82 */ /* 0x000fe20000000800 */
[----:B------:R-:W0:Y:S01]  /*0010*/  S2R R15, SR_TID.X ;  /* 0x00000000000f7919 */ /* 0x000e220000002100 */
[----:B------:R-:W0:Y:S02]  /*0020*/  S2R R0, SR_TID.Y ;  /* 0x0000000000007919 */ /* 0x000e240000002200 */
[----:B0-----:R-:W-:-:S04]  /*0030*/  VIMNMX.U32 R2, PT, PT, R15, R0, !PT ;  /* 0x000000000f027248 */ /* 0x001fc80007fe0000 */
[----:B------:R-:W-:-:S13]  /*0040*/  ISETP.GT.U32.AND P0, PT, R2, 0x4d, PT ;  /* 0x0000004d0200780c */ /* 0x000fda0003f04070 */
[----:B------:R-:W-:Y:S05]  /*0050*/  @P0 EXIT ;  /* 0x000000000000094d */ /* 0x000fea0003800000 */
[----:B------:R-:W0:Y:S01]  /*0060*/  LDC.64 R4, c[0x0][0x388] ;  /* 0x0000e200ff047b82 */ /* 0x000e220000000a00 */
[----:B------:R-:W0:Y:S01]  /*0070*/  LDCU UR4, c[0x0][0x390] ;  /* 0x00007200ff0477ac */ /* 0x000e220008000800 */
[----:B------:R-:W1:Y:S06]  /*0080*/  LDCU.64 UR6, c[0x0][0x358] ;  /* 0x00006b00ff0677ac */ /* 0x000e6c0008000a00 */
[----:B------:R-:W2:Y:S01]  /*0090*/  LDC.64 R12, c[0x0][0x380] ;  /* 0x0000e000ff0c7b82 */ /* 0x000ea20000000a00 */
[C---:B0-----:R-:W-:Y:S02]  /*00a0*/  IMAD R3, R5.reuse, UR4, R15 ;  /* 0x0000000405037c24 */ /* 0x041fe4000f8e020f */
[----:B------:R-:W-:-:S04]  /*00b0*/  IMAD R5, R5, UR4, R0 ;  /* 0x0000000405057c24 */ /* 0x000fc8000f8e0200 */
[----:B------:R-:W-:-:S04]  /*00c0*/  IMAD R5, R5, R4, R3 ;  /* 0x0000000405057224 */ /* 0x000fc800078e0203 */
[----:B--2---:R-:W-:-:S05]  /*00d0*/  IMAD.WIDE R2, R5, 0x4, R12 ;  /* 0x0000000405027825 */ /* 0x004fca00078e020c */
[----:B-1----:R-:W2:Y:S01]  /*00e0*/  LDG.E R17, desc[UR6][R2.64] ;  /* 0x0000000602117981 */ /* 0x002ea2000c1e1900 */
[----:B------:R-:W0:Y:S01]  /*00f0*/  S2R R7, SR_CgaCtaId ;  /* 0x0000000000077919 */ /* 0x000e220000008800 */
[C---:B------:R-:W-:Y:S01]  /*0100*/  IMAD R5, R4.reuse, 0xd, R5 ;  /* 0x0000000d04057824 */ /* 0x040fe200078e0205 */
[----:B------:R-:W-:Y:S01]  /*0110*/  MOV R16, 0x400 ;  /* 0x0000040000107802 */ /* 0x000fe20000000f00 */
[----:B------:R-:W3:Y:S02]  /*0120*/  LDG.E R19, desc[UR6][R2.64+0x9c] ;  /* 0x00009c0602137981 */ /* 0x000ee4000c1e1900 */
[----:B------:R-:W-:Y:S02]  /*0130*/  IMAD R9, R4, 0xd, R5 ;  /* 0x0000000d04097824 */ /* 0x000fe400078e0205 */
[----:B------:R-:W-:Y:S01]  /*0140*/  IMAD.WIDE R10, R5, 0x4, R12 ;  /* 0x00000004050a7825 */ /* 0x000fe200078e020c */
[----:B0-----:R-:W-:-:S03]  /*0150*/  LEA R16, R7, R16, 0x18 ;  /* 0x0000001007107211 */ /* 0x001fc600078ec0ff */
[----:B------:R-:W-:Y:S02]  /*0160*/  IMAD R7, R4, 0xd, R9 ;  /* 0x0000000d04077824 */ /* 0x000fe400078e0209 */
[----:B------:R-:W-:-:S04]  /*0170*/  IMAD.WIDE R8, R9, 0x4, R12 ;  /* 0x0000000409087825 */ /* 0x000fc800078e020c */
[----:B------:R-:W-:Y:S01]  /*0180*/  IMAD R21, R4, 0xd, R7 ;  /* 0x0000000d04157824 */ /* 0x000fe200078e0207 */
[----:B------:R-:W4:Y:S01]  /*0190*/  LDG.E R25, desc[UR6][R8.64] ;  /* 0x0000000608197981 */ /* 0x000f22000c1e1900 */
[----:B------:R-:W-:Y:S02]  /*01a0*/  IMAD R0, R0, 0x138, R16 ;  /* 0x0000013800007824 */ /* 0x000fe400078e0210 */
[----:B------:R-:W-:Y:S01]  /*01b0*/  IMAD R23, R4, 0xd, R21 ;  /* 0x0000000d04177824 */ /* 0x000fe200078e0215 */
[----:B------:R-:W5:Y:S01]  /*01c0*/  LDG.E R27, desc[UR6][R8.64+0x9c] ;  /* 0x00009c06081b7981 */ /* 0x000f62000c1e1900 */
[----:B------:R-:W-:Y:S02]  /*01d0*/  IMAD R14, R15, 0x4, R0 ;  /* 0x000000040f0e7824 */ /* 0x000fe400078e0200 */
[----:B------:R-:W-:-:S04]  /*01e0*/  IMAD.WIDE R6, R7, 0x4, R12 ;  /* 0x0000000407067825 */ /* 0x000fc800078e020c */
[--C-:B------:R-:W-:Y:S01]  /*01f0*/  IMAD.WIDE R4, R21, 0x4, R12.reuse ;  /* 0x0000000415047825 */ /* 0x100fe200078e020c */
[----:B------:R-:W5:Y:S03]  /*0200*/  LDG.E R29, desc[UR6][R6.64] ;  /* 0x00000006061d7981 */ /* 0x000f66000c1e1900 */
[----:B------:R-:W-:Y:S01]  /*0210*/  IMAD.WIDE R12, R23, 0x4, R12 ;  /* 0x00000004170c7825 */ /* 0x000fe200078e020c */
[----:B------:R-:W5:Y:S04]  /*0220*/  LDG.E R21, desc[UR6][R10.64] ;  /* 0x000000060a157981 */ /* 0x000f68000c1e1900 */
[----:B------:R-:W5:Y:S04]  /*0230*/  LDG.E R23, desc[UR6][R10.64+0x9c] ;  /* 0x00009c060a177981 */ /* 0x000f68000c1e1900 */
[----:B------:R-:W5:Y:S04]  /*0240*/  LDG.E R18, desc[UR6][R6.64+0x9c] ;  /* 0x00009c0606127981 */ /* 0x000f68000c1e1900 */
[----:B------:R-:W5:Y:S04]  /*0250*/  LDG.E R20, desc[UR6][R4.64] ;  /* 0x0000000604147981 */ /* 0x000f68000c1e1900 */
[----:B------:R-:W5:Y:S04]  /*0260*/  LDG.E R22, desc[UR6][R4.64+0x9c] ;  /* 0x00009c0604167981 */ /* 0x000f68000c1e1900 */
[----:B------:R-:W5:Y:S04]  /*0270*/  LDG.E R24, desc[UR6][R12.64] ;  /* 0x000000060c187981 */ /* 0x000f68000c1e1900 */
[----:B--2---:R0:W-:Y:S04]  /*0280*/  STS [R14], R17 ;  /* 0x000000110e007388 */ /* 0x0041e80000000800 */
[----:B---3--:R1:W-:Y:S04]  /*0290*/  STS [R14+0x9c], R19 ;  /* 0x00009c130e007388 */ /* 0x0083e80000000800 */
[----:B0-----:R-:W2:Y:S01]  /*02a0*/  LDG.E R17, desc[UR6][R12.64+0x9c] ;  /* 0x00009c060c117981 */ /* 0x001ea2000c1e1900 */
[----:B------:R-:W-:Y:S01]  /*02b0*/  LEA R15, R15, R16, 0x2 ;  /* 0x000000100f0f7211 */ /* 0x000fe200078e10ff */
[----:B------:R-:W-:-:S02]  /*02c0*/  UMOV UR4, 0x2f88 ;  /* 0x00002f8800047882 */ /* 0x000fc40000000000 */
[----:B----4-:R1:W-:Y:S04]  /*02d0*/  STS [R14+0x1fb0], R25 ;  /* 0x001fb0190e007388 */ /* 0x0103e80000000800 */
[----:B-----5:R1:W-:Y:S04]  /*02e0*/  STS [R14+0x204c], R27 ;  /* 0x00204c1b0e007388 */ /* 0x0203e80000000800 */
[----:B------:R1:W-:Y:S04]  /*02f0*/  STS [R14+0x2f88], R29 ;  /* 0x002f881d0e007388 */ /* 0x0003e80000000800 */
[----:B------:R1:W-:Y:S04]  /*0300*/  STS [R14+0xfd8], R21 ;  /* 0x000fd8150e007388 */ /* 0x0003e80000000800 */
[----:B------:R1:W-:Y:S04]  /*0310*/  STS [R14+0x1074], R23 ;  /* 0x001074170e007388 */ /* 0x0003e80000000800 */
[----:B------:R1:W-:Y:S04]  /*0320*/  STS [R14+0x3024], R18 ;  /* 0x003024120e007388 */ /* 0x0003e80000000800 */
[----:B------:R1:W-:Y:S04]  /*0330*/  STS [R14+0x3f60], R20 ;  /* 0x003f60140e007388 */ /* 0x0003e80000000800 */
[----:B------:R1:W-:Y:S04]  /*0340*/  STS [R14+0x3ffc], R22 ;  /* 0x003ffc160e007388 */ /* 0x0003e80000000800 */
[----:B------:R1:W-:Y:S04]  /*0350*/  STS [R14+0x4f38], R24 ;  /* 0x004f38180e007388 */ /* 0x0003e80000000800 */
[----:B--2---:R1:W-:Y:S01]  /*0360*/  STS [R14+0x4fd4], R17 ;  /* 0x004fd4110e007388 */ /* 0x0043e20000000800 */
[----:B------:R-:W-:Y:S06]  /*0370*/  BAR.SYNC.DEFER_BLOCKING 0x0 ;  /* 0x0000000000007b1d */ /* 0x000fec0000010000 */
.L_x_2:
[----:B------:R-:W-:Y:S06]  /*0380*/  BAR.SYNC.DEFER_BLOCKING 0x0 ;  /* 0x0000000000007b1d */ /* 0x000fec0000010000 */
[----:B-1----:R-:W-:Y:S04]  /*0390*/  LDS R17, [R0+UR4+-0x2f88] ;  /* 0xffd0780400117984 */ /* 0x002fe80008000800 */
[----:B------:R-:W-:Y:S04]  /*03a0*/  LDS R16, [R15] ;  /* 0x000000000f107984 */ /* 0x000fe80000000800 */
[----:B0-----:R-:W0:Y:S04]  /*03b0*/  LDS R18, [R14] ;  /* 0x000000000e127984 */ /* 0x001e280000000800 */
[----:B------:R-:W-:Y:S04]  /*03c0*/  LDS R20, [R14+0x3024] ;  /* 0x003024000e147984 */ /* 0x000fe80000000800 */
[----:B------:R-:W-:Y:S04]  /*03d0*/  LDS R22, [R14+0x3f60] ;  /* 0x003f60000e167984 */ /* 0x000fe80000000800 */
[----:B------:R-:W-:Y:S04]  /*03e0*/  LDS R24, [R14+0x3ffc] ;  /* 0x003ffc000e187984 */ /* 0x000fe80000000800 */
[----:B------:R-:W-:Y:S04]  /*03f0*/  LDS R26, [R14+0x4f38] ;  /* 0x004f38000e1a7984 */ /* 0x000fe80000000800 */
[----:B------:R-:W-:Y:S01]  /*0400*/  LDS R28, [R14+0x4fd4] ;  /* 0x004fd4000e1c7984 */ /* 0x000fe20000000800 */
[----:B0-----:R-:W-:-:S03]  /*0410*/  VIADDMNMX R17, R16, R17, R18, PT ;  /* 0x0000001110117246 */ /* 0x001fc60003800112 */
[----:B------:R-:W-:Y:S04]  /*0420*/  LDS R18, [R14+0x9c] ;  /* 0x00009c000e127984 */ /* 0x000fe80000000800 */
[----:B------:R-:W-:Y:S04]  /*0430*/  STS [R14], R17 ;  /* 0x000000110e007388 */ /* 0x000fe80000000800 */
[----:B------:R-:W-:Y:S04]  /*0440*/  LDS R19, [R0+UR4+-0x2f88] ;  /* 0xffd0780400137984 */ /* 0x000fe80008000800 */
[----:B------:R-:W0:Y:S02]  /*0450*/  LDS R16, [R15+0x9c] ;  /* 0x00009c000f107984 */ /* 0x000e240000000800 */
[----:B0-----:R-:W-:-:S02]  /*0460*/  VIADDMNMX R19, R16, R19, R18, PT ;  /* 0x0000001310137246 */ /* 0x001fc40003800112 */
[----:B------:R-:W-:Y:S04]  /*0470*/  LDS R18, [R14+0xfd8] ;  /* 0x000fd8000e127984 */ /* 0x000fe80000000800 */
[----:B------:R-:W-:Y:S04]  /*0480*/  STS [R14+0x9c], R19 ;  /* 0x00009c130e007388 */ /* 0x000fe80000000800 */
[----:B------:R-:W-:Y:S04]  /*0490*/  LDS R21, [R0+UR4+-0x1fb0] ;  /* 0xffe0500400157984 */ /* 0x000fe80008000800 */
[----:B------:R-:W0:Y:S02]  /*04a0*/  LDS R16, [R15] ;  /* 0x000000000f107984 */ /* 0x000e240000000800 */
[----:B0-----:R-:W-:-:S02]  /*04b0*/  VIADDMNMX R21, R16, R21, R18, PT ;  /* 0x0000001510157246 */ /* 0x001fc40003800112 */
[----:B------:R-:W-:Y:S04]  /*04c0*/  LDS R18, [R14+0x1074] ;  /* 0x001074000e127984 */ /* 0x000fe80000000800 */
[----:B------:R-:W-:Y:S04]  /*04d0*/  STS [R14+0xfd8], R21 ;  /* 0x000fd8150e007388 */ /* 0x000fe80000000800 */
        /* <DEDUP_REMOVED lines=15> */
[----:B------:R-:W-:Y:S04]  /*05d0*/  LDS R29, [R0+UR4] ;  /* 0x00000004001d7984 */ /* 0x000fe80008000800 */
[----:B------:R-:W0:Y:S02]  /*05e0*/  LDS R16, [R15] ;  /* 0x000000000f107984 */ /* 0x000e240000000800 */
[----:B0-----:R-:W-:-:S05]  /*05f0*/  VIADDMNMX R29, R16, R29, R18, PT ;  /* 0x0000001d101d7246 */ /* 0x001fca0003800112 */
[----:B------:R-:W-:Y:S04]  /*0600*/  STS [R14+0x2f88], R29 ;  /* 0x002f881d0e007388 */ /* 0x000fe80000000800 */
[----:B------:R-:W-:Y:S04]  /*0610*/  LDS R16, [R0+UR4] ;  /* 0x0000000400107984 */ /* 0x000fe80008000800 */
[----:B------:R-:W0:Y:S02]  /*0620*/  LDS R18, [R15+0x9c] ;  /* 0x00009c000f127984 */ /* 0x000e240000000800 */
[----:B0-----:R-:W-:-:S05]  /*0630*/  VIADDMNMX R16, R18, R16, R20, PT ;  /* 0x0000001012107246 */ /* 0x001fca0003800114 */
[----:B------:R-:W-:Y:S04]  /*0640*/  STS [R14+0x3024], R16 ;  /* 0x003024100e007388 */ /* 0x000fe80000000800 */
[----:B------:R-:W-:Y:S04]  /*0650*/  LDS R18, [R0+UR4+0xfd8] ;  /* 0x000fd80400127984 */ /* 0x000fe80008000800 */
[----:B------:R-:W0:Y:S02]  /*0660*/  LDS R20, [R15] ;  /* 0x000000000f147984 */ /* 0x000e240000000800 */
[----:B0-----:R-:W-:-:S05]  /*0670*/  VIADDMNMX R18, R20, R18, R22, PT ;  /* 0x0000001214127246 */ /* 0x001fca0003800116 */
[----:B------:R-:W-:Y:S04]  /*0680*/  STS [R14+0x3f60], R18 ;  /* 0x003f60120e007388 */ /* 0x000fe80000000800 */
[----:B------:R-:W-:Y:S04]  /*0690*/  LDS R20, [R0+UR4+0xfd8] ;  /* 0x000fd80400147984 */ /* 0x000fe80008000800 */
[----:B------:R-:W0:Y:S02]  /*06a0*/  LDS R22, [R15+0x9c] ;  /* 0x00009c000f167984 */ /* 0x000e240000000800 */
[----:B0-----:R-:W-:-:S05]  /*06b0*/  VIADDMNMX R20, R22, R20, R24, PT ;  /* 0x0000001416147246 */ /* 0x001fca0003800118 */
[----:B------:R-:W-:Y:S04]  /*06c0*/  STS [R14+0x3ffc], R20 ;  /* 0x003ffc140e007388 */ /* 0x000fe80000000800 */
[----:B------:R-:W-:Y:S04]  /*06d0*/  LDS R22, [R0+UR4+0x1fb0] ;  /* 0x001fb00400167984 */ /* 0x000fe80008000800 */
[----:B------:R-:W0:Y:S02]  /*06e0*/  LDS R24, [R15] ;  /* 0x000000000f187984 */ /* 0x000e240000000800 */
[----:B0-----:R-:W-:-:S05]  /*06f0*/  VIADDMNMX R22, R24, R22, R26, PT ;  /* 0x0000001618167246 */ /* 0x001fca000380011a */
[----:B------:R-:W-:Y:S04]  /*0700*/  STS [R14+0x4f38], R22 ;  /* 0x004f38160e007388 */ /* 0x000fe80000000800 */
[----:B------:R-:W-:Y:S01]  /*0710*/  LDS R24, [R0+UR4+0x1fb0] ;  /* 0x001fb00400187984 */ /* 0x000fe20008000800 */
[----:B------:R-:W-:-:S03]  /*0720*/  UIADD3 UR4, UPT, UPT, UR4, 0x4, URZ ;  /* 0x0000000404047890 */ /* 0x000fc6000fffe0ff */
[----:B------:R0:W1:Y:S01]  /*0730*/  LDS R26, [R15+0x9c] ;  /* 0x00009c000f1a7984 */ /* 0x0000620000000800 */
[----:B------:R-:W-:Y:S01]  /*0740*/  UISETP.NE.AND UP0, UPT, UR4, 0x30c0, UPT ;  /* 0x000030c00400788c */ /* 0x000fe2000bf05270 */
[----:B0-----:R-:W-:Y:S01]  /*0750*/  VIADD R15, R15, 0x138 ;  /* 0x000001380f0f7836 */ /* 0x001fe20000000000 */
[----:B-1----:R-:W-:-:S05]  /*0760*/  VIADDMNMX R24, R26, R24, R28, PT ;  /* 0x000000181a187246 */ /* 0x002fca000380011c */
[----:B------:R0:W-:Y:S02]  /*0770*/  STS [R14+0x4fd4], R24 ;  /* 0x004fd4180e007388 */ /* 0x0001e40000000800 */
[----:B------:R-:W-:Y:S05]  /*0780*/  BRA.U UP0, `(.L_x_2) ;  /* 0xfffffff900fc7547 */ /* 0x000fea000b83ffff */
        /* <DEDUP_REMOVED lines=13> */
.L_x_3:
        /* <DEDUP_REMOVED lines=10> */
.L_x_8:


//--------------------- .text._Z9dist_fillPiS_ii  --------------------------
	.section	.text._Z9dist_fillPiS_ii,"ax",@progbits
	.align	128
        .global         _Z9dist_fillPiS_ii
        .type           _Z9dist_fillPiS_ii,@function
        .size           _Z9dist_fillPiS_ii,(.L_x_9 - _Z9dist_fillPiS_ii)
        .other          _Z9dist_fillPiS_ii,@"STO_CUDA_ENTRY STV_DEFAULT"
_Z9dist_fillPiS_ii:
.text._Z9dist_fillPiS_ii:
[----:B------:R-:W-:Y:S01]  /*0000*/  LDC R1, c[0x0][0x37c] ;  /* 0x0000df00ff017b82 */ /* 0x000fe20000000800 */
[----:B------:R-:W0:Y:S07]  /*0010*/  S2R R3, SR_TID.X ;  /* 0x0000000000037919 */ /* 0x000e2e0000002100 */
[----:B------:R-:W0:Y:S01]  /*0020*/  S2UR UR4, SR_CTAID.X ;  /* 0x00000000000479c3 */ /* 0x000e220000002500 */
[----:B------:R-:W1:Y:S07]  /*0030*/  LDCU UR5, c[0x0][0x394] ;  /* 0x00007280ff0577ac */ /* 0x000e6e0008000800 */
[----:B------:R-:W0:Y:S02]  /*0040*/  LDC R0, c[0x0][0x360] ;  /* 0x0000d800ff007b82 */ /* 0x000e240000000800 */
[----:B0-----:R-:W-:-:S05]  /*0050*/  IMAD R0, R0, UR4, R3 ;  /* 0x0000000400007c24 */ /* 0x001fca000f8e0203 */
[----:B-1----:R-:W-:-:S13]  /*0060*/  ISETP.GE.AND P0, PT, R0, UR5, PT ;  /* 0x0000000500007c0c */ /* 0x002fda000bf06270 */
[----:B------:R-:W-:Y:S05]  /*0070*/  @P0 EXIT ;  /* 0x000000000000094d */ /* 0x000fea0003800000 */
[----:B------:R-:W0:Y:S01]  /*0080*/  LDC.64 R2, c[0x0][0x388] ;  /* 0x0000e200ff027b82 */ /* 0x000e220000000a00 */
[----:B------:R-:W1:Y:S01]  /*0090*/  LDCU.64 UR4, c[0x0][0x358] ;  /* 0x00006b00ff0477ac */ /* 0x000e620008000a00 */
[----:B------:R-:W-:Y:S01]  /*00a0*/  LEA R5, R0, R0, 0x1 ;  /* 0x0000000000057211 */ /* 0x000fe200078e08ff */
[----:B------:R-:W2:Y:S04]  /*00b0*/  LDCU UR6, c[0x0][0x390] ;  /* 0x00007200ff0677ac */ /* 0x000ea80008000800 */
[----:B0-----:R-:W-:Y:S02]  /*00c0*/  IMAD.WIDE R2, R5, 0x4, R2 ;  /* 0x0000000405027825 */ /* 0x001fe400078e0202 */
[----:B------:R-:W0:Y:S03]  /*00d0*/  LDC.64 R4, c[0x0][0x380] ;  /* 0x0000e000ff047b82 */ /* 0x000e260000000a00 */
[----:B-1----:R-:W2:Y:S04]  /*00e0*/  LDG.E R0, desc[UR4][R2.64] ;  /* 0x0000000402007981 */ /* 0x002ea8000c1e1900 */
[----:B------:R-:W2:Y:S04]  /*00f0*/  LDG.E R7, desc[UR4][R2.64+0x4] ;  /* 0x0000040402077981 */ /* 0x000ea8000c1e1900 */
[----:B------:R-:W3:Y:S01]  /*0100*/  LDG.E R9, desc[UR4][R2.64+0x8] ;  /* 0x0000080402097981 */ /* 0x000ee2000c1e1900 */
[----:B--2---:R-:W-:-:S04]  /*0110*/  IMAD R7, R0, UR6, R7 ;  /* 0x0000000600077c24 */ /* 0x004fc8000f8e0207 */
[----:B0-----:R-:W-:-:S05]  /*0120*/  IMAD.WIDE R4, R7, 0x4, R4 ;  /* 0x0000000407047825 */ /* 0x001fca00078e0204 */
[----:B---3--:R-:W-:Y:S01]  /*0130*/  STG.E desc[UR4][R4.64], R9 ;  /* 0x0000000904007986 */ /* 0x008fe2000c101904 */
[----:B------:R-:W-:Y:S05]  /*0140*/  EXIT ;  /* 0x000000000000794d */ /* 0x000fea0003800000 */
.L_x_4:
        /* <DEDUP_REMOVED lines=11> */
.L_x_9:


//--------------------- .text._Z9init_distPii     --------------------------
	.section	.text._Z9init_distPii,"ax",@progbits
	.align	128
        .global         _Z9init_distPii
        .type           _Z9init_distPii,@function
        .size           _Z9init_distPii,(.L_x_10 - _Z9init_distPii)
        .other          _Z9init_distPii,@"STO_CUDA_ENTRY STV_DEFAULT"
_Z9init_distPii:
.text._Z9init_distPii:
[----:B------:R-:W-:Y:S01]  /*0000*/  LDC R1, c[0x0][0x37c] ;  /* 0x0000df00ff017b82 */ /* 0x000fe20000000800 */
[----:B------:R-:W0:Y:S01]  /*0010*/  S2R R0, SR_TID.Y ;  /* 0x0000000000007919 */ /* 0x000e220000002200 */
[----:B------:R-:W0:Y:S02]  /*0020*/  S2R R5, SR_TID.X ;  /* 0x0000000000057919 */ /* 0x000e240000002100 */
[----:B0-----:R-:W-:-:S04]  /*0030*/  VIMNMX.U32 R2, PT, PT, R0, R5, !PT ;  /* 0x0000000500027248 */ /* 0x001fc80007fe0000 */
[----:B------:R-:W-:-:S13]  /*0040*/  ISETP.GT.U32.AND P0, PT, R2, 0x4d, PT ;  /* 0x0000004d0200780c */ /* 0x000fda0003f04070 */
[----:B------:R-:W-:Y:S05]  /*0050*/  @P0 EXIT ;  /* 0x000000000000094d */ /* 0x000fea0003800000 */
[----:B------:R-:W0:Y:S01]  /*0060*/  S2R R3, SR_CTAID.Y ;  /* 0x0000000000037919 */ /* 0x000e220000002600 */
[----:B------:R-:W1:Y:S01]  /*0070*/  LDC R6, c[0x0][0x388] ;  /* 0x0000e200ff067b82 */ /* 0x000e620000000800 */
[----:B------:R-:W2:Y:S01]  /*0080*/  LDCU.64 UR4, c[0x0][0x358] ;  /* 0x00006b00ff0477ac */ /* 0x000ea20008000a00 */
[----:B------:R-:W3:Y:S01]  /*0090*/  S2R R2, SR_CTAID.X ;  /* 0x0000000000027919 */ /* 0x000ee20000002500 */
[----:B0-----:R-:W-:Y:S02]  /*00a0*/  IMAD R0, R3, 0x4e, R0 ;  /* 0x0000004e03007824 */ /* 0x001fe400078e0200 */
[----:B---3--:R-:W-:-:S03]  /*00b0*/  IMAD R5, R2, 0x4e, R5 ;  /* 0x0000004e02057824 */ /* 0x008fc600078e0205 */
[----:B------:R-:W0:Y:S01]  /*00c0*/  LDC.64 R2, c[0x0][0x380] ;  /* 0x0000e000ff027b82 */ /* 0x000e220000000a00 */
[C---:B------:R-:W-:Y:S02]  /*00d0*/  VIADD R4, R0.reuse, 0xd ;  /* 0x0000000d00047836 */ /* 0x040fe40000000000 */
[----:B------:R-:W-:Y:S01]  /*00e0*/  VIADD R7, R5, 0x27 ;  /* 0x0000002705077836 */ /* 0x000fe20000000000 */
[CC--:B------:R-:W-:Y:S01]  /*00f0*/  ISETP.NE.AND P5, PT, R0.reuse, R5.reuse, PT ;  /* 0x000000050000720c */ /* 0x0c0fe20003fa5270 */
[----:B------:R-:W-:Y:S01]  /*0100*/  VIADD R8, R0, 0x1a ;  /* 0x0000001a00087836 */ /* 0x000fe20000000000 */
[----:B------:R-:W-:Y:S01]  /*0110*/  ISETP.NE.AND P2, PT, R4, R5, PT ;  /* 0x000000050400720c */ /* 0x000fe20003f45270 */
[----:B-1----:R-:W-:Y:S01]  /*0120*/  IMAD R11, R0, R6, R5 ;  /* 0x00000006000b7224 */ /* 0x002fe200078e0205 */
[----:B------:R-:W-:Y:S01]  /*0130*/  ISETP.NE.AND P1, PT, R4, R7, PT ;  /* 0x000000070400720c */ /* 0x000fe20003f25270 */
[----:B------:R-:W-:Y:S01]  /*0140*/  VIADD R10, R0, 0x27 ;  /* 0x00000027000a7836 */ /* 0x000fe20000000000 */
[----:B------:R-:W-:Y:S01]  /*0150*/  ISETP.NE.AND P0, PT, R8, R5, PT ;  /* 0x000000050800720c */ /* 0x000fe20003f05270 */
[----:B------:R-:W-:Y:S01]  /*0160*/  VIADD R4, R0, 0x34 ;  /* 0x0000003400047836 */ /* 0x000fe20000000000 */
[-C--:B------:R-:W-:Y:S01]  /*0170*/  ISETP.NE.AND P4, PT, R8, R7.reuse, PT ;  /* 0x000000070800720c */ /* 0x080fe20003f85270 */
[C---:B------:R-:W-:Y:S01]  /*0180*/  VIADD R8, R0.reuse, 0x41 ;  /* 0x0000004100087836 */ /* 0x040fe20000000000 */
[----:B------:R-:W-:Y:S01]  /*0190*/  ISETP.NE.AND P6, PT, R0, R7, PT ;  /* 0x000000070000720c */ /* 0x000fe20003fc5270 */
[----:B------:R-:W-:Y:S01]  /*01a0*/  IMAD R9, R6, 0xd, R11 ;  /* 0x0000000d06097824 */ /* 0x000fe200078e020b */
[----:B------:R-:W-:-:S02]  /*01b0*/  SEL R0, RZ, 0x3fffffff, !P5 ;  /* 0x3fffffffff007807 */ /* 0x000fc40006800000 */
[----:B------:R-:W-:Y:S02]  /*01c0*/  SEL R15, RZ, 0x3fffffff, !P6 ;  /* 0x3fffffffff0f7807 */ /* 0x000fe40007000000 */
[----:B------:R-:W-:Y:S02]  /*01d0*/  SEL R17, RZ, 0x3fffffff, !P2 ;  /* 0x3fffffffff117807 */ /* 0x000fe40005000000 */
[-C--:B------:R-:W-:Y:S02]  /*01e0*/  ISETP.NE.AND P3, PT, R10, R5.reuse, PT ;  /* 0x000000050a00720c */ /* 0x080fe40003f65270 */
[C---:B------:R-:W-:Y:S01]  /*01f0*/  ISETP.NE.AND P5, PT, R4.reuse, R5, PT ;  /* 0x000000050400720c */ /* 0x040fe20003fa5270 */
[--C-:B0-----:R-:W-:Y:S01]  /*0200*/  IMAD.WIDE R10, R11, 0x4, R2.reuse ;  /* 0x000000040b0a7825 */ /* 0x101fe200078e0202 */
[----:B------:R-:W-:Y:S02]  /*0210*/  ISETP.NE.AND P6, PT, R4, R7, PT ;  /* 0x000000070400720c */ /* 0x000fe40003fc5270 */
[C---:B------:R-:W-:Y:S01]  /*0220*/  ISETP.NE.AND P2, PT, R8.reuse, R5, PT ;  /* 0x000000050800720c */ /* 0x040fe20003f45270 */
[----:B------:R-:W-:Y:S01]  /*0230*/  IMAD.WIDE R4, R9, 0x4, R2 ;  /* 0x0000000409047825 */ /* 0x000fe200078e0202 */
[----:B------:R-:W-:Y:S01]  /*0240*/  SEL R19, RZ, 0x3fffffff, !P1 ;  /* 0x3fffffffff137807 */ /* 0x000fe20004800000 */
[----:B--2---:R-:W-:Y:S01]  /*0250*/  STG.E desc[UR4][R10.64], R0 ;  /* 0x000000000a007986 */ /* 0x004fe2000c101904 */
[----:B------:R-:W-:Y:S01]  /*0260*/  ISETP.NE.AND P1, PT, R8, R7, PT ;  /* 0x000000070800720c */ /* 0x000fe20003f25270 */
[C---:B------:R-:W-:Y:S01]  /*0270*/  IMAD R9, R6.reuse, 0xd, R9 ;  /* 0x0000000d06097824 */ /* 0x040fe200078e0209 */
[----:B------:R-:W-:Y:S01]  /*0280*/  SEL R21, RZ, 0x3fffffff, !P0 ;  /* 0x3fffffffff157807 */ /* 0x000fe20004000000 */
[----:B------:R0:W-:Y:S01]  /*0290*/  STG.E desc[UR4][R10.64+0x9c], R15 ;  /* 0x00009c0f0a007986 */ /* 0x0001e2000c101904 */
[----:B------:R-:W-:Y:S01]  /*02a0*/  SEL R23, RZ, 0x3fffffff, !P4 ;  /* 0x3fffffffff177807 */ /* 0x000fe20006000000 */
[C---:B------:R-:W-:Y:S01]  /*02b0*/  IMAD R7, R6.reuse, 0xd, R9 ;  /* 0x0000000d06077824 */ /* 0x040fe200078e0209 */
[----:B------:R-:W-:Y:S01]  /*02c0*/  SEL R25, RZ, 0x3fffffff, !P3 ;  /* 0x3fffffffff197807 */ /* 0x000fe20005800000 */
[----:B------:R-:W-:Y:S01]  /*02d0*/  IMAD.WIDE R12, R9, 0x4, R2 ;  /* 0x00000004090c7825 */ /* 0x000fe200078e0202 */
[----:B------:R1:W-:Y:S03]  /*02e0*/  STG.E desc[UR4][R4.64], R17 ;  /* 0x0000001104007986 */ /* 0x0003e6000c101904 */
[----:B------:R-:W-:Y:S01]  /*02f0*/  IMAD R27, R6, 0xd, R7 ;  /* 0x0000000d061b7824 */ /* 0x000fe200078e0207 */
[----:B------:R-:W-:Y:S01]  /*0300*/  STG.E desc[UR4][R4.64+0x9c], R19 ;  /* 0x00009c1304007986 */ /* 0x000fe2000c101904 */
[----:B------:R-:W-:Y:S01]  /*0310*/  IMAD.WIDE R8, R7, 0x4, R2 ;  /* 0x0000000407087825 */ /* 0x000fe200078e0202 */
[----:B0-----:R-:W-:-:S02]  /*0320*/  SEL R15, RZ, 0x3fffffff, !P6 ;  /* 0x3fffffffff0f7807 */ /* 0x001fc40007000000 */
[----:B------:R-:W-:Y:S01]  /*0330*/  STG.E desc[UR4][R12.64], R21 ;  /* 0x000000150c007986 */ /* 0x000fe2000c101904 */
[----:B------:R-:W-:Y:S02]  /*0340*/  IMAD R11, R6, 0xd, R27 ;  /* 0x0000000d060b7824 */ /* 0x000fe400078e021b */
[--C-:B------:R-:W-:Y:S01]  /*0350*/  IMAD.WIDE R6, R27, 0x4, R2.reuse ;  /* 0x000000041b067825 */ /* 0x100fe200078e0202 */
[----:B-1----:R-:W-:Y:S01]  /*0360*/  SEL R17, RZ, 0x3fffffff, !P2 ;  /* 0x3fffffffff117807 */ /* 0x002fe20005000000 */
[----:B------:R-:W-:Y:S01]  /*0370*/  STG.E desc[UR4][R12.64+0x9c], R23 ;  /* 0x00009c170c007986 */ /* 0x000fe2000c101904 */
[----:B------:R-:W-:Y:S01]  /*0380*/  SEL R27, RZ, 0x3fffffff, !P1 ;  /* 0x3fffffffff1b7807 */ /* 0x000fe20004800000 */
[----:B------:R-:W-:Y:S01]  /*0390*/  IMAD.WIDE R2, R11, 0x4, R2 ;  /* 0x000000040b027825 */ /* 0x000fe200078e0202 */
[----:B------:R-:W-:Y:S01]  /*03a0*/  SEL R11, RZ, 0x3fffffff, !P5 ;  /* 0x3fffffffff0b7807 */ /* 0x000fe20006800000 */
[----:B------:R-:W-:Y:S04]  /*03b0*/  STG.E desc[UR4][R8.64], R25 ;  /* 0x0000001908007986 */ /* 0x000fe8000c101904 */
[----:B------:R-:W-:Y:S04]  /*03c0*/  STG.E desc[UR4][R8.64+0x9c], R0 ;  /* 0x00009c0008007986 */ /* 0x000fe8000c101904 */
[----:B------:R-:W-:Y:S04]  /*03d0*/  STG.E desc[UR4][R6.64], R11 ;  /* 0x0000000b06007986 */ /* 0x000fe8000c101904 */
[----:B------:R-:W-:Y:S04]  /*03e0*/  STG.E desc[UR4][R6.64+0x9c], R15 ;  /* 0x00009c0f06007986 */ /* 0x000fe8000c101904 */
[----:B------:R-:W-:Y:S04]  /*03f0*/  STG.E desc[UR4][R2.64], R17 ;  /* 0x0000001102007986 */ /* 0x000fe8000c101904 */
[----:B------:R-:W-:Y:S01]  /*0400*/  STG.E desc[UR4][R2.64+0x9c], R27 ;  /* 0x00009c1b02007986 */ /* 0x000fe2000c101904 */
[----:B------:R-:W-:Y:S05]  /*0410*/  EXIT ;  /* 0x000000000000794d */ /* 0x000fea0003800000 */
.L_x_5:
        /* <DEDUP_REMOVED lines=14> */
.L_x_10:


//--------------------- .nv.shared._Z10phase3_calPiiii --------------------------
	.section	.nv.shared._Z10phase3_calPiiii,"aw",@nobits
	.sectionflags	@""
	.align	4
.nv.shared._Z10phase3_calPiiii:
	.zero		49696


//--------------------- .nv.shared.reserved.0     --------------------------
	.section	.nv.shared.reserved.0,"aw",@nobits
	.weak		__nv_reservedSMEM_offset_0_alias
	.size		__nv_reservedSMEM_offset_0_alias, 0, 64
	.other		__nv_reservedSMEM_offset_0_alias,@"STO_CUDA_RESERVED_SHARED STV_DEFAULT"
__nv_reservedSMEM_offset_0_alias:
	.zero		0
	.zero		64


//--------------------- .nv.shared._Z10phase2_calPiiii --------------------------
	.section	.nv.shared._Z10phase2_calPiiii,"aw",@nobits
	.sectionflags	@""
	.align	4
.nv.shared._Z10phase2_calPiiii:
	.zero		49696


//--------------------- .nv.shared._Z10phase1_calPiiii --------------------------
	.section	.nv.shared._Z10phase1_calPiiii,"aw",@nobits
	.sectionflags	@""
	.align	4
.nv.shared._Z10phase1_calPiiii:
	.zero		25360


//--------------------- .nv.constant0._Z10phase3_calPiiii --------------------------
	.section	.nv.constant0._Z10phase3_calPiiii,"a",@progbits
	.sectionflags	@""
	.align	4
.nv.constant0._Z10phase3_calPiiii:
	.zero		916


//--------------------- .nv.constant0._Z10phase2_calPiiii --------------------------
	.section	.nv.constant0._Z10phase2_calPiiii,"a",@progbits
	.sectionflags	@""
	.align	4
.nv.constant0._Z10phase2_calPiiii:
	.zero		916


//--------------------- .nv.constant0._Z10phase1_calPiiii --------------------------
	.section	.nv.constant0._Z10phase1_calPiiii,"a",@progbits
	.sectionflags	@""
	.align	4
.nv.constant0._Z10phase1_calPiiii:
	.zero		916


//--------------------- .nv.constant0._Z9dist_fillPiS_ii --------------------------
	.section	.nv.constant0._Z9dist_fillPiS_ii,"a",@progbits
	.sectionflags	@""
	.align	4
.nv.constant0._Z9dist_fillPiS_ii:
	.zero		920


//--------------------- .nv.constant0._Z9init_distPii --------------------------
	.section	.nv.constant0._Z9init_distPii,"a",@progbits
	.sectionflags	@""
	.align	4
.nv.constant0._Z9init_distPii:
	.zero		908


//--------------------- SYMBOLS --------------------------

	.type		.nv.reservedSmem.offset0,@object
	.size		.nv.reservedSmem.offset0,0x4
	.type		.nv.reservedSmem.cap,@object
	.size		.nv.reservedSmem.cap,0x4
